	.target	sm_100a

	.elftype	@"ET_EXEC"


//--------------------- .note.nv.tkinfo           --------------------------
	.section	.note.nv.tkinfo,"",@"SHT_NOTE"
	.sectionflags	@"SHF_NOTE_NV_TKINFO"
	.tkinfo
        /*0018*/ 	.word	0x00000002
        /*0030*/ 	.string	""
        /*0030*/ 	.string	"ptxas"
        /*0030*/ 	.string	"Cuda compilation tools, release 13.0, V13.0.88"
        /*0030*/ 	.string	"Build cuda_13.0.r13.0/compiler.36424714_0"
        /*0030*/ 	.string	"-arch sm_100a -m 64 "



//--------------------- .note.nv.cuinfo           --------------------------
	.section	.note.nv.cuinfo,"",@"SHT_NOTE"
	.sectionflags	@"SHF_NOTE_NV_CUINFO"
        /*0018*/ 	.short	0x0002
        /*001a*/ 	.short	0x0064
        /*001c*/ 	.short	0x0082
	.zero		2


//--------------------- .nv.info                  --------------------------
	.section	.nv.info,"",@"SHT_CUDA_INFO"
	.align	4


	//----- nvinfo : EIATTR_REGCOUNT
	.align		4
        /*0000*/ 	.byte	0x04, 0x2f
        /*0002*/ 	.short	(.L_34 - .L_33)
	.align		4
.L_33:
        /*0004*/ 	.word	index@(_ZN7cutlass13device_kernelINS_4fmha6kernel36Sm100FmhaFwdKernelTmaWarpspecializedIN4cute5tupleIJiiiNS5_IJNS5_IJiiEEEiEEEEEENS1_10collective38Sm100FmhaFwdMainloopTmaWarpspecializedINS_6half_tEffNS5_IJNS4_1CILi256EEENSC_ILi64EEENSC_ILi16EEEEEENS5_IJiNSC_ILi1EEES7_EEENS5_IJiSH_NS5_IJNS5_IJNSC_ILi0EEEiEEEiEEEEEESM_NS9_12ResidualMaskENS5_IJNSC_ILi2EEESH_SH_EEENSC_ILb0EEEEENS9_38Sm100FmhaFwdEpilogueTmaWarpspecializedISB_fNS5_IJNSC_ILi128EEESF_SE_EEESI_NS5_IJSH_S7_EEESQ_EENS2_23IndividualTileSchedulerENS2_41Sm100FmhaCtxKernelWarpspecializedScheduleEEEEEvNT_6ParamsE)
        /*0008*/ 	.word	0x00000080


	//----- nvinfo : EIATTR_FRAME_SIZE
	.align		4
.L_34:
        /*000c*/ 	.byte	0x04, 0x11
        /*000e*/ 	.short	(.L_36 - .L_35)
	.align		4
.L_35:
        /*0010*/ 	.word	index@($__internal_3_$__cuda_sm3x_div_rn_noftz_f32_slowpath)
        /*0014*/ 	.word	0x00000018


	//----- nvinfo : EIATTR_FRAME_SIZE
	.align		4
.L_36:
        /*0018*/ 	.byte	0x04, 0x11
        /*001a*/ 	.short	(.L_38 - .L_37)
	.align		4
.L_37:
        /*001c*/ 	.word	index@($__internal_2_$__cuda_sm10x_tcgen05_guardrail_trap_unallocated_columns_being_dealloced)
        /*0020*/ 	.word	0x00000018


	//----- nvinfo : EIATTR_FRAME_SIZE
	.align		4
.L_38:
        /*0024*/ 	.byte	0x04, 0x11
        /*0026*/ 	.short	(.L_40 - .L_39)
	.align		4
.L_39:
        /*0028*/ 	.word	index@($__internal_1_$__cuda_sm10x_tcgen05_guardrail_trap_phase_invalid_during_alloc)
        /*002c*/ 	.word	0x00000018


	//----- nvinfo : EIATTR_FRAME_SIZE
	.align		4
.L_40:
        /*0030*/ 	.byte	0x04, 0x11
        /*0032*/ 	.short	(.L_42 - .L_41)
	.align		4
.L_41:
        /*0034*/ 	.word	index@($__internal_0_$__cuda_sm10x_tcgen05_guardrail_trap_col_being_dealloced_not_returned_by_alloc)
        /*0038*/ 	.word	0x00000018


	//----- nvinfo : EIATTR_FRAME_SIZE
	.align		4
.L_42:
        /*003c*/ 	.byte	0x04, 0x11
        /*003e*/ 	.short	(.L_44 - .L_43)
	.align		4
.L_43:
        /*0040*/ 	.word	index@(_ZN7cutlass13device_kernelINS_4fmha6kernel36Sm100FmhaFwdKernelTmaWarpspecializedIN4cute5tupleIJiiiNS5_IJNS5_IJiiEEEiEEEEEENS1_10collective38Sm100FmhaFwdMainloopTmaWarpspecializedINS_6half_tEffNS5_IJNS4_1CILi256EEENSC_ILi64EEENSC_ILi16EEEEEENS5_IJiNSC_ILi1EEES7_EEENS5_IJiSH_NS5_IJNS5_IJNSC_ILi0EEEiEEEiEEEEEESM_NS9_12ResidualMaskENS5_IJNSC_ILi2EEESH_SH_EEENSC_ILb0EEEEENS9_38Sm100FmhaFwdEpilogueTmaWarpspecializedISB_fNS5_IJNSC_ILi128EEESF_SE_EEESI_NS5_IJSH_S7_EEESQ_EENS2_23IndividualTileSchedulerENS2_41Sm100FmhaCtxKernelWarpspecializedScheduleEEEEEvNT_6ParamsE)
        /*0044*/ 	.word	0x00000018


	//----- nvinfo : EIATTR_MIN_STACK_SIZE
	.align		4
.L_44:
        /*0048*/ 	.byte	0x04, 0x12
        /*004a*/ 	.short	(.L_46 - .L_45)
	.align		4
.L_45:
        /*004c*/ 	.word	index@(_ZN7cutlass13device_kernelINS_4fmha6kernel36Sm100FmhaFwdKernelTmaWarpspecializedIN4cute5tupleIJiiiNS5_IJNS5_IJiiEEEiEEEEEENS1_10collective38Sm100FmhaFwdMainloopTmaWarpspecializedINS_6half_tEffNS5_IJNS4_1CILi256EEENSC_ILi64EEENSC_ILi16EEEEEENS5_IJiNSC_ILi1EEES7_EEENS5_IJiSH_NS5_IJNS5_IJNSC_ILi0EEEiEEEiEEEEEESM_NS9_12ResidualMaskENS5_IJNSC_ILi2EEESH_SH_EEENSC_ILb0EEEEENS9_38Sm100FmhaFwdEpilogueTmaWarpspecializedISB_fNS5_IJNSC_ILi128EEESF_SE_EEESI_NS5_IJSH_S7_EEESQ_EENS2_23IndividualTileSchedulerENS2_41Sm100FmhaCtxKernelWarpspecializedScheduleEEEEEvNT_6ParamsE)
        /*0050*/ 	.word	0x00000018
.L_46:


//--------------------- .nv.compat                --------------------------
	.section	.nv.compat,"",@"SHT_CUDA_COMPAT_INFO"
	.align	4
        /*0000*/ 	.byte	0x02, 0x09, 0x01, 0x00, 0x02, 0x02, 0x02, 0x00, 0x02, 0x05, 0x05, 0x00, 0x03, 0x07, 0x01, 0x01
        /*0010*/ 	.byte	0x02, 0x03, 0x01, 0x00, 0x02, 0x06, 0x01, 0x00, 0x04, 0x0b, 0x08, 0x00, 0x01, 0x00, 0x00, 0x00
        /*0020*/ 	.byte	0x00, 0x00, 0x00, 0x00


//--------------------- .nv.info._ZN7cutlass13device_kernelINS_4fmha6kernel36Sm100FmhaFwdKernelTmaWarpspecializedIN4cute5tupleIJiiiNS5_IJNS5_IJiiEEEiEEEEEENS1_10collective38Sm100FmhaFwdMainloopTmaWarpspecializedINS_6half_tEffNS5_IJNS4_1CILi256EEENSC_ILi64EEENSC_ILi16EEEEEENS5_IJiNSC_ILi1EEES7_EEENS5_IJiSH_NS5_IJNS5_IJNSC_ILi0EEEiEEEiEEEEEESM_NS9_12ResidualMaskENS5_IJNSC_ILi2EEESH_SH_EEENSC_ILb0EEEEENS9_38Sm100FmhaFwdEpilogueTmaWarpspecializedISB_fNS5_IJNSC_ILi128EEESF_SE_EEESI_NS5_IJSH_S7_EEESQ_EENS2_23IndividualTileSchedulerENS2_41Sm100FmhaCtxKernelWarpspecializedScheduleEEEEEvNT_6ParamsE --------------------------
	.section	.nv.info._ZN7cutlass13device_kernelINS_4fmha6kernel36Sm100FmhaFwdKernelTmaWarpspecializedIN4cute5tupleIJiiiNS5_IJNS5_IJiiEEEiEEEEEENS1_10collective38Sm100FmhaFwdMainloopTmaWarpspecializedINS_6half_tEffNS5_IJNS4_1CILi256EEENSC_ILi64EEENSC_ILi16EEEEEENS5_IJiNSC_ILi1EEES7_EEENS5_IJiSH_NS5_IJNS5_IJNSC_ILi0EEEiEEEiEEEEEESM_NS9_12ResidualMaskENS5_IJNSC_ILi2EEESH_SH_EEENSC_ILb0EEEEENS9_38Sm100FmhaFwdEpilogueTmaWarpspecializedISB_fNS5_IJNSC_ILi128EEESF_SE_EEESI_NS5_IJSH_S7_EEESQ_EENS2_23IndividualTileSchedulerENS2_41Sm100FmhaCtxKernelWarpspecializedScheduleEEEEEvNT_6ParamsE,"",@"SHT_CUDA_INFO"
	.sectionflags	@""
	.align	4


	//----- nvinfo : EIATTR_CUDA_API_VERSION
	.align		4
        /*0000*/ 	.byte	0x04, 0x37
        /*0002*/ 	.short	(.L_48 - .L_47)
.L_47:
        /*0004*/ 	.word	0x00000082


	//----- nvinfo : EIATTR_KPARAM_INFO
	.align		4
.L_48:
        /*0008*/ 	.byte	0x04, 0x17
        /*000a*/ 	.short	(.L_50 - .L_49)
.L_49:
        /*000c*/ 	.word	0x00000000
        /*0010*/ 	.short	0x0000
        /*0012*/ 	.short	0x0000
        /*0014*/ 	.byte	0x00, 0xf0, 0x01, 0x18


	//----- nvinfo : EIATTR_AT_ENTRY_FRAGMENTS
	.align		4
.L_50:
        /*0018*/ 	.byte	0x04, 0x4f
        /*001a*/ 	.short	(.L_52 - .L_51)


	//   ....[0]....
.L_51:
        /*001c*/ 	.word	0x00000006


	//----- nvinfo : EIATTR_RESERVED_SMEM_USED
	.align		4
.L_52:
        /*0020*/ 	.byte	0x01, 0x41
	.zero		2


	//----- nvinfo : EIATTR_SPARSE_MMA_MASK
	.align		4
        /*0024*/ 	.byte	0x03, 0x50
        /*0026*/ 	.short	0x0000


	//----- nvinfo : EIATTR_TCGEN05_1CTA_USED
	.align		4
        /*0028*/ 	.byte	0x01, 0x51
	.zero		2


	//----- nvinfo : EIATTR_MAXREG_COUNT
	.align		4
        /*002c*/ 	.byte	0x03, 0x1b
        /*002e*/ 	.short	0x0080


	//----- nvinfo : EIATTR_NUM_BARRIERS
	.align		4
        /*0030*/ 	.byte	0x02, 0x4c
        /*0032*/ 	.byte	0x01
	.zero		1


	//----- nvinfo : EIATTR_EXTERNS
	.align		4
        /*0034*/ 	.byte	0x04, 0x0f
        /*0036*/ 	.short	(.L_54 - .L_53)


	//   ....[0]....
	.align		4
.L_53:
        /*0038*/ 	.word	index@(vprintf)


	//   ....[1]....
	.align		4
        /*003c*/ 	.word	index@(__assertfail)


	//----- nvinfo : EIATTR_MERCURY_ISA_VERSION
	.align		4
.L_54:
        /*0040*/ 	.byte	0x03, 0x5f
        /*0042*/ 	.short	0x0101


	//----- nvinfo : EIATTR_INT_WARP_WIDE_INSTR_OFFSETS
	.align		4
        /*0044*/ 	.byte	0x04, 0x31
        /*0046*/ 	.short	(.L_56 - .L_55)


	//   ....[0]....
.L_55:
        /*0048*/ 	.word	0x00010d50


	//   ....[1]....
        /*004c*/ 	.word	0x00010d90


	//   ....[2]....
        /*0050*/ 	.word	0x00010dc0


	//----- nvinfo : EIATTR_COOP_GROUP_MASK_REGIDS
	.align		4
.L_56:
        /*0054*/ 	.byte	0x04, 0x29
        /*0056*/ 	.short	(.L_58 - .L_57)


	//   ....[0]....
.L_57:
        /*0058*/ 	.word	0xffffffff


	//   ....[1]....
        /*005c*/ 	.word	0xffffffff


	//   ....[2]....
        /*0060*/ 	.word	0xffffffff


	//   ....[3]....
        /*0064*/ 	.word	0xffffffff


	//   ....[4]....
        /*0068*/ 	.word	0xffffffff


	//   ....[5]....
        /*006c*/ 	.word	0xffffffff


	//   ....[6]....
        /*0070*/ 	.word	0xffffffff


	//   ....[7]....
        /*0074*/ 	.word	0xffffffff


	//   ....[8]....
        /*0078*/ 	.word	0xffffffff


	//   ....[9]....
        /*007c*/ 	.word	0xffffffff


	//   ....[10]....
        /*0080*/ 	.word	0xffffffff


	//   ....[11]....
        /*0084*/ 	.word	0xffffffff


	//   ....[12]....
        /*0088*/ 	.word	0xffffffff


	//   ....[13]....
        /*008c*/ 	.word	0xffffffff


	//   ....[14]....
        /*0090*/ 	.word	0xffffffff


	//   ....[15]....
        /*0094*/ 	.word	0xffffffff


	//   ....[16]....
        /*0098*/ 	.word	0xffffffff


	//   ....[17]....
        /*009c*/ 	.word	0xffffffff


	//   ....[18]....
        /*00a0*/ 	.word	0xffffffff


	//----- nvinfo : EIATTR_COOP_GROUP_INSTR_OFFSETS
	.align		4
.L_58:
        /*00a4*/ 	.byte	0x04, 0x28
        /*00a6*/ 	.short	(.L_60 - .L_59)


	//   ....[0]....
.L_59:
        /*00a8*/ 	.word	0x00000120


	//   ....[1]....
        /*00ac*/ 	.word	0x000008e0


	//   ....[2]....
        /*00b0*/ 	.word	0x00000b10


	//   ....[3]....
        /*00b4*/ 	.word	0x00000c40


	//   ....[4]....
        /*00b8*/ 	.word	0x00000d80


	//   ....[5]....
        /*00bc*/ 	.word	0x00001040


	//   ....[6]....
        /*00c0*/ 	.word	0x00001230


	//   ....[7]....
        /*00c4*/ 	.word	0x00001340


	//   ....[8]....
        /*00c8*/ 	.word	0x000014a0


	//   ....[9]....
        /*00cc*/ 	.word	0x00001600


	//   ....[10]....
        /*00d0*/ 	.word	0x00001800


	//   ....[11]....
        /*00d4*/ 	.word	0x00001a10


	//   ....[12]....
        /*00d8*/ 	.word	0x00001a40


	//   ....[13]....
        /*00dc*/ 	.word	0x000068f0


	//   ....[14]....
        /*00e0*/ 	.word	0x00007030


	//   ....[15]....
        /*00e4*/ 	.word	0x00009190


	//   ....[16]....
        /*00e8*/ 	.word	0x0000b640


	//   ....[17]....
        /*00ec*/ 	.word	0x00010c70


	//   ....[18]....
        /*00f0*/ 	.word	0x00010e90


	//----- nvinfo : EIATTR_REG_RECONFIG
	.align		4
.L_60:
        /*00f4*/ 	.byte	0x01, 0x54
	.zero		2


	//----- nvinfo : EIATTR_VRC_CTA_INIT_COUNT
	.align		4
        /*00f8*/ 	.byte	0x02, 0x4a
        /*00fa*/ 	.byte	0x80
	.zero		1


	//----- nvinfo : EIATTR_SYSCALL_OFFSETS
	.align		4
        /*00fc*/ 	.byte	0x04, 0x46
        /*00fe*/ 	.short	(.L_62 - .L_61)


	//   ....[0]....
.L_61:
        /*0100*/ 	.word	0x000035c0


	//   ....[1]....
        /*0104*/ 	.word	0x00003690


	//   ....[2]....
        /*0108*/ 	.word	0x00003700


	//   ....[3]....
        /*010c*/ 	.word	0x00003770


	//   ....[4]....
        /*0110*/ 	.word	0x000037e0


	//   ....[5]....
        /*0114*/ 	.word	0x00003880


	//   ....[6]....
        /*0118*/ 	.word	0x00003940


	//   ....[7]....
        /*011c*/ 	.word	0x000039e0


	//   ....[8]....
        /*0120*/ 	.word	0x00003a80


	//   ....[9]....
        /*0124*/ 	.word	0x00003b20


	//   ....[10]....
        /*0128*/ 	.word	0x00003b90


	//   ....[11]....
        /*012c*/ 	.word	0x00003c30


	//   ....[12]....
        /*0130*/ 	.word	0x00003cd0


	//   ....[13]....
        /*0134*/ 	.word	0x00003d40


	//   ....[14]....
        /*0138*/ 	.word	0x00003de0


	//   ....[15]....
        /*013c*/ 	.word	0x00003e80


	//   ....[16]....
        /*0140*/ 	.word	0x00003f20


	//   ....[17]....
        /*0144*/ 	.word	0x00003fc0


	//   ....[18]....
        /*0148*/ 	.word	0x00004030


	//   ....[19]....
        /*014c*/ 	.word	0x000040d0


	//   ....[20]....
        /*0150*/ 	.word	0x00004170


	//   ....[21]....
        /*0154*/ 	.word	0x000041e0


	//   ....[22]....
        /*0158*/ 	.word	0x00004280


	//   ....[23]....
        /*015c*/ 	.word	0x00004320


	//   ....[24]....
        /*0160*/ 	.word	0x000043c0


	//   ....[25]....
        /*0164*/ 	.word	0x00004460


	//   ....[26]....
        /*0168*/ 	.word	0x000044d0


	//   ....[27]....
        /*016c*/ 	.word	0x00004570


	//   ....[28]....
        /*0170*/ 	.word	0x00004610


	//   ....[29]....
        /*0174*/ 	.word	0x00004680


	//   ....[30]....
        /*0178*/ 	.word	0x00004720


	//   ....[31]....
        /*017c*/ 	.word	0x000047c0


	//   ....[32]....
        /*0180*/ 	.word	0x00004860


	//   ....[33]....
        /*0184*/ 	.word	0x00004900


	//   ....[34]....
        /*0188*/ 	.word	0x000049a0


	//   ....[35]....
        /*018c*/ 	.word	0x00004a40


	//   ....[36]....
        /*0190*/ 	.word	0x00004ab0


	//   ....[37]....
        /*0194*/ 	.word	0x00004b50


	//   ....[38]....
        /*0198*/ 	.word	0x00004bf0


	//   ....[39]....
        /*019c*/ 	.word	0x00004c60


	//   ....[40]....
        /*01a0*/ 	.word	0x00004d00


	//   ....[41]....
        /*01a4*/ 	.word	0x00004da0


	//   ....[42]....
        /*01a8*/ 	.word	0x00004e40


	//   ....[43]....
        /*01ac*/ 	.word	0x00004ee0


	//   ....[44]....
        /*01b0*/ 	.word	0x00004f50


	//   ....[45]....
        /*01b4*/ 	.word	0x00004ff0


	//   ....[46]....
        /*01b8*/ 	.word	0x00005090


	//   ....[47]....
        /*01bc*/ 	.word	0x00005100


	//   ....[48]....
        /*01c0*/ 	.word	0x00005190


	//   ....[49]....
        /*01c4*/ 	.word	0x00005230


	//   ....[50]....
        /*01c8*/ 	.word	0x000052d0


	//   ....[51]....
        /*01cc*/ 	.word	0x00005370


	//   ....[52]....
        /*01d0*/ 	.word	0x000053e0


	//   ....[53]....
        /*01d4*/ 	.word	0x00005470


	//   ....[54]....
        /*01d8*/ 	.word	0x00005510


	//   ....[55]....
        /*01dc*/ 	.word	0x00005580


	//   ....[56]....
        /*01e0*/ 	.word	0x00005620


	//   ....[57]....
        /*01e4*/ 	.word	0x000056c0


	//   ....[58]....
        /*01e8*/ 	.word	0x00005760


	//   ....[59]....
        /*01ec*/ 	.word	0x00005800


	//   ....[60]....
        /*01f0*/ 	.word	0x00006a20


	//   ....[61]....
        /*01f4*/ 	.word	0x00006c00


	//   ....[62]....
        /*01f8*/ 	.word	0x00006eb0


	//   ....[63]....
        /*01fc*/ 	.word	0x00007160


	//   ....[64]....
        /*0200*/ 	.word	0x00007340


	//   ....[65]....
        /*0204*/ 	.word	0x00007830


	//   ....[66]....
        /*0208*/ 	.word	0x00008240


	//   ....[67]....
        /*020c*/ 	.word	0x000084e0


	//   ....[68]....
        /*0210*/ 	.word	0x00009330


	//   ....[69]....
        /*0214*/ 	.word	0x00009480


	//   ....[70]....
        /*0218*/ 	.word	0x00009810


	//   ....[71]....
        /*021c*/ 	.word	0x0000aed0


	//   ....[72]....
        /*0220*/ 	.word	0x0000b4f0


	//   ....[73]....
        /*0224*/ 	.word	0x0000b830


	//   ....[74]....
        /*0228*/ 	.word	0x0000b9a0


	//   ....[75]....
        /*022c*/ 	.word	0x0000c930


	//   ....[76]....
        /*0230*/ 	.word	0x0000dfe0


	//   ....[77]....
        /*0234*/ 	.word	0x0000e5d0


	//----- nvinfo : EIATTR_MBARRIER_INSTR_OFFSETS
	.align		4
.L_62:
        /*0238*/ 	.byte	0x04, 0x39
        /*023a*/ 	.short	(.L_64 - .L_63)


	//   ....[0]....
.L_63:
        /*023c*/ 	.word	0x000009c0
        /*0240*/ 	.word	0x000000ff
        /*0244*/ 	.word	0x00003800
        /*0248*/ 	.short	0x0100
        /*024a*/ 	.byte	0x05
	.zero		1


	//   ....[1]....
        /*024c*/ 	.word	0x000009d0
        /*0250*/ 	.word	0x000000ff
        /*0254*/ 	.word	0x00003810
        /*0258*/ 	.short	0x0100
        /*025a*/ 	.byte	0x05
	.zero		1


	//   ....[2]....
        /*025c*/ 	.word	0x000009e0
        /*0260*/ 	.word	0x000000ff
        /*0264*/ 	.word	0x00003808
        /*0268*/ 	.short	0x0100
        /*026a*/ 	.byte	0x05
	.zero		1


	//   ....[3]....
        /*026c*/ 	.word	0x000009f0
        /*0270*/ 	.word	0x000000ff
        /*0274*/ 	.word	0x00003818
        /*0278*/ 	.short	0x0100
        /*027a*/ 	.byte	0x05
	.zero		1


	//   ....[4]....
        /*027c*/ 	.word	0x00000bd0
        /*0280*/ 	.word	0x000000ff
        /*0284*/ 	.word	0x00003820
        /*0288*/ 	.short	0x0100
        /*028a*/ 	.byte	0x05
	.zero		1


	//   ....[5]....
        /*028c*/ 	.word	0x00000be0
        /*0290*/ 	.word	0x000000ff
        /*0294*/ 	.word	0x00003838
        /*0298*/ 	.short	0x0100
        /*029a*/ 	.byte	0x05
	.zero		1


	//   ....[6]....
        /*029c*/ 	.word	0x00000bf0
        /*02a0*/ 	.word	0x000000ff
        /*02a4*/ 	.word	0x00003828
        /*02a8*/ 	.short	0x0100
        /*02aa*/ 	.byte	0x05
	.zero		1


	//   ....[7]....
        /*02ac*/ 	.word	0x00000c00
        /*02b0*/ 	.word	0x000000ff
        /*02b4*/ 	.word	0x00003840
        /*02b8*/ 	.short	0x0100
        /*02ba*/ 	.byte	0x05
	.zero		1


	//   ....[8]....
        /*02bc*/ 	.word	0x00000c10
        /*02c0*/ 	.word	0x000000ff
        /*02c4*/ 	.word	0x00003830
        /*02c8*/ 	.short	0x0100
        /*02ca*/ 	.byte	0x05
	.zero		1


	//   ....[9]....
        /*02cc*/ 	.word	0x00000c20
        /*02d0*/ 	.word	0x000000ff
        /*02d4*/ 	.word	0x00003848
        /*02d8*/ 	.short	0x0100
        /*02da*/ 	.byte	0x05
	.zero		1


	//   ....[10]....
        /*02dc*/ 	.word	0x00000d50
        /*02e0*/ 	.word	0x000000ff
        /*02e4*/ 	.word	0x00003850
        /*02e8*/ 	.short	0x0100
        /*02ea*/ 	.byte	0x06
	.zero		1


	//   ....[11]....
        /*02ec*/ 	.word	0x00000d60
        /*02f0*/ 	.word	0x000000ff
        /*02f4*/ 	.word	0x00003858
        /*02f8*/ 	.short	0x0100
        /*02fa*/ 	.byte	0x06
	.zero		1


	//   ....[12]....
        /*02fc*/ 	.word	0x00000f10
        /*0300*/ 	.word	0x000000ff
        /*0304*/ 	.word	0x00003860
        /*0308*/ 	.short	0x0100
        /*030a*/ 	.byte	0x06
	.zero		1


	//   ....[13]....
        /*030c*/ 	.word	0x00000f20
        /*0310*/ 	.word	0x000000ff
        /*0314*/ 	.word	0x00003868
        /*0318*/ 	.short	0x0100
        /*031a*/ 	.byte	0x06
	.zero		1


	//   ....[14]....
        /*031c*/ 	.word	0x00001100
        /*0320*/ 	.word	0x000000ff
        /*0324*/ 	.word	0x00003870
        /*0328*/ 	.short	0x0100
        /*032a*/ 	.byte	0x05
	.zero		1


	//   ....[15]....
        /*032c*/ 	.word	0x00001110
        /*0330*/ 	.word	0x000000ff
        /*0334*/ 	.word	0x00003878
        /*0338*/ 	.short	0x0100
        /*033a*/ 	.byte	0x05
	.zero		1


	//   ....[16]....
        /*033c*/ 	.word	0x00001310
        /*0340*/ 	.word	0x000000ff
        /*0344*/ 	.word	0x00003880
        /*0348*/ 	.short	0x0100
        /*034a*/ 	.byte	0x05
	.zero		1


	//   ....[17]....
        /*034c*/ 	.word	0x00001320
        /*0350*/ 	.word	0x000000ff
        /*0354*/ 	.word	0x00003888
        /*0358*/ 	.short	0x0100
        /*035a*/ 	.byte	0x05
	.zero		1


	//   ....[18]....
        /*035c*/ 	.word	0x00001450
        /*0360*/ 	.word	0x000000ff
        /*0364*/ 	.word	0x00003890
        /*0368*/ 	.short	0x0100
        /*036a*/ 	.byte	0x08
	.zero		1


	//   ....[19]....
        /*036c*/ 	.word	0x00001460
        /*0370*/ 	.word	0x000000ff
        /*0374*/ 	.word	0x000038a0
        /*0378*/ 	.short	0x0100
        /*037a*/ 	.byte	0x08
	.zero		1


	//   ....[20]....
        /*037c*/ 	.word	0x00001470
        /*0380*/ 	.word	0x000000ff
        /*0384*/ 	.word	0x00003898
        /*0388*/ 	.short	0x0100
        /*038a*/ 	.byte	0x08
	.zero		1


	//   ....[21]....
        /*038c*/ 	.word	0x00001480
        /*0390*/ 	.word	0x000000ff
        /*0394*/ 	.word	0x000038a8
        /*0398*/ 	.short	0x0100
        /*039a*/ 	.byte	0x08
	.zero		1


	//   ....[22]....
        /*039c*/ 	.word	0x000015b0
        /*03a0*/ 	.word	0x000000ff
        /*03a4*/ 	.word	0x000038b0
        /*03a8*/ 	.short	0x0100
        /*03aa*/ 	.byte	0x08
	.zero		1


	//   ....[23]....
        /*03ac*/ 	.word	0x000015c0
        /*03b0*/ 	.word	0x000000ff
        /*03b4*/ 	.word	0x000038c0
        /*03b8*/ 	.short	0x0100
        /*03ba*/ 	.byte	0x08
	.zero		1


	//   ....[24]....
        /*03bc*/ 	.word	0x000015d0
        /*03c0*/ 	.word	0x000000ff
        /*03c4*/ 	.word	0x000038b8
        /*03c8*/ 	.short	0x0100
        /*03ca*/ 	.byte	0x08
	.zero		1


	//   ....[25]....
        /*03cc*/ 	.word	0x000015e0
        /*03d0*/ 	.word	0x000000ff
        /*03d4*/ 	.word	0x000038c8
        /*03d8*/ 	.short	0x0100
        /*03da*/ 	.byte	0x08
	.zero		1


	//   ....[26]....
        /*03dc*/ 	.word	0x000016d0
        /*03e0*/ 	.word	0x000000ff
        /*03e4*/ 	.word	0x000038d0
        /*03e8*/ 	.short	0x0100
        /*03ea*/ 	.byte	0x05
	.zero		1


	//   ....[27]....
        /*03ec*/ 	.word	0x000016e0
        /*03f0*/ 	.word	0x000000ff
        /*03f4*/ 	.word	0x000038d8
        /*03f8*/ 	.short	0x0100
        /*03fa*/ 	.byte	0x05
	.zero		1


	//   ....[28]....
        /*03fc*/ 	.word	0x00001b40
        /*0400*/ 	.word	0x000000ff
        /*0404*/ 	.word	0x00003800
        /*0408*/ 	.short	0x010a
        /*040a*/ 	.byte	0x04
	.zero		1


	//   ....[29]....
        /*040c*/ 	.word	0x00001b80
        /*0410*/ 	.word	0x000000ff
        /*0414*/ 	.word	0x00003820
        /*0418*/ 	.short	0x010a
        /*041a*/ 	.byte	0x04
	.zero		1


	//   ....[30]....
        /*041c*/ 	.word	0x00001c00
        /*0420*/ 	.word	0x000000ff
        /*0424*/ 	.word	0x00003858
        /*0428*/ 	.short	0x010a
        /*042a*/ 	.byte	0x04
	.zero		1


	//   ....[31]....
        /*042c*/ 	.word	0x00001d00
        /*0430*/ 	.word	0x000000ff
        /*0434*/ 	.word	0x00003808
        /*0438*/ 	.short	0x010a
        /*043a*/ 	.byte	0x04
	.zero		1


	//   ....[32]....
        /*043c*/ 	.word	0x00001d60
        /*0440*/ 	.word	0x000000ff
        /*0444*/ 	.word	0x00003868
        /*0448*/ 	.short	0x010a
        /*044a*/ 	.byte	0x04
	.zero		1


	//   ....[33]....
        /*044c*/ 	.word	0x00001ea0
        /*0450*/ 	.word	0x000000ff
        /*0454*/ 	.word	0x00003828
        /*0458*/ 	.short	0x010a
        /*045a*/ 	.byte	0x04
	.zero		1


	//   ....[34]....
        /*045c*/ 	.word	0x00001ee0
        /*0460*/ 	.word	0x000000ff
        /*0464*/ 	.word	0x000038a0
        /*0468*/ 	.short	0x010a
        /*046a*/ 	.byte	0x04
	.zero		1


	//   ....[35]....
        /*046c*/ 	.word	0x00001f20
        /*0470*/ 	.word	0x000000ff
        /*0474*/ 	.word	0x00003858
        /*0478*/ 	.short	0x010a
        /*047a*/ 	.byte	0x04
	.zero		1


	//   ....[36]....
        /*047c*/ 	.word	0x00002330
        /*0480*/ 	.word	0x000000ff
        /*0484*/ 	.word	0x00003820
        /*0488*/ 	.short	0x010a
        /*048a*/ 	.byte	0x08
	.zero		1


	//   ....[37]....
        /*048c*/ 	.word	0x000024b0
        /*0490*/ 	.word	0x000000ff
        /*0494*/ 	.word	0x000038a8
        /*0498*/ 	.short	0x010a
        /*049a*/ 	.byte	0x04
	.zero		1


	//   ....[38]....
        /*049c*/ 	.word	0x00002500
        /*04a0*/ 	.word	0x000000ff
        /*04a4*/ 	.word	0x00003868
        /*04a8*/ 	.short	0x010a
        /*04aa*/ 	.byte	0x04
	.zero		1


	//   ....[39]....
        /*04ac*/ 	.word	0x000029b0
        /*04b0*/ 	.word	0x000000ff
        /*04b4*/ 	.word	0x00003820
        /*04b8*/ 	.short	0x010a
        /*04ba*/ 	.byte	0x08
	.zero		1


	//   ....[40]....
        /*04bc*/ 	.word	0x00002a00
        /*04c0*/ 	.word	0x000000ff
        /*04c4*/ 	.word	0x000038a0
        /*04c8*/ 	.short	0x010a
        /*04ca*/ 	.byte	0x04
	.zero		1


	//   ....[41]....
        /*04cc*/ 	.word	0x00002a50
        /*04d0*/ 	.word	0x000000ff
        /*04d4*/ 	.word	0x00003858
        /*04d8*/ 	.short	0x010a
        /*04da*/ 	.byte	0x04
	.zero		1


	//   ....[42]....
        /*04dc*/ 	.word	0x00002eb0
        /*04e0*/ 	.word	0x000000ff
        /*04e4*/ 	.word	0x000038a8
        /*04e8*/ 	.short	0x010a
        /*04ea*/ 	.byte	0x04
	.zero		1


	//   ....[43]....
        /*04ec*/ 	.word	0x00002f00
        /*04f0*/ 	.word	0x000000ff
        /*04f4*/ 	.word	0x00003868
        /*04f8*/ 	.short	0x010a
        /*04fa*/ 	.byte	0x04
	.zero		1


	//   ....[44]....
        /*04fc*/ 	.word	0x00003410
        /*0500*/ 	.word	0x00000011
        /*0504*/ 	.word	0x000038c0
        /*0508*/ 	.short	0x010a
        /*050a*/ 	.byte	0xff
	.zero		1


	//   ....[45]....
        /*050c*/ 	.word	0x00005dd0
        /*0510*/ 	.word	0x00000011
        /*0514*/ 	.word	0x000038b0
        /*0518*/ 	.short	0x0101
        /*051a*/ 	.byte	0xff
	.zero		1


	//   ....[46]....
        /*051c*/ 	.word	0x00006100
        /*0520*/ 	.word	0x00000011
        /*0524*/ 	.word	0x000038c8
        /*0528*/ 	.short	0x010a
        /*052a*/ 	.byte	0xff
	.zero		1


	//   ....[47]....
        /*052c*/ 	.word	0x00006410
        /*0530*/ 	.word	0x00000011
        /*0534*/ 	.word	0x000038b8
        /*0538*/ 	.short	0x0101
        /*053a*/ 	.byte	0xff
	.zero		1


	//   ....[48]....
        /*053c*/ 	.word	0x000064f0
        /*0540*/ 	.word	0x000000ff
        /*0544*/ 	.word	0x00003870
        /*0548*/ 	.short	0x010a
        /*054a*/ 	.byte	0x27
	.zero		1


	//   ....[49]....
        /*054c*/ 	.word	0x00006570
        /*0550*/ 	.word	0x000000ff
        /*0554*/ 	.word	0x00000000
        /*0558*/ 	.short	0x0101
        /*055a*/ 	.byte	0x04
	.zero		1


	//   ....[50]....
        /*055c*/ 	.word	0x000065a0
        /*0560*/ 	.word	0x000000ff
        /*0564*/ 	.word	0x00003880
        /*0568*/ 	.short	0x010a
        /*056a*/ 	.byte	0x27
	.zero		1


	//   ....[51]....
        /*056c*/ 	.word	0x00006770
        /*0570*/ 	.word	0x000000ff
        /*0574*/ 	.word	0x00003870
        /*0578*/ 	.short	0x010a
        /*057a*/ 	.byte	0x27
	.zero		1


	//   ....[52]....
        /*057c*/ 	.word	0x000068d0
        /*0580*/ 	.word	0x000000ff
        /*0584*/ 	.word	0x00003890
        /*0588*/ 	.short	0x010a
        /*058a*/ 	.byte	0x27
	.zero		1


	//   ....[53]....
        /*058c*/ 	.word	0x00006cb0
        /*0590*/ 	.word	0x000000ff
        /*0594*/ 	.word	0x00000000
        /*0598*/ 	.short	0x0101
        /*059a*/ 	.byte	0x04
	.zero		1


	//   ....[54]....
        /*059c*/ 	.word	0x00006d30
        /*05a0*/ 	.word	0x000000ff
        /*05a4*/ 	.word	0x00000000
        /*05a8*/ 	.short	0x0101
        /*05aa*/ 	.byte	0x04
	.zero		1


	//   ....[55]....
        /*05ac*/ 	.word	0x00006d90
        /*05b0*/ 	.word	0x000000ff
        /*05b4*/ 	.word	0x00003880
        /*05b8*/ 	.short	0x010a
        /*05ba*/ 	.byte	0x27
	.zero		1


	//   ....[56]....
        /*05bc*/ 	.word	0x00007010
        /*05c0*/ 	.word	0x000000ff
        /*05c4*/ 	.word	0x00003898
        /*05c8*/ 	.short	0x010a
        /*05ca*/ 	.byte	0x27
	.zero		1


	//   ....[57]....
        /*05cc*/ 	.word	0x000073d0
        /*05d0*/ 	.word	0x000000ff
        /*05d4*/ 	.word	0x00000000
        /*05d8*/ 	.short	0x0101
        /*05da*/ 	.byte	0x04
	.zero		1


	//   ....[58]....
        /*05dc*/ 	.word	0x00007470
        /*05e0*/ 	.word	0x000000ff
        /*05e4*/ 	.word	0x00000000
        /*05e8*/ 	.short	0x0101
        /*05ea*/ 	.byte	0x05
	.zero		1


	//   ....[59]....
        /*05ec*/ 	.word	0x00007520
        /*05f0*/ 	.word	0x000000ff
        /*05f4*/ 	.word	0x00000000
        /*05f8*/ 	.short	0x0101
        /*05fa*/ 	.byte	0x05
	.zero		1


	//   ....[60]....
        /*05fc*/ 	.word	0x00007560
        /*0600*/ 	.word	0x000000ff
        /*0604*/ 	.word	0x00003870
        /*0608*/ 	.short	0x010a
        /*060a*/ 	.byte	0x28
	.zero		1


	//   ....[61]....
        /*060c*/ 	.word	0x000075d0
        /*0610*/ 	.word	0x000000ff
        /*0614*/ 	.word	0x00000000
        /*0618*/ 	.short	0x0101
        /*061a*/ 	.byte	0x04
	.zero		1


	//   ....[62]....
        /*061c*/ 	.word	0x00007630
        /*0620*/ 	.word	0x000000ff
        /*0624*/ 	.word	0x00003890
        /*0628*/ 	.short	0x010a
        /*062a*/ 	.byte	0x28
	.zero		1


	//   ....[63]....
        /*062c*/ 	.word	0x000076e0
        /*0630*/ 	.word	0x000000ff
        /*0634*/ 	.word	0x000038c0
        /*0638*/ 	.short	0x010a
        /*063a*/ 	.byte	0x28
	.zero		1


	//   ....[64]....
        /*063c*/ 	.word	0x00008070
        /*0640*/ 	.word	0x000000ff
        /*0644*/ 	.word	0x00000000
        /*0648*/ 	.short	0x0101
        /*064a*/ 	.byte	0x04
	.zero		1


	//   ....[65]....
        /*064c*/ 	.word	0x000080a0
        /*0650*/ 	.word	0x000000ff
        /*0654*/ 	.word	0x000038b0
        /*0658*/ 	.short	0x0101
        /*065a*/ 	.byte	0x28
	.zero		1


	//   ....[66]....
        /*065c*/ 	.word	0x00008120
        /*0660*/ 	.word	0x000000ff
        /*0664*/ 	.word	0x00003880
        /*0668*/ 	.short	0x010a
        /*066a*/ 	.byte	0x28
	.zero		1


	//   ....[67]....
        /*066c*/ 	.word	0x000082d0
        /*0670*/ 	.word	0x000000ff
        /*0674*/ 	.word	0x00000000
        /*0678*/ 	.short	0x0101
        /*067a*/ 	.byte	0x27
	.zero		1


	//   ....[68]....
        /*067c*/ 	.word	0x00008320
        /*0680*/ 	.word	0x000000ff
        /*0684*/ 	.word	0x00003898
        /*0688*/ 	.short	0x010a
        /*068a*/ 	.byte	0x28
	.zero		1


	//   ....[69]....
        /*068c*/ 	.word	0x000083b0
        /*0690*/ 	.word	0x000000ff
        /*0694*/ 	.word	0x000038c8
        /*0698*/ 	.short	0x010a
        /*069a*/ 	.byte	0x28
	.zero		1


	//   ....[70]....
        /*069c*/ 	.word	0x00008cc0
        /*06a0*/ 	.word	0x000000ff
        /*06a4*/ 	.word	0x00000000
        /*06a8*/ 	.short	0x0101
        /*06aa*/ 	.byte	0x04
	.zero		1


	//   ....[71]....
        /*06ac*/ 	.word	0x00008cf0
        /*06b0*/ 	.word	0x000000ff
        /*06b4*/ 	.word	0x000038b8
        /*06b8*/ 	.short	0x0101
        /*06ba*/ 	.byte	0x28
	.zero		1


	//   ....[72]....
        /*06bc*/ 	.word	0x00008f40
        /*06c0*/ 	.word	0x000000ff
        /*06c4*/ 	.word	0x00000000
        /*06c8*/ 	.short	0x010a
        /*06ca*/ 	.byte	0x38
	.zero		1


	//   ....[73]....
        /*06cc*/ 	.word	0x00009210
        /*06d0*/ 	.word	0x000000ff
        /*06d4*/ 	.word	0x00000000
        /*06d8*/ 	.short	0x010a
        /*06da*/ 	.byte	0x2a
	.zero		1


	//   ....[74]....
        /*06dc*/ 	.word	0x00009990
        /*06e0*/ 	.word	0x000000ff
        /*06e4*/ 	.word	0x00000000
        /*06e8*/ 	.short	0x0101
        /*06ea*/ 	.byte	0x04
	.zero		1


	//   ....[75]....
        /*06ec*/ 	.word	0x000099d0
        /*06f0*/ 	.word	0x00000004
        /*06f4*/ 	.word	0x000038d0
        /*06f8*/ 	.short	0x010a
        /*06fa*/ 	.byte	0x25
	.zero		1


	//   ....[76]....
        /*06fc*/ 	.word	0x0000a090
        /*0700*/ 	.word	0x00000000
        /*0704*/ 	.word	0x000038d0
        /*0708*/ 	.short	0x0101
        /*070a*/ 	.byte	0x25
	.zero		1


	//   ....[77]....
        /*070c*/ 	.word	0x0000afe0
        /*0710*/ 	.word	0x000000ff
        /*0714*/ 	.word	0x00000000
        /*0718*/ 	.short	0x0101
        /*071a*/ 	.byte	0x04
	.zero		1


	//   ....[78]....
        /*071c*/ 	.word	0x0000b080
        /*0720*/ 	.word	0x000000ff
        /*0724*/ 	.word	0x00000000
        /*0728*/ 	.short	0x010a
        /*072a*/ 	.byte	0x38
	.zero		1


	//   ....[79]....
        /*072c*/ 	.word	0x0000b3d0
        /*0730*/ 	.word	0x000000ff
        /*0734*/ 	.word	0x00000000
        /*0738*/ 	.short	0x010a
        /*073a*/ 	.byte	0x2a
	.zero		1


	//   ....[80]....
        /*073c*/ 	.word	0x0000b710
        /*0740*/ 	.word	0x000000ff
        /*0744*/ 	.word	0x00000000
        /*0748*/ 	.short	0x010a
        /*074a*/ 	.byte	0x28
	.zero		1


	//   ....[81]....
        /*074c*/ 	.word	0x0000ca30
        /*0750*/ 	.word	0x000000ff
        /*0754*/ 	.word	0x00000000
        /*0758*/ 	.short	0x0101
        /*075a*/ 	.byte	0x04
	.zero		1


	//   ....[82]....
        /*075c*/ 	.word	0x0000ca50
        /*0760*/ 	.word	0x00000004
        /*0764*/ 	.word	0x000038d0
        /*0768*/ 	.short	0x010a
        /*076a*/ 	.byte	0x25
	.zero		1


	//   ....[83]....
        /*076c*/ 	.word	0x0000d8e0
        /*0770*/ 	.word	0x00000000
        /*0774*/ 	.word	0x000038d0
        /*0778*/ 	.short	0x0101
        /*077a*/ 	.byte	0x25
	.zero		1


	//   ....[84]....
        /*077c*/ 	.word	0x0000e0c0
        /*0780*/ 	.word	0x000000ff
        /*0784*/ 	.word	0x00000000
        /*0788*/ 	.short	0x0101
        /*078a*/ 	.byte	0x04
	.zero		1


	//   ....[85]....
        /*078c*/ 	.word	0x0000e160
        /*0790*/ 	.word	0x000000ff
        /*0794*/ 	.word	0x00000000
        /*0798*/ 	.short	0x010a
        /*079a*/ 	.byte	0x38
	.zero		1


	//   ....[86]....
        /*079c*/ 	.word	0x0000e4b0
        /*07a0*/ 	.word	0x000000ff
        /*07a4*/ 	.word	0x00000000
        /*07a8*/ 	.short	0x010a
        /*07aa*/ 	.byte	0x28
	.zero		1


	//   ....[87]....
        /*07ac*/ 	.word	0x0000e6a0
        /*07b0*/ 	.word	0x000000ff
        /*07b4*/ 	.word	0x00000000
        /*07b8*/ 	.short	0x0101
        /*07ba*/ 	.byte	0x04
	.zero		1


	//   ....[88]....
        /*07bc*/ 	.word	0x0000e710
        /*07c0*/ 	.word	0x000000ff
        /*07c4*/ 	.word	0x00000000
        /*07c8*/ 	.short	0x010a
        /*07ca*/ 	.byte	0x38
	.zero		1


	//   ....[89]....
        /*07cc*/ 	.word	0x0000e7d0
        /*07d0*/ 	.word	0x000000ff
        /*07d4*/ 	.word	0x00000000
        /*07d8*/ 	.short	0x0101
        /*07da*/ 	.byte	0x04
	.zero		1


	//   ....[90]....
        /*07dc*/ 	.word	0x0000eb30
        /*07e0*/ 	.word	0x000000ff
        /*07e4*/ 	.word	0x00003810
        /*07e8*/ 	.short	0x010a
        /*07ea*/ 	.byte	0x08
	.zero		1


	//   ....[91]....
        /*07ec*/ 	.word	0x0000ece0
        /*07f0*/ 	.word	0x000000ff
        /*07f4*/ 	.word	0x00003838
        /*07f8*/ 	.short	0x010a
        /*07fa*/ 	.byte	0x08
	.zero		1


	//   ....[92]....
        /*07fc*/ 	.word	0x0000eeb0
        /*0800*/ 	.word	0x000000ff
        /*0804*/ 	.word	0x00003818
        /*0808*/ 	.short	0x010a
        /*080a*/ 	.byte	0x08
	.zero		1


	//   ....[93]....
        /*080c*/ 	.word	0x0000f070
        /*0810*/ 	.word	0x000000ff
        /*0814*/ 	.word	0x00003840
        /*0818*/ 	.short	0x010a
        /*081a*/ 	.byte	0x08
	.zero		1


	//   ....[94]....
        /*081c*/ 	.word	0x0000f3b0
        /*0820*/ 	.word	0x000000ff
        /*0824*/ 	.word	0x00003838
        /*0828*/ 	.short	0x010a
        /*082a*/ 	.byte	0x21
	.zero		1


	//   ....[95]....
        /*082c*/ 	.word	0x0000f580
        /*0830*/ 	.word	0x000000ff
        /*0834*/ 	.word	0x00003838
        /*0838*/ 	.short	0x010a
        /*083a*/ 	.byte	0x11
	.zero		1


	//   ....[96]....
        /*083c*/ 	.word	0x0000f770
        /*0840*/ 	.word	0x000000ff
        /*0844*/ 	.word	0x00003838
        /*0848*/ 	.short	0x010a
        /*084a*/ 	.byte	0x19
	.zero		1


	//   ....[97]....
        /*084c*/ 	.word	0x0000f950
        /*0850*/ 	.word	0x000000ff
        /*0854*/ 	.word	0x00003838
        /*0858*/ 	.short	0x010a
        /*085a*/ 	.byte	0x11
	.zero		1


	//   ....[98]....
        /*085c*/ 	.word	0x0000fb40
        /*0860*/ 	.word	0x000000ff
        /*0864*/ 	.word	0x00003838
        /*0868*/ 	.short	0x010a
        /*086a*/ 	.byte	0x11
	.zero		1


	//   ....[99]....
        /*086c*/ 	.word	0x0000fd30
        /*0870*/ 	.word	0x000000ff
        /*0874*/ 	.word	0x00003838
        /*0878*/ 	.short	0x010a
        /*087a*/ 	.byte	0x11
	.zero		1


	//   ....[100]....
        /*087c*/ 	.word	0x0000ff20
        /*0880*/ 	.word	0x000000ff
        /*0884*/ 	.word	0x00003838
        /*0888*/ 	.short	0x010a
        /*088a*/ 	.byte	0x11
	.zero		1


	//   ....[101]....
        /*088c*/ 	.word	0x00010110
        /*0890*/ 	.word	0x000000ff
        /*0894*/ 	.word	0x00003838
        /*0898*/ 	.short	0x010a
        /*089a*/ 	.byte	0x11
	.zero		1


	//   ....[102]....
        /*089c*/ 	.word	0x000103a0
        /*08a0*/ 	.word	0x000000ff
        /*08a4*/ 	.word	0x00003838
        /*08a8*/ 	.short	0x010a
        /*08aa*/ 	.byte	0x19
	.zero		1


	//   ....[103]....
        /*08ac*/ 	.word	0x00010580
        /*08b0*/ 	.word	0x000000ff
        /*08b4*/ 	.word	0x00003838
        /*08b8*/ 	.short	0x010a
        /*08ba*/ 	.byte	0x11
	.zero		1


	//   ....[104]....
        /*08bc*/ 	.word	0x000109f0
        /*08c0*/ 	.word	0x000000ff
        /*08c4*/ 	.word	0x000038b0
        /*08c8*/ 	.short	0x010a
        /*08ca*/ 	.byte	0x10
	.zero		1


	//   ....[105]....
        /*08cc*/ 	.word	0x00010a90
        /*08d0*/ 	.word	0x000000ff
        /*08d4*/ 	.word	0x000038b8
        /*08d8*/ 	.short	0x010a
        /*08da*/ 	.byte	0x10
	.zero		1


	//   ....[106]....
        /*08dc*/ 	.word	0x00010bb0
        /*08e0*/ 	.word	0x000000ff
        /*08e4*/ 	.word	0x00000000
        /*08e8*/ 	.short	0x0101
        /*08ea*/ 	.byte	0x05
	.zero		1


	//   ....[107]....
        /*08ec*/ 	.word	0x00010c30
        /*08f0*/ 	.word	0x000000ff
        /*08f4*/ 	.word	0x00000000
        /*08f8*/ 	.short	0x0101
        /*08fa*/ 	.byte	0x05
	.zero		1


	//   ....[108]....
        /*08fc*/ 	.word	0x00010ec0
        /*0900*/ 	.word	0x00000000
        /*0904*/ 	.word	0x00003800
        /*0908*/ 	.short	0x010a
        /*090a*/ 	.byte	0xff
	.zero		1


	//   ....[109]....
        /*090c*/ 	.word	0x00010f20
        /*0910*/ 	.word	0x00000000
        /*0914*/ 	.word	0x00003820
        /*0918*/ 	.short	0x010a
        /*091a*/ 	.byte	0xff
	.zero		1


	//   ....[110]....
        /*091c*/ 	.word	0x00010f80
        /*0920*/ 	.word	0x00000005
        /*0924*/ 	.word	0x00003858
        /*0928*/ 	.short	0x010a
        /*092a*/ 	.byte	0xff
	.zero		1


	//   ....[111]....
        /*092c*/ 	.word	0x00010fe0
        /*0930*/ 	.word	0x00000000
        /*0934*/ 	.word	0x00003808
        /*0938*/ 	.short	0x010a
        /*093a*/ 	.byte	0xff
	.zero		1


	//   ....[112]....
        /*093c*/ 	.word	0x00011040
        /*0940*/ 	.word	0x00000005
        /*0944*/ 	.word	0x00003868
        /*0948*/ 	.short	0x010a
        /*094a*/ 	.byte	0xff
	.zero		1


	//   ....[113]....
        /*094c*/ 	.word	0x000110a0
        /*0950*/ 	.word	0x00000000
        /*0954*/ 	.word	0x00003828
        /*0958*/ 	.short	0x010a
        /*095a*/ 	.byte	0xff
	.zero		1


	//   ....[114]....
        /*095c*/ 	.word	0x00011100
        /*0960*/ 	.word	0x00000005
        /*0964*/ 	.word	0x000038a0
        /*0968*/ 	.short	0x010a
        /*096a*/ 	.byte	0xff
	.zero		1


	//   ....[115]....
        /*096c*/ 	.word	0x00011160
        /*0970*/ 	.word	0x00000000
        /*0974*/ 	.word	0x00003858
        /*0978*/ 	.short	0x010a
        /*097a*/ 	.byte	0xff
	.zero		1


	//   ....[116]....
        /*097c*/ 	.word	0x000111c0
        /*0980*/ 	.word	0x00000000
        /*0984*/ 	.word	0x00003820
        /*0988*/ 	.short	0x010a
        /*098a*/ 	.byte	0xff
	.zero		1


	//   ....[117]....
        /*098c*/ 	.word	0x00011220
        /*0990*/ 	.word	0x00000000
        /*0994*/ 	.word	0x000038a8
        /*0998*/ 	.short	0x010a
        /*099a*/ 	.byte	0xff
	.zero		1


	//   ....[118]....
        /*099c*/ 	.word	0x00011280
        /*09a0*/ 	.word	0x00000000
        /*09a4*/ 	.word	0x00003868
        /*09a8*/ 	.short	0x010a
        /*09aa*/ 	.byte	0xff
	.zero		1


	//   ....[119]....
        /*09ac*/ 	.word	0x000112e0
        /*09b0*/ 	.word	0x00000000
        /*09b4*/ 	.word	0x00003820
        /*09b8*/ 	.short	0x010a
        /*09ba*/ 	.byte	0xff
	.zero		1


	//   ....[120]....
        /*09bc*/ 	.word	0x00011340
        /*09c0*/ 	.word	0x00000000
        /*09c4*/ 	.word	0x000038a0
        /*09c8*/ 	.short	0x010a
        /*09ca*/ 	.byte	0xff
	.zero		1


	//   ....[121]....
        /*09cc*/ 	.word	0x000113a0
        /*09d0*/ 	.word	0x00000000
        /*09d4*/ 	.word	0x00003858
        /*09d8*/ 	.short	0x010a
        /*09da*/ 	.byte	0xff
	.zero		1


	//   ....[122]....
        /*09dc*/ 	.word	0x00011400
        /*09e0*/ 	.word	0x00000000
        /*09e4*/ 	.word	0x000038a8
        /*09e8*/ 	.short	0x010a
        /*09ea*/ 	.byte	0xff
	.zero		1


	//   ....[123]....
        /*09ec*/ 	.word	0x00011460
        /*09f0*/ 	.word	0x00000000
        /*09f4*/ 	.word	0x00003868
        /*09f8*/ 	.short	0x010a
        /*09fa*/ 	.byte	0xff
	.zero		1


	//   ....[124]....
        /*09fc*/ 	.word	0x000114b0
        /*0a00*/ 	.word	0x00000011
        /*0a04*/ 	.word	0x000038c0
        /*0a08*/ 	.short	0x010a
        /*0a0a*/ 	.byte	0xff
	.zero		1


	//   ....[125]....
        /*0a0c*/ 	.word	0x00011500
        /*0a10*/ 	.word	0x00000011
        /*0a14*/ 	.word	0x000038c8
        /*0a18*/ 	.short	0x010a
        /*0a1a*/ 	.byte	0xff
	.zero		1


	//   ....[126]....
        /*0a1c*/ 	.word	0x00011560
        /*0a20*/ 	.word	0x00000000
        /*0a24*/ 	.word	0x00003870
        /*0a28*/ 	.short	0x010a
        /*0a2a*/ 	.byte	0xff
	.zero		1


	//   ....[127]....
        /*0a2c*/ 	.word	0x000115c0
        /*0a30*/ 	.word	0x00000000
        /*0a34*/ 	.word	0x00003880
        /*0a38*/ 	.short	0x010a
        /*0a3a*/ 	.byte	0xff
	.zero		1


	//   ....[128]....
        /*0a3c*/ 	.word	0x00011620
        /*0a40*/ 	.word	0x00000000
        /*0a44*/ 	.word	0x00003870
        /*0a48*/ 	.short	0x010a
        /*0a4a*/ 	.byte	0xff
	.zero		1


	//   ....[129]....
        /*0a4c*/ 	.word	0x00011680
        /*0a50*/ 	.word	0x00000000
        /*0a54*/ 	.word	0x00003890
        /*0a58*/ 	.short	0x010a
        /*0a5a*/ 	.byte	0xff
	.zero		1


	//   ....[130]....
        /*0a5c*/ 	.word	0x000116e0
        /*0a60*/ 	.word	0x00000000
        /*0a64*/ 	.word	0x00003880
        /*0a68*/ 	.short	0x010a
        /*0a6a*/ 	.byte	0xff
	.zero		1


	//   ....[131]....
        /*0a6c*/ 	.word	0x00011740
        /*0a70*/ 	.word	0x00000000
        /*0a74*/ 	.word	0x00003898
        /*0a78*/ 	.short	0x010a
        /*0a7a*/ 	.byte	0xff
	.zero		1


	//   ....[132]....
        /*0a7c*/ 	.word	0x000117a0
        /*0a80*/ 	.word	0x00000000
        /*0a84*/ 	.word	0x00003870
        /*0a88*/ 	.short	0x010a
        /*0a8a*/ 	.byte	0xff
	.zero		1


	//   ....[133]....
        /*0a8c*/ 	.word	0x00011800
        /*0a90*/ 	.word	0x00000000
        /*0a94*/ 	.word	0x00003890
        /*0a98*/ 	.short	0x010a
        /*0a9a*/ 	.byte	0xff
	.zero		1


	//   ....[134]....
        /*0a9c*/ 	.word	0x00011860
        /*0aa0*/ 	.word	0x00000003
        /*0aa4*/ 	.word	0x000038c0
        /*0aa8*/ 	.short	0x010a
        /*0aaa*/ 	.byte	0xff
	.zero		1


	//   ....[135]....
        /*0aac*/ 	.word	0x000118c0
        /*0ab0*/ 	.word	0x00000000
        /*0ab4*/ 	.word	0x00003880
        /*0ab8*/ 	.short	0x010a
        /*0aba*/ 	.byte	0xff
	.zero		1


	//   ....[136]....
        /*0abc*/ 	.word	0x00011920
        /*0ac0*/ 	.word	0x00000000
        /*0ac4*/ 	.word	0x00003898
        /*0ac8*/ 	.short	0x010a
        /*0aca*/ 	.byte	0xff
	.zero		1


	//   ....[137]....
        /*0acc*/ 	.word	0x00011980
        /*0ad0*/ 	.word	0x00000003
        /*0ad4*/ 	.word	0x000038c8
        /*0ad8*/ 	.short	0x010a
        /*0ada*/ 	.byte	0xff
	.zero		1


	//   ....[138]....
        /*0adc*/ 	.word	0x000119e0
        /*0ae0*/ 	.word	0x00000000
        /*0ae4*/ 	.word	0x00000000
        /*0ae8*/ 	.short	0x010a
        /*0aea*/ 	.byte	0xff
	.zero		1


	//   ....[139]....
        /*0aec*/ 	.word	0x00011a40
        /*0af0*/ 	.word	0x00000000
        /*0af4*/ 	.word	0x00000000
        /*0af8*/ 	.short	0x010a
        /*0afa*/ 	.byte	0xff
	.zero		1


	//   ....[140]....
        /*0afc*/ 	.word	0x00011aa0
        /*0b00*/ 	.word	0x00000004
        /*0b04*/ 	.word	0x000038d0
        /*0b08*/ 	.short	0x010a
        /*0b0a*/ 	.byte	0xff
	.zero		1


	//   ....[141]....
        /*0b0c*/ 	.word	0x00011b00
        /*0b10*/ 	.word	0x00000003
        /*0b14*/ 	.word	0x00000000
        /*0b18*/ 	.short	0x010a
        /*0b1a*/ 	.byte	0xff
	.zero		1


	//   ....[142]....
        /*0b1c*/ 	.word	0x00011b60
        /*0b20*/ 	.word	0x00000000
        /*0b24*/ 	.word	0x00000000
        /*0b28*/ 	.short	0x010a
        /*0b2a*/ 	.byte	0xff
	.zero		1


	//   ....[143]....
        /*0b2c*/ 	.word	0x00011bc0
        /*0b30*/ 	.word	0x00000000
        /*0b34*/ 	.word	0x00000000
        /*0b38*/ 	.short	0x010a
        /*0b3a*/ 	.byte	0xff
	.zero		1


	//   ....[144]....
        /*0b3c*/ 	.word	0x00011c20
        /*0b40*/ 	.word	0x00000004
        /*0b44*/ 	.word	0x000038d0
        /*0b48*/ 	.short	0x010a
        /*0b4a*/ 	.byte	0xff
	.zero		1


	//   ....[145]....
        /*0b4c*/ 	.word	0x00011c80
        /*0b50*/ 	.word	0x00000003
        /*0b54*/ 	.word	0x00000000
        /*0b58*/ 	.short	0x010a
        /*0b5a*/ 	.byte	0xff
	.zero		1


	//   ....[146]....
        /*0b5c*/ 	.word	0x00011ce0
        /*0b60*/ 	.word	0x00000003
        /*0b64*/ 	.word	0x00000000
        /*0b68*/ 	.short	0x010a
        /*0b6a*/ 	.byte	0xff
	.zero		1


	//   ....[147]....
        /*0b6c*/ 	.word	0x00011d40
        /*0b70*/ 	.word	0x00000000
        /*0b74*/ 	.word	0x00000000
        /*0b78*/ 	.short	0x010a
        /*0b7a*/ 	.byte	0xff
	.zero		1


	//   ....[148]....
        /*0b7c*/ 	.word	0x00011da0
        /*0b80*/ 	.word	0x00000000
        /*0b84*/ 	.word	0x00003810
        /*0b88*/ 	.short	0x010a
        /*0b8a*/ 	.byte	0xff
	.zero		1


	//   ....[149]....
        /*0b8c*/ 	.word	0x00011e00
        /*0b90*/ 	.word	0x00000000
        /*0b94*/ 	.word	0x00003838
        /*0b98*/ 	.short	0x010a
        /*0b9a*/ 	.byte	0xff
	.zero		1


	//   ....[150]....
        /*0b9c*/ 	.word	0x00011e60
        /*0ba0*/ 	.word	0x00000000
        /*0ba4*/ 	.word	0x00003818
        /*0ba8*/ 	.short	0x010a
        /*0baa*/ 	.byte	0xff
	.zero		1


	//   ....[151]....
        /*0bac*/ 	.word	0x00011ec0
        /*0bb0*/ 	.word	0x00000000
        /*0bb4*/ 	.word	0x00003840
        /*0bb8*/ 	.short	0x010a
        /*0bba*/ 	.byte	0xff
	.zero		1


	//   ....[152]....
        /*0bbc*/ 	.word	0x00011f20
        /*0bc0*/ 	.word	0x00000000
        /*0bc4*/ 	.word	0x00003838
        /*0bc8*/ 	.short	0x010a
        /*0bca*/ 	.byte	0xff
	.zero		1


	//   ....[153]....
        /*0bcc*/ 	.word	0x00011f80
        /*0bd0*/ 	.word	0x00000000
        /*0bd4*/ 	.word	0x00003838
        /*0bd8*/ 	.short	0x010a
        /*0bda*/ 	.byte	0xff
	.zero		1


	//   ....[154]....
        /*0bdc*/ 	.word	0x00011fe0
        /*0be0*/ 	.word	0x00000000
        /*0be4*/ 	.word	0x00003838
        /*0be8*/ 	.short	0x010a
        /*0bea*/ 	.byte	0xff
	.zero		1


	//   ....[155]....
        /*0bec*/ 	.word	0x00012040
        /*0bf0*/ 	.word	0x00000000
        /*0bf4*/ 	.word	0x00003838
        /*0bf8*/ 	.short	0x010a
        /*0bfa*/ 	.byte	0xff
	.zero		1


	//   ....[156]....
        /*0bfc*/ 	.word	0x000120a0
        /*0c00*/ 	.word	0x00000000
        /*0c04*/ 	.word	0x00003838
        /*0c08*/ 	.short	0x010a
        /*0c0a*/ 	.byte	0xff
	.zero		1


	//   ....[157]....
        /*0c0c*/ 	.word	0x00012100
        /*0c10*/ 	.word	0x00000000
        /*0c14*/ 	.word	0x00003838
        /*0c18*/ 	.short	0x010a
        /*0c1a*/ 	.byte	0xff
	.zero		1


	//   ....[158]....
        /*0c1c*/ 	.word	0x00012160
        /*0c20*/ 	.word	0x00000000
        /*0c24*/ 	.word	0x00003838
        /*0c28*/ 	.short	0x010a
        /*0c2a*/ 	.byte	0xff
	.zero		1


	//   ....[159]....
        /*0c2c*/ 	.word	0x000121c0
        /*0c30*/ 	.word	0x00000000
        /*0c34*/ 	.word	0x00003838
        /*0c38*/ 	.short	0x010a
        /*0c3a*/ 	.byte	0xff
	.zero		1


	//   ....[160]....
        /*0c3c*/ 	.word	0x00012220
        /*0c40*/ 	.word	0x00000000
        /*0c44*/ 	.word	0x00003838
        /*0c48*/ 	.short	0x010a
        /*0c4a*/ 	.byte	0xff
	.zero		1


	//   ....[161]....
        /*0c4c*/ 	.word	0x00012280
        /*0c50*/ 	.word	0x00000000
        /*0c54*/ 	.word	0x00003838
        /*0c58*/ 	.short	0x010a
        /*0c5a*/ 	.byte	0xff
	.zero		1


	//   ....[162]....
        /*0c5c*/ 	.word	0x000122e0
        /*0c60*/ 	.word	0x00000000
        /*0c64*/ 	.word	0x000038b0
        /*0c68*/ 	.short	0x010a
        /*0c6a*/ 	.byte	0xff
	.zero		1


	//   ....[163]....
        /*0c6c*/ 	.word	0x00012340
        /*0c70*/ 	.word	0x00000000
        /*0c74*/ 	.word	0x000038b8
        /*0c78*/ 	.short	0x010a
        /*0c7a*/ 	.byte	0xff
	.zero		1


	//----- nvinfo : EIATTR_NUM_MBARRIERS
	.align		4
.L_64:
        /*0c7c*/ 	.byte	0x03, 0x38
        /*0c7e*/ 	.short	0x001c


	//----- nvinfo : EIATTR_EXIT_INSTR_OFFSETS
	.align		4
        /*0c80*/ 	.byte	0x04, 0x1c
        /*0c82*/ 	.short	(.L_66 - .L_65)


	//   ....[0]....
.L_65:
        /*0c84*/ 	.word	0x000017d0


	//   ....[1]....
        /*0c88*/ 	.word	0x00001a50


	//   ....[2]....
        /*0c8c*/ 	.word	0x00003270


	//   ....[3]....
        /*0c90*/ 	.word	0x000032b0


	//   ....[4]....
        /*0c94*/ 	.word	0x00003330


	//   ....[5]....
        /*0c98*/ 	.word	0x00006420


	//   ....[6]....
        /*0c9c*/ 	.word	0x00008d00


	//   ....[7]....
        /*0ca0*/ 	.word	0x00008da0


	//   ....[8]....
        /*0ca4*/ 	.word	0x0000e7e0


	//   ....[9]....
        /*0ca8*/ 	.word	0x0000e870


	//   ....[10]....
        /*0cac*/ 	.word	0x0000e910


	//   ....[11]....
        /*0cb0*/ 	.word	0x0000f1e0


	//   ....[12]....
        /*0cb4*/ 	.word	0x00010330


	//   ....[13]....
        /*0cb8*/ 	.word	0x00010770


	//   ....[14]....
        /*0cbc*/ 	.word	0x000107e0


	//   ....[15]....
        /*0cc0*/ 	.word	0x00010ea0


	//----- nvinfo : EIATTR_INDIRECT_BRANCH_TARGETS
	.align		4
.L_66:
        /*0cc4*/ 	.byte	0x04, 0x34
        /*0cc6*/ 	.short	(.L_68 - .L_67)


	//   ....[0]....
.L_67:
        /*0cc8*/ 	.word	.L_x_443@srel
        /*0ccc*/ 	.short	0x0
        /*0cce*/ 	.short	0x0
        /*0cd0*/ 	.word	0x3
        /*0cd4*/ 	.word	.L_x_444@srel
        /*0cd8*/ 	.word	.L_x_445@srel
        /*0cdc*/ 	.word	.L_x_446@srel


	//----- nvinfo : EIATTR_MAX_THREADS
	.align		4
.L_68:
        /*0ce0*/ 	.byte	0x04, 0x05
        /*0ce2*/ 	.short	(.L_70 - .L_69)
.L_69:
        /*0ce4*/ 	.word	0x00000200
        /*0ce8*/ 	.word	0x00000001
        /*0cec*/ 	.word	0x00000001


	//----- nvinfo : EIATTR_CRS_STACK_SIZE
	.align		4
.L_70:
        /*0cf0*/ 	.byte	0x04, 0x1e
        /*0cf2*/ 	.short	(.L_72 - .L_71)
.L_71:
        /*0cf4*/ 	.word	0x00000000


	//----- nvinfo : EIATTR_CBANK_PARAM_SIZE
	.align		4
.L_72:
        /*0cf8*/ 	.byte	0x03, 0x19
        /*0cfa*/ 	.short	0x0600


	//----- nvinfo : EIATTR_PARAM_CBANK
	.align		4
        /*0cfc*/ 	.byte	0x04, 0x0a
        /*0cfe*/ 	.short	(.L_74 - .L_73)
	.align		4
.L_73:
        /*0d00*/ 	.word	index@(.nv.constant0._ZN7cutlass13device_kernelINS_4fmha6kernel36Sm100FmhaFwdKernelTmaWarpspecializedIN4cute5tupleIJiiiNS5_IJNS5_IJiiEEEiEEEEEENS1_10collective38Sm100FmhaFwdMainloopTmaWarpspecializedINS_6half_tEffNS5_IJNS4_1CILi256EEENSC_ILi64EEENSC_ILi16EEEEEENS5_IJiNSC_ILi1EEES7_EEENS5_IJiSH_NS5_IJNS5_IJNSC_ILi0EEEiEEEiEEEEEESM_NS9_12ResidualMaskENS5_IJNSC_ILi2EEESH_SH_EEENSC_ILb0EEEEENS9_38Sm100FmhaFwdEpilogueTmaWarpspecializedISB_fNS5_IJNSC_ILi128EEESF_SE_EEESI_NS5_IJSH_S7_EEESQ_EENS2_23IndividualTileSchedulerENS2_41Sm100FmhaCtxKernelWarpspecializedScheduleEEEEEvNT_6ParamsE)
        /*0d04*/ 	.short	0x0380
        /*0d06*/ 	.short	0x0600


	//----- nvinfo : EIATTR_SW_WAR
	.align		4
.L_74:
        /*0d08*/ 	.byte	0x04, 0x36
        /*0d0a*/ 	.short	(.L_76 - .L_75)
.L_75:
        /*0d0c*/ 	.word	0x00000008
.L_76:


//--------------------- .nv.callgraph             --------------------------
	.section	.nv.callgraph,"",@"SHT_CUDA_CALLGRAPH"
	.align	4
	.sectionentsize	8
	.align		4
        /*0000*/ 	.word	0x00000000
	.align		4
        /*0004*/ 	.word	0xffffffff
	.align		4
        /*0008*/ 	.word	index@(_ZN7cutlass13device_kernelINS_4fmha6kernel36Sm100FmhaFwdKernelTmaWarpspecializedIN4cute5tupleIJiiiNS5_IJNS5_IJiiEEEiEEEEEENS1_10collective38Sm100FmhaFwdMainloopTmaWarpspecializedINS_6half_tEffNS5_IJNS4_1CILi256EEENSC_ILi64EEENSC_ILi16EEEEEENS5_IJiNSC_ILi1EEES7_EEENS5_IJiSH_NS5_IJNS5_IJNSC_ILi0EEEiEEEiEEEEEESM_NS9_12ResidualMaskENS5_IJNSC_ILi2EEESH_SH_EEENSC_ILb0EEEEENS9_38Sm100FmhaFwdEpilogueTmaWarpspecializedISB_fNS5_IJNSC_ILi128EEESF_SE_EEESI_NS5_IJSH_S7_EEESQ_EENS2_23IndividualTileSchedulerENS2_41Sm100FmhaCtxKernelWarpspecializedScheduleEEEEEvNT_6ParamsE)
	.align		4
        /*000c*/ 	.word	index@(__assertfail)
	.align		4
        /*0010*/ 	.word	index@(_ZN7cutlass13device_kernelINS_4fmha6kernel36Sm100FmhaFwdKernelTmaWarpspecializedIN4cute5tupleIJiiiNS5_IJNS5_IJiiEEEiEEEEEENS1_10collective38Sm100FmhaFwdMainloopTmaWarpspecializedINS_6half_tEffNS5_IJNS4_1CILi256EEENSC_ILi64EEENSC_ILi16EEEEEENS5_IJiNSC_ILi1EEES7_EEENS5_IJiSH_NS5_IJNS5_IJNSC_ILi0EEEiEEEiEEEEEESM_NS9_12ResidualMaskENS5_IJNSC_ILi2EEESH_SH_EEENSC_ILb0EEEEENS9_38Sm100FmhaFwdEpilogueTmaWarpspecializedISB_fNS5_IJNSC_ILi128EEESF_SE_EEESI_NS5_IJSH_S7_EEESQ_EENS2_23IndividualTileSchedulerENS2_41Sm100FmhaCtxKernelWarpspecializedScheduleEEEEEvNT_6ParamsE)
	.align		4
        /*0014*/ 	.word	index@(vprintf)
	.align		4
        /*0018*/ 	.word	0x00000000
	.align		4
        /*001c*/ 	.word	0xfffffffe
	.align		4
        /*0020*/ 	.word	0x00000000
	.align		4
        /*0024*/ 	.word	0xfffffffd
	.align		4
        /*0028*/ 	.word	0x00000000
	.align		4
        /*002c*/ 	.word	0xfffffffc


//--------------------- .nv.constant4             --------------------------
	.section	.nv.constant4,"a",@progbits
	.align	8
	.align		8
.nv.constant4:
        /*0000*/ 	.dword	vprintf
	.align		8
        /*0008*/ 	.dword	__assertfail
	.align		8
        /*0010*/ 	.dword	__unnamed_1
	.align		8
        /*0018*/ 	.dword	__unnamed_2
	.align		8
        /*0020*/ 	.dword	__unnamed_3
	.align		8
        /*0028*/ 	.dword	__unnamed_4
	.align		8
        /*0030*/ 	.dword	__unnamed_5
	.align		8
        /*0038*/ 	.dword	__unnamed_6
	.align		8
        /*0040*/ 	.dword	__unnamed_7
	.align		8
        /*0048*/ 	.dword	_ZN39_INTERNAL_86d5757f_4_k_cu_5614120e_37094cuda3std3__45__cpo5beginE
	.align		8
        /*0050*/ 	.dword	_ZN39_INTERNAL_86d5757f_4_k_cu_5614120e_37094cuda3std3__45__cpo3endE
	.align		8
        /*0058*/ 	.dword	_ZN39_INTERNAL_86d5757f_4_k_cu_5614120e_37094cuda3std3__45__cpo6cbeginE
	.align		8
        /*0060*/ 	.dword	_ZN39_INTERNAL_86d5757f_4_k_cu_5614120e_37094cuda3std3__45__cpo4cendE
	.align		8
        /*0068*/ 	.dword	_ZN39_INTERNAL_86d5757f_4_k_cu_5614120e_37094cuda3std3__441_GLOBAL__N__86d5757f_4_k_cu_5614120e_37096ignoreE
	.align		8
        /*0070*/ 	.dword	_ZN39_INTERNAL_86d5757f_4_k_cu_5614120e_37094cuda3std3__419piecewise_constructE
	.align		8
        /*0078*/ 	.dword	_ZN39_INTERNAL_86d5757f_4_k_cu_5614120e_37094cuda3std3__48in_placeE
	.align		8
        /*0080*/ 	.dword	_ZN39_INTERNAL_86d5757f_4_k_cu_5614120e_37094cuda3std6ranges3__45__cpo4swapE
	.align		8
        /*0088*/ 	.dword	_ZN39_INTERNAL_86d5757f_4_k_cu_5614120e_37094cuda3std6ranges3__45__cpo9iter_moveE
	.align		8
        /*0090*/ 	.dword	_ZN39_INTERNAL_86d5757f_4_k_cu_5614120e_37094cute7productE
	.align		8
        /*0098*/ 	.dword	_ZN39_INTERNAL_86d5757f_4_k_cu_5614120e_37094cute1_E
	.align		8
        /*00a0*/ 	.dword	$str$22
	.align		8
        /*00a8*/ 	.dword	$str$23
	.align		8
        /*00b0*/ 	.dword	$str$26
	.align		8
        /*00b8*/ 	.dword	$str$27
	.align		8
        /*00c0*/ 	.dword	$str$28
	.align		8
        /*00c8*/ 	.dword	$str$29
	.align		8
        /*00d0*/ 	.dword	$str$30
	.align		8
        /*00d8*/ 	.dword	$str$31
	.align		8
        /*00e0*/ 	.dword	$str$32
	.align		8
        /*00e8*/ 	.dword	$str$33
	.align		8
        /*00f0*/ 	.dword	$str$34
	.align		8
        /*00f8*/ 	.dword	$str$35
	.align		8
        /*0100*/ 	.dword	$str$36
	.align		8
        /*0108*/ 	.dword	$str$37


//--------------------- .nv.constant2._ZN7cutlass13device_kernelINS_4fmha6kernel36Sm100FmhaFwdKernelTmaWarpspecializedIN4cute5tupleIJiiiNS5_IJNS5_IJiiEEEiEEEEEENS1_10collective38Sm100FmhaFwdMainloopTmaWarpspecializedINS_6half_tEffNS5_IJNS4_1CILi256EEENSC_ILi64EEENSC_ILi16EEEEEENS5_IJiNSC_ILi1EEES7_EEENS5_IJiSH_NS5_IJNS5_IJNSC_ILi0EEEiEEEiEEEEEESM_NS9_12ResidualMaskENS5_IJNSC_ILi2EEESH_SH_EEENSC_ILb0EEEEENS9_38Sm100FmhaFwdEpilogueTmaWarpspecializedISB_fNS5_IJNSC_ILi128EEESF_SE_EEESI_NS5_IJSH_S7_EEESQ_EENS2_23IndividualTileSchedulerENS2_41Sm100FmhaCtxKernelWarpspecializedScheduleEEEEEvNT_6ParamsE --------------------------
	.section	.nv.constant2._ZN7cutlass13device_kernelINS_4fmha6kernel36Sm100FmhaFwdKernelTmaWarpspecializedIN4cute5tupleIJiiiNS5_IJNS5_IJiiEEEiEEEEEENS1_10collective38Sm100FmhaFwdMainloopTmaWarpspecializedINS_6half_tEffNS5_IJNS4_1CILi256EEENSC_ILi64EEENSC_ILi16EEEEEENS5_IJiNSC_ILi1EEES7_EEENS5_IJiSH_NS5_IJNS5_IJNSC_ILi0EEEiEEEiEEEEEESM_NS9_12ResidualMaskENS5_IJNSC_ILi2EEESH_SH_EEENSC_ILb0EEEEENS9_38Sm100FmhaFwdEpilogueTmaWarpspecializedISB_fNS5_IJNSC_ILi128EEESF_SE_EEESI_NS5_IJSH_S7_EEESQ_EENS2_23IndividualTileSchedulerENS2_41Sm100FmhaCtxKernelWarpspecializedScheduleEEEEEvNT_6ParamsE,"a",@progbits
	.sectionflags	@""
	.align	4
.nv.constant2._ZN7cutlass13device_kernelINS_4fmha6kernel36Sm100FmhaFwdKernelTmaWarpspecializedIN4cute5tupleIJiiiNS5_IJNS5_IJiiEEEiEEEEEENS1_10collective38Sm100FmhaFwdMainloopTmaWarpspecializedINS_6half_tEffNS5_IJNS4_1CILi256EEENSC_ILi64EEENSC_ILi16EEEEEENS5_IJiNSC_ILi1EEES7_EEENS5_IJiSH_NS5_IJNS5_IJNSC_ILi0EEEiEEEiEEEEEESM_NS9_12ResidualMaskENS5_IJNSC_ILi2EEESH_SH_EEENSC_ILb0EEEEENS9_38Sm100FmhaFwdEpilogueTmaWarpspecializedISB_fNS5_IJNSC_ILi128EEESF_SE_EEESI_NS5_IJSH_S7_EEESQ_EENS2_23IndividualTileSchedulerENS2_41Sm100FmhaCtxKernelWarpspecializedScheduleEEEEEvNT_6ParamsE:
        /*0000*/ 	.byte	0x80, 0xe8, 0x00, 0x00, 0x80, 0x07, 0x01, 0x00, 0x50, 0xe8, 0x00, 0x00


//--------------------- .text._ZN7cutlass13device_kernelINS_4fmha6kernel36Sm100FmhaFwdKernelTmaWarpspecializedIN4cute5tupleIJiiiNS5_IJNS5_IJiiEEEiEEEEEENS1_10collective38Sm100FmhaFwdMainloopTmaWarpspecializedINS_6half_tEffNS5_IJNS4_1CILi256EEENSC_ILi64EEENSC_ILi16EEEEEENS5_IJiNSC_ILi1EEES7_EEENS5_IJiSH_NS5_IJNS5_IJNSC_ILi0EEEiEEEiEEEEEESM_NS9_12ResidualMaskENS5_IJNSC_ILi2EEESH_SH_EEENSC_ILb0EEEEENS9_38Sm100FmhaFwdEpilogueTmaWarpspecializedISB_fNS5_IJNSC_ILi128EEESF_SE_EEESI_NS5_IJSH_S7_EEESQ_EENS2_23IndividualTileSchedulerENS2_41Sm100FmhaCtxKernelWarpspecializedScheduleEEEEEvNT_6ParamsE --------------------------
	.section	.text._ZN7cutlass13device_kernelINS_4fmha6kernel36Sm100FmhaFwdKernelTmaWarpspecializedIN4cute5tupleIJiiiNS5_IJNS5_IJiiEEEiEEEEEENS1_10collective38Sm100FmhaFwdMainloopTmaWarpspecializedINS_6half_tEffNS5_IJNS4_1CILi256EEENSC_ILi64EEENSC_ILi16EEEEEENS5_IJiNSC_ILi1EEES7_EEENS5_IJiSH_NS5_IJNS5_IJNSC_ILi0EEEiEEEiEEEEEESM_NS9_12ResidualMaskENS5_IJNSC_ILi2EEESH_SH_EEENSC_ILb0EEEEENS9_38Sm100FmhaFwdEpilogueTmaWarpspecializedISB_fNS5_IJNSC_ILi128EEESF_SE_EEESI_NS5_IJSH_S7_EEESQ_EENS2_23IndividualTileSchedulerENS2_41Sm100FmhaCtxKernelWarpspecializedScheduleEEEEEvNT_6ParamsE,"ax",@progbits
	.align	128
.text._ZN7cutlass13device_kernelINS_4fmha6kernel36Sm100FmhaFwdKernelTmaWarpspecializedIN4cute5tupleIJiiiNS5_IJNS5_IJiiEEEiEEEEEENS1_10collective38Sm100FmhaFwdMainloopTmaWarpspecializedINS_6half_tEffNS5_IJNS4_1CILi256EEENSC_ILi64EEENSC_ILi16EEEEEENS5_IJiNSC_ILi1EEES7_EEENS5_IJiSH_NS5_IJNS5_IJNSC_ILi0EEEiEEEiEEEEEESM_NS9_12ResidualMaskENS5_IJNSC_ILi2EEESH_SH_EEENSC_ILb0EEEEENS9_38Sm100FmhaFwdEpilogueTmaWarpspecializedISB_fNS5_IJNSC_ILi128EEESF_SE_EEESI_NS5_IJSH_S7_EEESQ_EENS2_23IndividualTileSchedulerENS2_41Sm100FmhaCtxKernelWarpspecializedScheduleEEEEEvNT_6ParamsE:
        .type           _ZN7cutlass13device_kernelINS_4fmha6kernel36Sm100FmhaFwdKernelTmaWarpspecializedIN4cute5tupleIJiiiNS5_IJNS5_IJiiEEEiEEEEEENS1_10collective38Sm100FmhaFwdMainloopTmaWarpspecializedINS_6half_tEffNS5_IJNS4_1CILi256EEENSC_ILi64EEENSC_ILi16EEEEEENS5_IJiNSC_ILi1EEES7_EEENS5_IJiSH_NS5_IJNS5_IJNSC_ILi0EEEiEEEiEEEEEESM_NS9_12ResidualMaskENS5_IJNSC_ILi2EEESH_SH_EEENSC_ILb0EEEEENS9_38Sm100FmhaFwdEpilogueTmaWarpspecializedISB_fNS5_IJNSC_ILi128EEESF_SE_EEESI_NS5_IJSH_S7_EEESQ_EENS2_23IndividualTileSchedulerENS2_41Sm100FmhaCtxKernelWarpspecializedScheduleEEEEEvNT_6ParamsE,@function
        .size           _ZN7cutlass13device_kernelINS_4fmha6kernel36Sm100FmhaFwdKernelTmaWarpspecializedIN4cute5tupleIJiiiNS5_IJNS5_IJiiEEEiEEEEEENS1_10collective38Sm100FmhaFwdMainloopTmaWarpspecializedINS_6half_tEffNS5_IJNS4_1CILi256EEENSC_ILi64EEENSC_ILi16EEEEEENS5_IJiNSC_ILi1EEES7_EEENS5_IJiSH_NS5_IJNS5_IJNSC_ILi0EEEiEEEiEEEEEESM_NS9_12ResidualMaskENS5_IJNSC_ILi2EEESH_SH_EEENSC_ILb0EEEEENS9_38Sm100FmhaFwdEpilogueTmaWarpspecializedISB_fNS5_IJNSC_ILi128EEESF_SE_EEESI_NS5_IJSH_S7_EEESQ_EENS2_23IndividualTileSchedulerENS2_41Sm100FmhaCtxKernelWarpspecializedScheduleEEEEEvNT_6ParamsE,(.L_x_447 - _ZN7cutlass13device_kernelINS_4fmha6kernel36Sm100FmhaFwdKernelTmaWarpspecializedIN4cute5tupleIJiiiNS5_IJNS5_IJiiEEEiEEEEEENS1_10collective38Sm100FmhaFwdMainloopTmaWarpspecializedINS_6half_tEffNS5_IJNS4_1CILi256EEENSC_ILi64EEENSC_ILi16EEEEEENS5_IJiNSC_ILi1EEES7_EEENS5_IJiSH_NS5_IJNS5_IJNSC_ILi0EEEiEEEiEEEEEESM_NS9_12ResidualMaskENS5_IJNSC_ILi2EEESH_SH_EEENSC_ILb0EEEEENS9_38Sm100FmhaFwdEpilogueTmaWarpspecializedISB_fNS5_IJNSC_ILi128EEESF_SE_EEESI_NS5_IJSH_S7_EEESQ_EENS2_23IndividualTileSchedulerENS2_41Sm100FmhaCtxKernelWarpspecializedScheduleEEEEEvNT_6ParamsE)
        .other          _ZN7cutlass13device_kernelINS_4fmha6kernel36Sm100FmhaFwdKernelTmaWarpspecializedIN4cute5tupleIJiiiNS5_IJNS5_IJiiEEEiEEEEEENS1_10collective38Sm100FmhaFwdMainloopTmaWarpspecializedINS_6half_tEffNS5_IJNS4_1CILi256EEENSC_ILi64EEENSC_ILi16EEEEEENS5_IJiNSC_ILi1EEES7_EEENS5_IJiSH_NS5_IJNS5_IJNSC_ILi0EEEiEEEiEEEEEESM_NS9_12ResidualMaskENS5_IJNSC_ILi2EEESH_SH_EEENSC_ILb0EEEEENS9_38Sm100FmhaFwdEpilogueTmaWarpspecializedISB_fNS5_IJNSC_ILi128EEESF_SE_EEESI_NS5_IJSH_S7_EEESQ_EENS2_23IndividualTileSchedulerENS2_41Sm100FmhaCtxKernelWarpspecializedScheduleEEEEEvNT_6ParamsE,@"STO_CUDA_ENTRY STV_DEFAULT"
_ZN7cutlass13device_kernelINS_4fmha6kernel36Sm100FmhaFwdKernelTmaWarpspecializedIN4cute5tupleIJiiiNS5_IJNS5_IJiiEEEiEEEEEENS1_10collective38Sm100FmhaFwdMainloopTmaWarpspecializedINS_6half_tEffNS5_IJNS4_1CILi256EEENSC_ILi64EEENSC_ILi16EEEEEENS5_IJiNSC_ILi1EEES7_EEENS5_IJiSH_NS5_IJNS5_IJNSC_ILi0EEEiEEEiEEEEEESM_NS9_12ResidualMaskENS5_IJNSC_ILi2EEESH_SH_EEENSC_ILb0EEEEENS9_38Sm100FmhaFwdEpilogueTmaWarpspecializedISB_fNS5_IJNSC_ILi128EEESF_SE_EEESI_NS5_IJSH_S7_EEESQ_EENS2_23IndividualTileSchedulerENS2_41Sm100FmhaCtxKernelWarpspecializedScheduleEEEEEvNT_6ParamsE:
[----:B------:R-:W1:Y:S02]  /*0000*/  LDC R1, c[0x0][0x37c] ;  /* 0x0000df00ff017b82 */ /* 0x000e640000000800 */
[----:B-1----:R-:W-:-:S04]  /*0010*/  IADD3 R1, PT, PT, R1, -0x18, RZ ;  /* 0xffffffe801017810 */ /* 0x002fc80007ffe0ff */
[----:B------:R-:W-:Y:S01]  /*0020*/  R2UR UR40, R1 ;  /* 0x00000000012872ca */ /* 0x000fe200000e0000 */
[----:B------:R-:W1:Y:S01]  /*0030*/  S2R R16, SR_TID.X ;  /* 0x0000000000107919 */ /* 0x000e620000002100 */
[----:B------:R-:W2:Y:S01]  /*0040*/  LDCU UR4, c[0x0][0x2f8] ;  /* 0x00005f00ff0477ac */ /* 0x000ea20008000800 */
[----:B------:R-:W3:Y:S01]  /*0050*/  LDCU UR39, c[0x0][0x2fc] ;  /* 0x00005f80ff2777ac */ /* 0x000ee20008000800 */
[----:B------:R-:W-:Y:S02]  /*0060*/  UPLOP3.LUT UP3, UPT, UPT, UPT, UPT, 0x40, 0x4 ;  /* 0x000000000004789c */ /* 0x000fe40003f6e870 */
[----:B------:R-:W-:Y:S02]  /*0070*/  UPLOP3.LUT UP1, UPT, UPT, UPT, UPT, 0x80, 0x8 ;  /* 0x000000000008789c */ /* 0x000fe40003f2f070 */
[----:B------:R-:W-:Y:S02]  /*0080*/  UPLOP3.LUT UP0, UPT, UPT, UPT, UPT, 0x40, 0x4 ;  /* 0x000000000004789c */ /* 0x000fe40003f0e870 */
[----:B------:R-:W-:-:S02]  /*0090*/  UPLOP3.LUT UP6, UPT, UPT, UPT, UPT, 0x40, 0x4 ;  /* 0x000000000004789c */ /* 0x000fc40003fce870 */
[----:B------:R-:W-:Y:S02]  /*00a0*/  UPLOP3.LUT UP5, UPT, UPT, UPT, UPT, 0x40, 0x4 ;  /* 0x000000000004789c */ /* 0x000fe40003fae870 */
[----:B--2---:R-:W-:Y:S02]  /*00b0*/  UIADD3 UR40, UP2, UPT, UR40, UR4, URZ ;  /* 0x0000000428287290 */ /* 0x004fe4000ff5e0ff */
[----:B------:R-:W-:Y:S02]  /*00c0*/  UP2UR UR38, UPR, URZ, 0x8 ;  /* 0x00000008ff267883 */ /* 0x000fe40008000000 */
[----:B---3--:R-:W-:Y:S02]  /*00d0*/  UIADD3.X UR39, UPT, UPT, URZ, UR39, URZ, UP2, !UPT ;  /* 0x00000027ff277290 */ /* 0x008fe400097fe4ff */
[----:B------:R-:W-:Y:S02]  /*00e0*/  UPLOP3.LUT UP2, UPT, UPT, UPT, UPT, 0x80, 0x8 ;  /* 0x000000000008789c */ /* 0x000fe40003f4f070 */
[----:B------:R-:W-:-:S02]  /*00f0*/  UPLOP3.LUT UP4, UPT, UPT, UPT, UPT, 0x40, 0x4 ;  /* 0x000000000004789c */ /* 0x000fc40003f8e870 */
[----:B------:R-:W-:Y:S01]  /*0100*/  UP2UR UR59, UPR, URZ, 0x4 ;  /* 0x00000004ff3b7883 */ /* 0x000fe20008000000 */
[----:B-1----:R-:W-:-:S05]  /*0110*/  SHF.R.U32.HI R18, RZ, 0x5, R16 ;  /* 0x00000005ff127819 */ /* 0x002fca0000011610 */
[----:B------:R-:W1:Y:S02]  /*0120*/  SHFL.IDX PT, R0, R18, RZ, 0x1f ;  /* 0x00001fff12007589 */ /* 0x000e6400000e0000 */
[----:B-1----:R-:W-:-:S04]  /*0130*/  SHF.R.S32.HI R3, RZ, 0x1f, R0 ;  /* 0x0000001fff037819 */ /* 0x002fc80000011400 */
[----:B------:R-:W-:-:S04]  /*0140*/  LEA.HI R2, R3, R0, RZ, 0x2 ;  /* 0x0000000003027211 */ /* 0x000fc800078f10ff */
[----:B------:R-:W-:-:S04]  /*0150*/  SHF.R.S32.HI R2, RZ, 0x2, R2 ;  /* 0x00000002ff027819 */ /* 0x000fc80000011402 */
[----:B------:R-:W-:-:S13]  /*0160*/  ISETP.NE.AND P0, PT, R2, RZ, PT ;  /* 0x000000ff0200720c */ /* 0x000fda0003f05270 */
[----:B------:R-:W-:Y:S05]  /*0170*/  @!P0 BRA `(.L_x_0) ;  /* 0x0000000400248947 */ /* 0x000fea0003800000 */
[----:B------:R-:W-:-:S13]  /*0180*/  ISETP.NE.AND P0, PT, R2, 0x2, PT ;  /* 0x000000020200780c */ /* 0x000fda0003f05270 */
[----:B------:R-:W-:Y:S05]  /*0190*/  @!P0 BRA `(.L_x_1) ;  /* 0x0000000000f48947 */ /* 0x000fea0003800000 */
[----:B------:R-:W-:-:S13]  /*01a0*/  ISETP.NE.AND P0, PT, R2, 0x1, PT ;  /* 0x000000010200780c */ /* 0x000fda0003f05270 */
[----:B------:R-:W-:Y:S05]  /*01b0*/  @P0 BRA `(.L_x_2) ;  /* 0x00000000002c0947 */ /* 0x000fea0003800000 */
[----:B------:R-:W-:Y:S01]  /*01c0*/  HFMA2 R2, -RZ, RZ, 0, 5.9604644775390625e-08 ;  /* 0x00000001ff027431 */ /* 0x000fe200000001ff */
[----:B------:R-:W-:Y:S02]  /*01d0*/  UPLOP3.LUT UP3, UPT, UPT, UPT, UPT, 0x40, 0x4 ;  /* 0x000000000004789c */ /* 0x000fe40003f6e870 */
[----:B------:R-:W-:Y:S02]  /*01e0*/  UPLOP3.LUT UP2, UPT, UPT, UPT, UPT, 0x40, 0x4 ;  /* 0x000000000004789c */ /* 0x000fe40003f4e870 */
[----:B------:R-:W-:Y:S02]  /*01f0*/  UPLOP3.LUT UP1, UPT, UPT, UPT, UPT, 0x80, 0x8 ;  /* 0x000000000008789c */ /* 0x000fe40003f2f070 */
[----:B------:R-:W-:Y:S02]  /*0200*/  UPLOP3.LUT UP0, UPT, UPT, UPT, UPT, 0x40, 0x4 ;  /* 0x000000000004789c */ /* 0x000fe40003f0e870 */
[----:B------:R-:W-:Y:S02]  /*0210*/  UPLOP3.LUT UP6, UPT, UPT, UPT, UPT, 0x40, 0x4 ;  /* 0x000000000004789c */ /* 0x000fe40003fce870 */
[----:B------:R-:W-:-:S02]  /*0220*/  UPLOP3.LUT UP5, UPT, UPT, UPT, UPT, 0x40, 0x4 ;  /* 0x000000000004789c */ /* 0x000fc40003fae870 */
[----:B------:R-:W-:Y:S02]  /*0230*/  UPLOP3.LUT UP4, UPT, UPT, UPT, UPT, 0x80, 0x8 ;  /* 0x000000000008789c */ /* 0x000fe40003f8f070 */
[----:B------:R-:W-:Y:S02]  /*0240*/  UP2UR UR38, UPR, URZ, 0x8 ;  /* 0x00000008ff267883 */ /* 0x000fe40008000000 */
[----:B------:R-:W-:Y:S01]  /*0250*/  UP2UR UR59, UPR, URZ, 0x4 ;  /* 0x00000004ff3b7883 */ /* 0x000fe20008000000 */
[----:B------:R-:W-:Y:S11]  /*0260*/  BRA `(.L_x_0) ;  /* 0x0000000000e87947 */ /* 0x000ff60003800000 */
.L_x_2:
[----:B------:R-:W-:Y:S01]  /*0270*/  ISETP.NE.AND P0, PT, R0, 0xc, PT ;  /* 0x0000000c0000780c */ /* 0x000fe20003f05270 */
[----:B------:R-:W-:Y:S01]  /*0280*/  UPLOP3.LUT UP2, UPT, UPT, UPT, UPT, 0x40, 0x4 ;  /* 0x000000000004789c */ /* 0x000fe20003f4e870 */
[----:B------:R-:W-:Y:S01]  /*0290*/  HFMA2 R2, -RZ, RZ, 0, 1.78813934326171875e-07 ;  /* 0x00000003ff027431 */ /* 0x000fe200000001ff */
[----:B------:R-:W-:Y:S02]  /*02a0*/  UPLOP3.LUT UP1, UPT, UPT, UPT, UPT, 0x80, 0x8 ;  /* 0x000000000008789c */ /* 0x000fe40003f2f070 */
[----:B------:R-:W-:Y:S02]  /*02b0*/  UP2UR UR38, UPR, URZ, 0x4 ;  /* 0x00000004ff267883 */ /* 0x000fe40008000000 */
[----:B------:R-:W-:Y:S02]  /*02c0*/  UPLOP3.LUT UP2, UPT, UPT, UPT, UPT, 0x40, 0x4 ;  /* 0x000000000004789c */ /* 0x000fe40003f4e870 */
[----:B------:R-:W-:Y:S02]  /*02d0*/  UPLOP3.LUT UP0, UPT, UPT, UPT, UPT, 0x40, 0x4 ;  /* 0x000000000004789c */ /* 0x000fe40003f0e870 */
[----:B------:R-:W-:-:S02]  /*02e0*/  UPLOP3.LUT UP6, UPT, UPT, UPT, UPT, 0x40, 0x4 ;  /* 0x000000000004789c */ /* 0x000fc40003fce870 */
[----:B------:R-:W-:Y:S02]  /*02f0*/  UPLOP3.LUT UP5, UPT, UPT, UPT, UPT, 0x80, 0x8 ;  /* 0x000000000008789c */ /* 0x000fe40003faf070 */
[----:B------:R-:W-:Y:S02]  /*0300*/  UPLOP3.LUT UP4, UPT, UPT, UPT, UPT, 0x40, 0x4 ;  /* 0x000000000004789c */ /* 0x000fe40003f8e870 */
[----:B------:R-:W-:Y:S01]  /*0310*/  UP2UR UR59, UPR, URZ, 0x4 ;  /* 0x00000004ff3b7883 */ /* 0x000fe20008000000 */
[----:B------:R-:W-:Y:S11]  /*0320*/  @!P0 BRA `(.L_x_0) ;  /* 0x0000000000b88947 */ /* 0x000ff60003800000 */
[----:B------:R-:W-:-:S13]  /*0330*/  ISETP.NE.AND P0, PT, R0, 0xe, PT ;  /* 0x0000000e0000780c */ /* 0x000fda0003f05270 */
[----:B------:R-:W-:Y:S05]  /*0340*/  @!P0 BRA `(.L_x_3) ;  /* 0x00000000005c8947 */ /* 0x000fea0003800000 */
[----:B------:R-:W-:-:S13]  /*0350*/  ISETP.NE.AND P0, PT, R0, 0xd, PT ;  /* 0x0000000d0000780c */ /* 0x000fda0003f05270 */
[----:B------:R-:W-:Y:S05]  /*0360*/  @P0 BRA `(.L_x_4) ;  /* 0x00000000002c0947 */ /* 0x000fea0003800000 */
[----:B------:R-:W-:Y:S01]  /*0370*/  HFMA2 R2, -RZ, RZ, 0, 2.384185791015625e-07 ;  /* 0x00000004ff027431 */ /* 0x000fe200000001ff */
        /* <DEDUP_REMOVED lines=10> */
.L_x_4:
[----:B------:R-:W-:Y:S01]  /*0420*/  HFMA2 R2, -RZ, RZ, 0, 3.5762786865234375e-07 ;  /* 0x00000006ff027431 */ /* 0x000fe200000001ff */
[----:B------:R-:W-:Y:S02]  /*0430*/  UPLOP3.LUT UP3, UPT, UPT, UPT, UPT, 0x40, 0x4 ;  /* 0x000000000004789c */ /* 0x000fe40003f6e870 */
[----:B------:R-:W-:Y:S02]  /*0440*/  UPLOP3.LUT UP2, UPT, UPT, UPT, UPT, 0x40, 0x4 ;  /* 0x000000000004789c */ /* 0x000fe40003f4e870 */
[----:B------:R-:W-:Y:S02]  /*0450*/  UPLOP3.LUT UP0, UPT, UPT, UPT, UPT, 0x40, 0x4 ;  /* 0x000000000004789c */ /* 0x000fe40003f0e870 */
[----:B------:R-:W-:Y:S02]  /*0460*/  UPLOP3.LUT UP6, UPT, UPT, UPT, UPT, 0x40, 0x4 ;  /* 0x000000000004789c */ /* 0x000fe40003fce870 */
[----:B------:R-:W-:Y:S02]  /*0470*/  UPLOP3.LUT UP5, UPT, UPT, UPT, UPT, 0x40, 0x4 ;  /* 0x000000000004789c */ /* 0x000fe40003fae870 */
[----:B------:R-:W-:-:S02]  /*0480*/  UPLOP3.LUT UP4, UPT, UPT, UPT, UPT, 0x40, 0x4 ;  /* 0x000000000004789c */ /* 0x000fc40003f8e870 */
[----:B------:R-:W-:Y:S02]  /*0490*/  UP2UR UR38, UPR, URZ, 0x8 ;  /* 0x00000008ff267883 */ /* 0x000fe40008000000 */
[----:B------:R-:W-:Y:S01]  /*04a0*/  UP2UR UR59, UPR, URZ, 0x4 ;  /* 0x00000004ff3b7883 */ /* 0x000fe20008000000 */
[----:B------:R-:W-:Y:S11]  /*04b0*/  BRA `(.L_x_0) ;  /* 0x0000000000547947 */ /* 0x000ff60003800000 */
.L_x_3:
[----:B------:R-:W-:Y:S01]  /*04c0*/  HFMA2 R2, -RZ, RZ, 0, 2.98023223876953125e-07 ;  /* 0x00000005ff027431 */ /* 0x000fe200000001ff */
        /* <DEDUP_REMOVED lines=10> */
.L_x_1:
[----:B------:R-:W-:Y:S01]  /*0570*/  HFMA2 R2, -RZ, RZ, 0, 1.1920928955078125e-07 ;  /* 0x00000002ff027431 */ /* 0x000fe200000001ff */
        /* <DEDUP_REMOVED lines=8> */
[----:B------:R-:W-:-:S12]  /*0600*/  UP2UR UR59, UPR, URZ, 0x4 ;  /* 0x00000004ff3b7883 */ /* 0x000fd80008000000 */
.L_x_0:
[----:B------:R-:W-:Y:S01]  /*0610*/  ELECT P0, URZ, PT ;  /* 0x0000000000ff782f */ /* 0x000fe20003800000 */
[----:B------:R-:W-:Y:S03]  /*0620*/  BSSY.RECONVERGENT B0, `(.L_x_5) ;  /* 0x000000f000007945 */ /* 0x000fe60003800200 */
[----:B------:R-:W-:Y:S02]  /*0630*/  PLOP3.LUT P2, PT, P0, PT, UP0, 0x5d, 0xd5 ;  /* 0x0000000000d5781c */ /* 0x000fe4000074eb0d */
[----:B------:R-:W-:-:S11]  /*0640*/  PLOP3.LUT P1, PT, P0, PT, UP6, 0x5d, 0xd5 ;  /* 0x0000000000d5781c */ /* 0x000fd6000072eb6d */
[----:B------:R-:W-:Y:S05]  /*0650*/  @P2 BRA `(.L_x_6) ;  /* 0x00000000002c2947 */ /* 0x000fea0003800000 */
[----:B------:R-:W1:Y:S02]  /*0660*/  LDCU.64 UR4, c[0x0][0x348] ;  /* 0x00006900ff0477ac */ /* 0x000e640008000a00 */
[----:B-1----:R-:W-:-:S04]  /*0670*/  UIADD3 UR8, UP0, UPT, UR4, 0x80, URZ ;  /* 0x0000008004087890 */ /* 0x002fc8000ff1e0ff */
[----:B------:R-:W-:Y:S02]  /*0680*/  UIADD3.X UR9, UPT, UPT, URZ, UR5, URZ, UP0, !UPT ;  /* 0x00000005ff097290 */ /* 0x000fe400087fe4ff */
[----:B------:R-:W-:-:S04]  /*0690*/  UIADD3 UR6, UP0, UPT, UR4, 0x180, URZ ;  /* 0x0000018004067890 */ /* 0x000fc8000ff1e0ff */
[----:B------:R-:W-:Y:S02]  /*06a0*/  UIADD3.X UR7, UPT, UPT, URZ, UR5, URZ, UP0, !UPT ;  /* 0x00000005ff077290 */ /* 0x000fe400087fe4ff */
[----:B------:R-:W-:Y:S01]  /*06b0*/  UIADD3 UR4, UP0, UPT, UR4, 0x280, URZ ;  /* 0x0000028004047890 */ /* 0x000fe2000ff1e0ff */
[----:B------:R1:W-:Y:S03]  /*06c0*/  UTMACCTL.PF [UR8] ;  /* 0x00000000080079b9 */ /* 0x0003e60008040000 */
[----:B------:R-:W-:-:S03]  /*06d0*/  UIADD3.X UR5, UPT, UPT, URZ, UR5, URZ, UP0, !UPT ;  /* 0x00000005ff057290 */ /* 0x000fc600087fe4ff */
[----:B------:R1:W-:Y:S06]  /*06e0*/  UTMACCTL.PF [UR6] ;  /* 0x00000000060079b9 */ /* 0x0003ec0008040000 */
[----:B------:R1:W-:Y:S02]  /*06f0*/  UTMACCTL.PF [UR4] ;  /* 0x00000000040079b9 */ /* 0x0003e40008040000 */
[----:B-1----:R-:W-:Y:S01]  /*0700*/  NOP ;  /* 0x0000000000007918 */ /* 0x002fe20000000000 */
.L_x_6:
[----:B------:R-:W-:Y:S05]  /*0710*/  BSYNC.RECONVERGENT B0 ;  /* 0x0000000000007941 */ /* 0x000fea0003800200 */
.L_x_5:
[----:B------:R-:W-:Y:S04]  /*0720*/  BSSY.RECONVERGENT B0, `(.L_x_7) ;  /* 0x000001b000007945 */ /* 0x000fe80003800200 */
[----:B------:R-:W-:Y:S05]  /*0730*/  @P1 BRA `(.L_x_8) ;  /* 0x0000000000241947 */ /* 0x000fea0003800000 */
[----:B------:R-:W1:Y:S01]  /*0740*/  LDCU.64 UR4, c[0x0][0x348] ;  /* 0x00006900ff0477ac */ /* 0x000e620008000a00 */
[----:B------:R-:W-:Y:S02]  /*0750*/  PLOP3.LUT P6, PT, PT, PT, PT, 0x80, 0x8 ;  /* 0x000000000008781c */ /* 0x000fe40003fcf070 */
[----:B------:R-:W-:Y:S02]  /*0760*/  PLOP3.LUT P5, PT, PT, PT, PT, 0x8, 0x80 ;  /* 0x000000000080781c */ /* 0x000fe40003fae170 */
[----:B------:R-:W-:Y:S02]  /*0770*/  PLOP3.LUT P4, PT, PT, PT, PT, 0x80, 0x8 ;  /* 0x000000000008781c */ /* 0x000fe40003f8f070 */
[----:B------:R-:W-:Y:S01]  /*0780*/  PLOP3.LUT P3, PT, PT, PT, PT, 0x80, 0x8 ;  /* 0x000000000008781c */ /* 0x000fe20003f6f070 */
[----:B-1----:R-:W-:-:S04]  /*0790*/  UIADD3 UR4, UP0, UPT, UR4, 0x400, URZ ;  /* 0x0000040004047890 */ /* 0x002fc8000ff1e0ff */
[----:B------:R-:W-:-:S09]  /*07a0*/  UIADD3.X UR5, UPT, UPT, URZ, UR5, URZ, UP0, !UPT ;  /* 0x00000005ff057290 */ /* 0x000fd200087fe4ff */
[----:B------:R1:W-:Y:S02]  /*07b0*/  UTMACCTL.PF [UR4] ;  /* 0x00000000040079b9 */ /* 0x0003e40008040000 */
[----:B-1----:R-:W-:Y:S05]  /*07c0*/  BRA `(.L_x_9) ;  /* 0x0000000000407947 */ /* 0x002fea0003800000 */
.L_x_8:
[----:B------:R-:W-:-:S13]  /*07d0*/  ISETP.NE.AND P1, PT, R2, 0x3, PT ;  /* 0x000000030200780c */ /* 0x000fda0003f25270 */
[----:B------:R-:W-:Y:S05]  /*07e0*/  @!P1 BRA `(.L_x_10) ;  /* 0x0000000000289947 */ /* 0x000fea0003800000 */
[----:B------:R-:W-:Y:S02]  /*07f0*/  ISETP.NE.AND P1, PT, R2, 0x4, PT ;  /* 0x000000040200780c */ /* 0x000fe40003f25270 */
[----:B------:R-:W-:Y:S02]  /*0800*/  PLOP3.LUT P4, PT, PT, PT, PT, 0x80, 0x8 ;  /* 0x000000000008781c */ /* 0x000fe40003f8f070 */
[----:B------:R-:W-:Y:S02]  /*0810*/  PLOP3.LUT P5, PT, PT, PT, PT, 0x8, 0x80 ;  /* 0x000000000080781c */ /* 0x000fe40003fae170 */
[----:B------:R-:W-:Y:S02]  /*0820*/  PLOP3.LUT P6, PT, PT, PT, PT, 0x80, 0x8 ;  /* 0x000000000008781c */ /* 0x000fe40003fcf070 */
[----:B------:R-:W-:-:S05]  /*0830*/  PLOP3.LUT P3, PT, PT, PT, PT, 0x80, 0x8 ;  /* 0x000000000008781c */ /* 0x000fca0003f6f070 */
[----:B------:R-:W-:Y:S08]  /*0840*/  @P1 BRA `(.L_x_9) ;  /* 0x0000000000201947 */ /* 0x000ff00003800000 */
[----:B------:R-:W-:Y:S02]  /*0850*/  PLOP3.LUT P5, PT, PT, PT, PT, 0x8, 0x80 ;  /* 0x000000000080781c */ /* 0x000fe40003fae170 */
[----:B------:R-:W-:Y:S02]  /*0860*/  PLOP3.LUT P6, PT, PT, PT, PT, 0x8, 0x80 ;  /* 0x000000000080781c */ /* 0x000fe40003fce170 */
[----:B------:R-:W-:Y:S01]  /*0870*/  PLOP3.LUT P3, PT, PT, PT, PT, 0x8, 0x80 ;  /* 0x000000000080781c */ /* 0x000fe20003f6e170 */
[----:B------:R-:W-:-:S12]  /*0880*/  BRA `(.L_x_9) ;  /* 0x0000000000107947 */ /* 0x000fd80003800000 */
.L_x_10:
[----:B------:R-:W-:Y:S02]  /*0890*/  PLOP3.LUT P6, PT, PT, PT, PT, 0x8, 0x80 ;  /* 0x000000000080781c */ /* 0x000fe40003fce170 */
[----:B------:R-:W-:Y:S02]  /*08a0*/  PLOP3.LUT P5, PT, PT, PT, PT, 0x80, 0x8 ;  /* 0x000000000008781c */ /* 0x000fe40003faf070 */
[----:B------:R-:W-:Y:S02]  /*08b0*/  PLOP3.LUT P4, PT, PT, PT, PT, 0x8, 0x80 ;  /* 0x000000000080781c */ /* 0x000fe40003f8e170 */
[----:B------:R-:W-:-:S13]  /*08c0*/  PLOP3.LUT P3, PT, PT, PT, PT, 0x80, 0x8 ;  /* 0x000000000008781c */ /* 0x000fda0003f6f070 */
.L_x_9:
[----:B------:R-:W-:Y:S05]  /*08d0*/  BSYNC.RECONVERGENT B0 ;  /* 0x0000000000007941 */ /* 0x000fea0003800200 */
.L_x_7:
[----:B------:R-:W1:Y:S01]  /*08e0*/  SHFL.IDX PT, R0, R18, RZ, 0x1f ;  /* 0x00001fff12007589 */ /* 0x000e6200000e0000 */
[----:B------:R-:W-:Y:S02]  /*08f0*/  ISETP.NE.AND P1, PT, R2, 0x3, PT ;  /* 0x000000030200780c */ /* 0x000fe40003f25270 */
[----:B------:R-:W-:Y:S02]  /*0900*/  PLOP3.LUT P0, PT, P0, PT, UP1, 0xae, 0xea ;  /* 0x0000000000ea781c */ /* 0x000fe4000070f51e */
[----:B-1----:R-:W-:-:S13]  /*0910*/  ISETP.NE.AND P2, PT, R0, RZ, PT ;  /* 0x000000ff0000720c */ /* 0x002fda0003f45270 */
[----:B------:R-:W-:Y:S05]  /*0920*/  @P2 BRA `(.L_x_11) ;  /* 0x0000000000382947 */ /* 0x000fea0003800000 */
[----:B------:R-:W1:Y:S01]  /*0930*/  S2UR UR5, SR_CgaCtaId ;  /* 0x00000000000579c3 */ /* 0x000e620000008800 */
[----:B------:R-:W-:Y:S01]  /*0940*/  UMOV UR6, 0x400 ;  /* 0x0000040000067882 */ /* 0x000fe20000000000 */
[----:B------:R-:W-:Y:S01]  /*0950*/  UMOV UR4, 0x1 ;  /* 0x0000000100047882 */ /* 0x000fe20000000000 */
[----:B------:R-:W-:Y:S01]  /*0960*/  ELECT P2, URZ, PT ;  /* 0x0000000000ff782f */ /* 0x000fe20003840000 */
[----:B-1----:R-:W-:Y:S02]  /*0970*/  ULEA UR5, UR5, UR6, 0x18 ;  /* 0x0000000605057291 */ /* 0x002fe4000f8ec0ff */
[----:B------:R-:W-:-:S04]  /*0980*/  UIADD3 UR6, UPT, UPT, -UR4, 0x100000, URZ ;  /* 0x0010000004067890 */ /* 0x000fc8000fffe1ff */
[----:B------:R-:W-:Y:S02]  /*0990*/  USHF.L.U32 UR7, UR6, 0xb, URZ ;  /* 0x0000000b06077899 */ /* 0x000fe400080006ff */
[----:B------:R-:W-:Y:S01]  /*09a0*/  USHF.L.U32 UR6, UR6, 0x1, URZ ;  /* 0x0000000106067899 */ /* 0x000fe200080006ff */
[----:B------:R-:W1:Y:S11]  /*09b0*/  FENCE.VIEW.ASYNC.S ;  /* 0x00000000000073c6 */ /* 0x000e760000000000 */
[----:B-1----:R1:W2:Y:S01]  /*09c0*/  SYNCS.EXCH.64 URZ, [UR5+0x3800], UR6 ;  /* 0x0038000605ff75b2 */ /* 0x0022a20008000100 */
[----:B------:R1:W3:Y:S01]  /*09d0*/  SYNCS.EXCH.64 URZ, [UR5+0x3810], UR6 ;  /* 0x0038100605ff75b2 */ /* 0x0002e20008000100 */
[----:B------:R1:W4:Y:S01]  /*09e0*/  SYNCS.EXCH.64 URZ, [UR5+0x3808], UR6 ;  /* 0x0038080605ff75b2 */ /* 0x0003220008000100 */
[----:B------:R1:W5:Y:S01]  /*09f0*/  SYNCS.EXCH.64 URZ, [UR5+0x3818], UR6 ;  /* 0x0038180605ff75b2 */ /* 0x0003620008000100 */
[----:B------:R-:W-:Y:S01]  /*0a00*/  NOP ;  /* 0x0000000000007918 */ /* 0x000fe20000000000 */
.L_x_11:
[----:B------:R-:W-:Y:S01]  /*0a10*/  NOP ;  /* 0x0000000000007918 */ /* 0x000fe20000000000 */
[----:B------:R-:W-:Y:S05]  /*0a20*/  @!P1 BRA `(.L_x_12) ;  /* 0x0000000000289947 */ /* 0x000fea0003800000 */
[----:B------:R-:W-:Y:S01]  /*0a30*/  ISETP.NE.AND P1, PT, R2, 0x4, PT ;  /* 0x000000040200780c */ /* 0x000fe20003f25270 */
[----:B------:R-:W-:Y:S02]  /*0a40*/  UPLOP3.LUT UP3, UPT, UPT, UPT, UPT, 0x80, 0x8 ;  /* 0x000000000008789c */ /* 0x000fe40003f6f070 */
[----:B------:R-:W-:Y:S02]  /*0a50*/  UPLOP3.LUT UP2, UPT, UPT, UPT, UPT, 0x40, 0x4 ;  /* 0x000000000004789c */ /* 0x000fe40003f4e870 */
[----:B------:R-:W-:Y:S02]  /*0a60*/  UPLOP3.LUT UP1, UPT, UPT, UPT, UPT, 0x80, 0x8 ;  /* 0x000000000008789c */ /* 0x000fe40003f2f070 */
[----:B------:R-:W-:-:S06]  /*0a70*/  UPLOP3.LUT UP0, UPT, UPT, UPT, UPT, 0x80, 0x8 ;  /* 0x000000000008789c */ /* 0x000fcc0003f0f070 */
[----:B------:R-:W-:Y:S05]  /*0a80*/  @P1 BRA `(.L_x_13) ;  /* 0x0000000000201947 */ /* 0x000fea0003800000 */
[----:B------:R-:W-:Y:S02]  /*0a90*/  UPLOP3.LUT UP2, UPT, UPT, UPT, UPT, 0x40, 0x4 ;  /* 0x000000000004789c */ /* 0x000fe40003f4e870 */
[----:B------:R-:W-:Y:S02]  /*0aa0*/  UPLOP3.LUT UP3, UPT, UPT, UPT, UPT, 0x40, 0x4 ;  /* 0x000000000004789c */ /* 0x000fe40003f6e870 */
[----:B------:R-:W-:Y:S01]  /*0ab0*/  UPLOP3.LUT UP0, UPT, UPT, UPT, UPT, 0x40, 0x4 ;  /* 0x000000000004789c */ /* 0x000fe20003f0e870 */
[----:B------:R-:W-:Y:S05]  /*0ac0*/  BRA `(.L_x_13) ;  /* 0x0000000000107947 */ /* 0x000fea0003800000 */
.L_x_12:
[----:B------:R-:W-:Y:S02]  /*0ad0*/  UPLOP3.LUT UP3, UPT, UPT, UPT, UPT, 0x40, 0x4 ;  /* 0x000000000004789c */ /* 0x000fe40003f6e870 */
[----:B------:R-:W-:Y:S02]  /*0ae0*/  UPLOP3.LUT UP2, UPT, UPT, UPT, UPT, 0x80, 0x8 ;  /* 0x000000000008789c */ /* 0x000fe40003f4f070 */
[----:B------:R-:W-:Y:S02]  /*0af0*/  UPLOP3.LUT UP1, UPT, UPT, UPT, UPT, 0x40, 0x4 ;  /* 0x000000000004789c */ /* 0x000fe40003f2e870 */
[----:B------:R-:W-:Y:S02]  /*0b00*/  UPLOP3.LUT UP0, UPT, UPT, UPT, UPT, 0x80, 0x8 ;  /* 0x000000000008789c */ /* 0x000fe40003f0f070 */
.L_x_13:
[----:B------:R-:W1:Y:S02]  /*0b10*/  SHFL.IDX PT, R0, R18, RZ, 0x1f ;  /* 0x00001fff12007589 */ /* 0x000e6400000e0000 */
        /* <DEDUP_REMOVED lines=11> */
[----:B-1----:R1:W1:Y:S01]  /*0bd0*/  SYNCS.EXCH.64 URZ, [UR5+0x3820], UR6 ;  /* 0x0038200605ff75b2 */ /* 0x0022620008000100 */
[----:B------:R1:W1:Y:S01]  /*0be0*/  SYNCS.EXCH.64 URZ, [UR5+0x3838], UR6 ;  /* 0x0038380605ff75b2 */ /* 0x0002620008000100 */
[----:B------:R1:W1:Y:S01]  /*0bf0*/  SYNCS.EXCH.64 URZ, [UR5+0x3828], UR6 ;  /* 0x0038280605ff75b2 */ /* 0x0002620008000100 */
[----:B------:R1:W1:Y:S01]  /*0c00*/  SYNCS.EXCH.64 URZ, [UR5+0x3840], UR6 ;  /* 0x0038400605ff75b2 */ /* 0x0002620008000100 */
[----:B------:R1:W1:Y:S01]  /*0c10*/  SYNCS.EXCH.64 URZ, [UR5+0x3830], UR6 ;  /* 0x0038300605ff75b2 */ /* 0x0002620008000100 */
[----:B------:R1:W1:Y:S01]  /*0c20*/  SYNCS.EXCH.64 URZ, [UR5+0x3848], UR6 ;  /* 0x0038480605ff75b2 */ /* 0x0002620008000100 */
[----:B------:R-:W-:Y:S01]  /*0c30*/  NOP ;  /* 0x0000000000007918 */ /* 0x000fe20000000000 */
.L_x_14:
[----:B------:R-:W2:Y:S01]  /*0c40*/  SHFL.IDX PT, R0, R18, RZ, 0x1f ;  /* 0x00001fff12007589 */ /* 0x000ea200000e0000 */
[----:B------:R-:W-:Y:S01]  /*0c50*/  NOP ;  /* 0x0000000000007918 */ /* 0x000fe20000000000 */
[----:B--2---:R-:W-:-:S13]  /*0c60*/  ISETP.NE.AND P1, PT, R0, RZ, PT ;  /* 0x000000ff0000720c */ /* 0x004fda0003f25270 */
[----:B------:R-:W-:Y:S05]  /*0c70*/  @P1 BRA `(.L_x_15) ;  /* 0x0000000000401947 */ /* 0x000fea0003800000 */
[----:B-1----:R-:W1:Y:S01]  /*0c80*/  S2UR UR6, SR_CgaCtaId ;  /* 0x00000000000679c3 */ /* 0x002e620000008800 */
[----:B------:R-:W-:Y:S01]  /*0c90*/  UMOV UR7, 0x400 ;  /* 0x0000040000077882 */ /* 0x000fe20000000000 */
[----:B------:R-:W-:Y:S01]  /*0ca0*/  UMOV UR5, 0x1 ;  /* 0x0000000100057882 */ /* 0x000fe20000000000 */
[----:B------:R-:W-:Y:S01]  /*0cb0*/  UMOV UR4, 0x80 ;  /* 0x0000008000047882 */ /* 0x000fe20000000000 */
[----:B------:R-:W-:-:S04]  /*0cc0*/  UIADD3 UR8, UPT, UPT, -UR5, 0x100000, URZ ;  /* 0x0010000005087890 */ /* 0x000fc8000fffe1ff */
[----:B------:R-:W-:Y:S02]  /*0cd0*/  USHF.L.U32 UR9, UR8, 0xb, URZ ;  /* 0x0000000b08097899 */ /* 0x000fe400080006ff */
[----:B------:R-:W-:Y:S02]  /*0ce0*/  USHF.L.U32 UR8, UR8, 0x1, URZ ;  /* 0x0000000108087899 */ /* 0x000fe400080006ff */
[----:B------:R-:W-:-:S04]  /*0cf0*/  UIADD3 UR4, UPT, UPT, -UR4, 0x100000, URZ ;  /* 0x0010000004047890 */ /* 0x000fc8000fffe1ff */
[----:B------:R-:W-:Y:S02]  /*0d00*/  USHF.L.U32 UR5, UR4, 0xb, URZ ;  /* 0x0000000b04057899 */ /* 0x000fe400080006ff */
[----:B------:R-:W-:Y:S01]  /*0d10*/  USHF.L.U32 UR4, UR4, 0x1, URZ ;  /* 0x0000000104047899 */ /* 0x000fe200080006ff */
[----:B------:R-:W-:Y:S01]  /*0d20*/  ELECT P1, URZ, PT ;  /* 0x0000000000ff782f */ /* 0x000fe20003820000 */
[----:B-1----:R-:W-:Y:S01]  /*0d30*/  ULEA UR6, UR6, UR7, 0x18 ;  /* 0x0000000706067291 */ /* 0x002fe2000f8ec0ff */
[----:B------:R-:W1:Y:S11]  /*0d40*/  FENCE.VIEW.ASYNC.S ;  /* 0x00000000000073c6 */ /* 0x000e760000000000 */
[----:B-1----:R2:W1:Y:S01]  /*0d50*/  SYNCS.EXCH.64 URZ, [UR6+0x3850], UR8 ;  /* 0x0038500806ff75b2 */ /* 0x0024620008000100 */
[----:B------:R2:W1:Y:S02]  /*0d60*/  SYNCS.EXCH.64 URZ, [UR6+0x3858], UR4 ;  /* 0x0038580406ff75b2 */ /* 0x0004640008000100 */
[----:B--2---:R-:W-:Y:S01]  /*0d70*/  NOP ;  /* 0x0000000000007918 */ /* 0x004fe20000000000 */
.L_x_15:
[----:B------:R-:W2:Y:S01]  /*0d80*/  SHFL.IDX PT, R0, R18, RZ, 0x1f ;  /* 0x00001fff12007589 */ /* 0x000ea200000e0000 */
[----:B------:R-:W-:Y:S01]  /*0d90*/  UP2UR UR4, UPR, URZ, 0x1 ;  /* 0x00000001ff047883 */ /* 0x000fe20008000000 */
[----:B------:R-:W-:Y:S01]  /*0da0*/  ISETP.NE.AND P2, PT, R2, 0x2, PT ;  /* 0x000000020200780c */ /* 0x000fe20003f45270 */
[----:B------:R-:W-:Y:S01]  /*0db0*/  UISETP.NE.AND UP0, UPT, UR59, URZ, UPT ;  /* 0x000000ff3b00728c */ /* 0x000fe2000bf05270 */
[----:B------:R-:W-:Y:S01]  /*0dc0*/  NOP ;  /* 0x0000000000007918 */ /* 0x000fe20000000000 */
[----:B------:R-:W-:Y:S02]  /*0dd0*/  USEL UR48, URZ, 0x2, !UP4 ;  /* 0x00000002ff307887 */ /* 0x000fe4000e000000 */
[----:B------:R-:W-:Y:S02]  /*0de0*/  USEL UR49, URZ, 0x2, !UP0 ;  /* 0x00000002ff317887 */ /* 0x000fe4000c000000 */
[----:B------:R-:W-:Y:S02]  /*0df0*/  UISETP.NE.AND UP0, UPT, UR4, URZ, UPT ;  /* 0x000000ff0400728c */ /* 0x000fe4000bf05270 */
[----:B------:R-:W-:-:S02]  /*0e00*/  USEL UR49, UR49, 0x1, !UP5 ;  /* 0x0000000131317887 */ /* 0x000fc4000e800000 */
[----:B------:R-:W-:Y:S01]  /*0e10*/  USEL UR48, UR48, 0x1, !UP5 ;  /* 0x0000000130307887 */ /* 0x000fe2000e800000 */
        /* <DEDUP_REMOVED lines=18> */
.L_x_16:
[----:B------:R-:W-:Y:S01]  /*0f40*/  NOP ;  /* 0x0000000000007918 */ /* 0x000fe20000000000 */
[----:B------:R-:W-:Y:S05]  /*0f50*/  @!P2 BRA `(.L_x_17) ;  /* 0x000000000024a947 */ /* 0x000fea0003800000 */
[----:B------:R-:W-:Y:S01]  /*0f60*/  ISETP.NE.AND P1, PT, R2, RZ, PT ;  /* 0x000000ff0200720c */ /* 0x000fe20003f25270 */
[----:B------:R-:W-:Y:S02]  /*0f70*/  UP2UR UR4, UPR, URZ, 0x1 ;  /* 0x00000001ff047883 */ /* 0x000fe40008000000 */
[----:B------:R-:W-:Y:S01]  /*0f80*/  UPLOP3.LUT UP0, UPT, UPT, UPT, UPT, 0x80, 0x8 ;  /* 0x000000000008789c */ /* 0x000fe20003f0f070 */
[----:B-1----:R-:W-:-:S03]  /*0f90*/  UMOV UR7, URZ ;  /* 0x000000ff00077c82 */ /* 0x002fc60008000000 */
[----:B------:R-:W-:Y:S02]  /*0fa0*/  UP2UR UR37, UPR, URZ, 0x1 ;  /* 0x00000001ff257883 */ /* 0x000fe40008000000 */
[----:B------:R-:W-:-:S04]  /*0fb0*/  UISETP.NE.AND UP0, UPT, UR4, URZ, UPT ;  /* 0x000000ff0400728c */ /* 0x000fc8000bf05270 */
[----:B------:R-:W-:Y:S07]  /*0fc0*/  @P1 BRA `(.L_x_18) ;  /* 0x00000000001c1947 */ /* 0x000fee0003800000 */
[----:B------:R-:W-:Y:S01]  /*0fd0*/  UMOV UR7, 0x1 ;  /* 0x0000000100077882 */ /* 0x000fe20000000000 */
[----:B------:R-:W-:Y:S05]  /*0fe0*/  BRA `(.L_x_18) ;  /* 0x0000000000147947 */ /* 0x000fea0003800000 */
.L_x_17:
[----:B------:R-:W-:Y:S02]  /*0ff0*/  UP2UR UR4, UPR, URZ, 0x1 ;  /* 0x00000001ff047883 */ /* 0x000fe40008000000 */
[----:B------:R-:W-:Y:S01]  /*1000*/  UPLOP3.LUT UP0, UPT, UPT, UPT, UPT, 0x40, 0x4 ;  /* 0x000000000004789c */ /* 0x000fe20003f0e870 */
[----:B-1----:R-:W-:-:S03]  /*1010*/  UMOV UR7, 0x2 ;  /* 0x0000000200077882 */ /* 0x002fc60000000000 */
[----:B------:R-:W-:Y:S02]  /*1020*/  UP2UR UR37, UPR, URZ, 0x1 ;  /* 0x00000001ff257883 */ /* 0x000fe40008000000 */
[----:B------:R-:W-:Y:S02]  /*1030*/  UISETP.NE.AND UP0, UPT, UR4, URZ, UPT ;  /* 0x000000ff0400728c */ /* 0x000fe4000bf05270 */
.L_x_18:
[----:B------:R-:W1:Y:S02]  /*1040*/  SHFL.IDX PT, R0, R18, RZ, 0x1f ;  /* 0x00001fff12007589 */ /* 0x000e6400000e0000 */
[----:B-1----:R-:W-:-:S13]  /*1050*/  ISETP.NE.AND P1, PT, R0, RZ, PT ;  /* 0x000000ff0000720c */ /* 0x002fda0003f25270 */
[----:B------:R-:W-:Y:S05]  /*1060*/  @P1 BRA `(.L_x_19) ;  /* 0x0000000000301947 */ /* 0x000fea0003800000 */
[----:B------:R-:W1:Y:S01]  /*1070*/  S2UR UR5, SR_CgaCtaId ;  /* 0x00000000000579c3 */ /* 0x000e620000008800 */
[----:B------:R-:W-:Y:S01]  /*1080*/  UMOV UR6, 0x400 ;  /* 0x0000040000067882 */ /* 0x000fe20000000000 */
[----:B------:R-:W-:Y:S01]  /*1090*/  UMOV UR4, 0x80 ;  /* 0x0000008000047882 */ /* 0x000fe20000000000 */
[----:B------:R-:W-:Y:S01]  /*10a0*/  ELECT P1, URZ, PT ;  /* 0x0000000000ff782f */ /* 0x000fe20003820000 */
[----:B------:R-:W-:-:S04]  /*10b0*/  UIADD3 UR8, UPT, UPT, -UR4, 0x100000, URZ ;  /* 0x0010000004087890 */ /* 0x000fc8000fffe1ff */
[----:B------:R-:W-:Y:S02]  /*10c0*/  USHF.L.U32 UR9, UR8, 0xb, URZ ;  /* 0x0000000b08097899 */ /* 0x000fe400080006ff */
[----:B------:R-:W-:Y:S02]  /*10d0*/  USHF.L.U32 UR8, UR8, 0x1, URZ ;  /* 0x0000000108087899 */ /* 0x000fe400080006ff */
[----:B-1----:R-:W-:Y:S01]  /*10e0*/  ULEA UR5, UR5, UR6, 0x18 ;  /* 0x0000000605057291 */ /* 0x002fe2000f8ec0ff */
[----:B------:R-:W1:Y:S11]  /*10f0*/  FENCE.VIEW.ASYNC.S ;  /* 0x00000000000073c6 */ /* 0x000e760000000000 */
[----:B-1----:R1:W2:Y:S01]  /*1100*/  SYNCS.EXCH.64 URZ, [UR5+0x3870], UR8 ;  /* 0x0038700805ff75b2 */ /* 0x0022a20008000100 */
[----:B------:R1:W1:Y:S01]  /*1110*/  SYNCS.EXCH.64 URZ, [UR5+0x3878], UR8 ;  /* 0x0038780805ff75b2 */ /* 0x0002620008000100 */
[----:B------:R-:W-:Y:S01]  /*1120*/  NOP ;  /* 0x0000000000007918 */ /* 0x000fe20000000000 */
.L_x_19:
[----:B------:R-:W-:Y:S01]  /*1130*/  NOP ;  /* 0x0000000000007918 */ /* 0x000fe20000000000 */
[----:B------:R-:W-:Y:S05]  /*1140*/  @!P2 BRA `(.L_x_20) ;  /* 0x000000000024a947 */ /* 0x000fea0003800000 */
[----:B------:R-:W-:Y:S01]  /*1150*/  ISETP.NE.AND P1, PT, R2, 0x1, PT ;  /* 0x000000010200780c */ /* 0x000fe20003f25270 */
[----:B------:R-:W-:Y:S02]  /*1160*/  UP2UR UR4, UPR, URZ, 0x1 ;  /* 0x00000001ff047883 */ /* 0x000fe40008000000 */
[----:B------:R-:W-:Y:S01]  /*1170*/  UPLOP3.LUT UP0, UPT, UPT, UPT, UPT, 0x80, 0x8 ;  /* 0x000000000008789c */ /* 0x000fe20003f0f070 */
[----:B------:R-:W-:-:S03]  /*1180*/  UMOV UR6, URZ ;  /* 0x000000ff00067c82 */ /* 0x000fc60008000000 */
[----:B------:R-:W-:Y:S02]  /*1190*/  UP2UR UR36, UPR, URZ, 0x1 ;  /* 0x00000001ff247883 */ /* 0x000fe40008000000 */
[----:B------:R-:W-:-:S04]  /*11a0*/  UISETP.NE.AND UP0, UPT, UR4, URZ, UPT ;  /* 0x000000ff0400728c */ /* 0x000fc8000bf05270 */
[----:B------:R-:W-:Y:S07]  /*11b0*/  @P1 BRA `(.L_x_21) ;  /* 0x00000000001c1947 */ /* 0x000fee0003800000 */
[----:B------:R-:W-:Y:S01]  /*11c0*/  UMOV UR6, 0x1 ;  /* 0x0000000100067882 */ /* 0x000fe20000000000 */
[----:B------:R-:W-:Y:S05]  /*11d0*/  BRA `(.L_x_21) ;  /* 0x0000000000147947 */ /* 0x000fea0003800000 */
.L_x_20:
[----:B------:R-:W-:Y:S02]  /*11e0*/  UP2UR UR4, UPR, URZ, 0x1 ;  /* 0x00000001ff047883 */ /* 0x000fe40008000000 */
[----:B------:R-:W-:Y:S01]  /*11f0*/  UPLOP3.LUT UP0, UPT, UPT, UPT, UPT, 0x40, 0x4 ;  /* 0x000000000004789c */ /* 0x000fe20003f0e870 */
[----:B------:R-:W-:-:S03]  /*1200*/  UMOV UR6, 0x2 ;  /* 0x0000000200067882 */ /* 0x000fc60000000000 */
[----:B------:R-:W-:Y:S02]  /*1210*/  UP2UR UR36, UPR, URZ, 0x1 ;  /* 0x00000001ff247883 */ /* 0x000fe40008000000 */
[----:B------:R-:W-:Y:S02]  /*1220*/  UISETP.NE.AND UP0, UPT, UR4, URZ, UPT ;  /* 0x000000ff0400728c */ /* 0x000fe4000bf05270 */
.L_x_21:
[----:B------:R-:W3:Y:S01]  /*1230*/  SHFL.IDX PT, R0, R18, RZ, 0x1f ;  /* 0x00001fff12007589 */ /* 0x000ee200000e0000 */
[----:B------:R-:W-:Y:S02]  /*1240*/  USEL UR46, URZ, 0x1, !UP4 ;  /* 0x00000001ff2e7887 */ /* 0x000fe4000e000000 */
[----:B------:R-:W-:Y:S01]  /*1250*/  USEL UR58, URZ, 0x1, UP4 ;  /* 0x00000001ff3a7887 */ /* 0x000fe2000a000000 */
[----:B---3--:R-:W-:-:S13]  /*1260*/  ISETP.NE.AND P1, PT, R0, RZ, PT ;  /* 0x000000ff0000720c */ /* 0x008fda0003f25270 */
[----:B------:R-:W-:Y:S05]  /*1270*/  @P1 BRA `(.L_x_22) ;  /* 0x0000000000301947 */ /* 0x000fea0003800000 */
[----:B-1----:R-:W1:Y:S01]  /*1280*/  S2UR UR5, SR_CgaCtaId ;  /* 0x00000000000579c3 */ /* 0x002e620000008800 */
        /* <DEDUP_REMOVED lines=9> */
[----:B------:R3:W1:Y:S02]  /*1320*/  SYNCS.EXCH.64 URZ, [UR5+0x3888], UR8 ;  /* 0x0038880805ff75b2 */ /* 0x0006640008000100 */
[----:B---3--:R-:W-:Y:S01]  /*1330*/  NOP ;  /* 0x0000000000007918 */ /* 0x008fe20000000000 */
.L_x_22:
[----:B------:R-:W3:Y:S01]  /*1340*/  SHFL.IDX PT, R0, R18, RZ, 0x1f ;  /* 0x00001fff12007589 */ /* 0x000ee200000e0000 */
[----:B------:R-:W-:Y:S01]  /*1350*/  NOP ;  /* 0x0000000000007918 */ /* 0x000fe20000000000 */
[----:B---3--:R-:W-:-:S13]  /*1360*/  ISETP.NE.AND P1, PT, R0, RZ, PT ;  /* 0x000000ff0000720c */ /* 0x008fda0003f25270 */
        /* <DEDUP_REMOVED lines=15> */
[----:B------:R3:W1:Y:S01]  /*1460*/  SYNCS.EXCH.64 URZ, [UR8+0x38a0], UR4 ;  /* 0x0038a00408ff75b2 */ /* 0x0006620008000100 */
[----:B------:R3:W1:Y:S01]  /*1470*/  SYNCS.EXCH.64 URZ, [UR8+0x3898], UR10 ;  /* 0x0038980a08ff75b2 */ /* 0x0006620008000100 */
[----:B------:R3:W1:Y:S02]  /*1480*/  SYNCS.EXCH.64 URZ, [UR8+0x38a8], UR4 ;  /* 0x0038a80408ff75b2 */ /* 0x0006640008000100 */
[----:B---3--:R-:W-:Y:S01]  /*1490*/  NOP ;  /* 0x0000000000007918 */ /* 0x008fe20000000000 */
.L_x_23:
        /* <DEDUP_REMOVED lines=22> */
.L_x_24:
[----:B------:R-:W3:Y:S01]  /*1600*/  SHFL.IDX PT, R0, R18, RZ, 0x1f ;  /* 0x00001fff12007589 */ /* 0x000ee200000e0000 */
[----:B------:R-:W-:Y:S01]  /*1610*/  NOP ;  /* 0x0000000000007918 */ /* 0x000fe20000000000 */
        /* <DEDUP_REMOVED lines=14> */
.L_x_25:
[----:B------:R-:W-:Y:S01]  /*1700*/  ISETP.GT.AND P1, PT, R2, 0x3, PT ;  /* 0x000000030200780c */ /* 0x000fe20003f24270 */
[----:B------:R-:W-:Y:S01]  /*1710*/  NOP ;  /* 0x0000000000007918 */ /* 0x000fe20000000000 */
[----:B-12-45:R-:W-:Y:S11]  /*1720*/  BAR.SYNC.DEFER_BLOCKING 0x0 ;  /* 0x0000000000007b1d */ /* 0x036ff60000010000 */
[----:B------:R-:W-:Y:S05]  /*1730*/  @P1 BRA `(.L_x_26) ;  /* 0x000000d0002c1947 */ /* 0x000fea0003800000 */
[----:B------:R-:W-:-:S13]  /*1740*/  ISETP.GE.U32.AND P0, PT, R2, 0x2, PT ;  /* 0x000000020200780c */ /* 0x000fda0003f06070 */
[----:B------:R-:W-:Y:S05]  /*1750*/  @!P0 BRA `(.L_x_27) ;  /* 0x00000074006c8947 */ /* 0x000fea0003800000 */
[----:B------:R-:W-:Y:S05]  /*1760*/  @!P2 BRA `(.L_x_28) ;  /* 0x0000001800d4a947 */ /* 0x000fea0003800000 */
[----:B------:R-:W-:-:S08]  /*1770*/  NOP ;  /* 0x0000000000007918 */ /* 0x000fd00000000000 */
[----:B------:R-:W1:-:S00]  /*1780*/  USETMAXREG.DEALLOC.CTAPOOL 0x20 ;  /* 0x00000020000079c8 */ /* 0x000e4000080e0500 */
[----:B------:R-:W2:Y:S08]  /*1790*/  S2UR UR4, SR_CTAID.X ;  /* 0x00000000000479c3 */ /* 0x000eb00000002500 */
[----:B-1----:R-:W1:Y:S01]  /*17a0*/  LDC R0, c[0x0][0x380] ;  /* 0x0000e000ff007b82 */ /* 0x002e620000000800 */
[----:B--2---:R-:W-:-:S06]  /*17b0*/  USHF.L.U32 UR4, UR4, 0x8, URZ ;  /* 0x0000000804047899 */ /* 0x004fcc00080006ff */
[----:B-1----:R-:W-:-:S13]  /*17c0*/  ISETP.LE.U32.AND P0, PT, R0, UR4, PT ;  /* 0x0000000400007c0c */ /* 0x002fda000bf03070 */
[----:B------:R-:W-:Y:S05]  /*17d0*/  @P0 EXIT ;  /* 0x000000000000094d */ /* 0x000fea0003800000 */
[----:B------:R-:W1:Y:S01]  /*17e0*/  S2UR UR4, SR_CgaCtaId ;  /* 0x00000000000479c3 */ /* 0x000e620000008800 */
[----:B------:R-:W-:Y:S01]  /*17f0*/  UMOV UR6, 0x40 ;  /* 0x0000004000067882 */ /* 0x000fe20000000000 */
[----:B------:R-:W-:Y:S01]  /*1800*/  NOP ;  /* 0x0000000000007918 */ /* 0x000fe20000000000 */
[----:B------:R-:W-:Y:S01]  /*1810*/  UMOV UR5, 0x400 ;  /* 0x0000040000057882 */ /* 0x000fe20000000000 */
[----:B-1----:R-:W-:Y:S02]  /*1820*/  ULEA UR6, UR4, UR6, 0x18 ;  /* 0x0000000604067291 */ /* 0x002fe4000f8ec0ff */
[----:B------:R-:W-:-:S07]  /*1830*/  ULEA UR4, UR4, UR5, 0x18 ;  /* 0x0000000504047291 */ /* 0x000fce000f8ec0ff */
[----:B------:R-:W1:Y:S02]  /*1840*/  LDS.U8 R0, [UR6+0x1c] ;  /* 0x00001c06ff007984 */ /* 0x000e640008000000 */
[----:B-1----:R-:W-:-:S13]  /*1850*/  ISETP.NE.AND P0, PT, R0, RZ, PT ;  /* 0x000000ff0000720c */ /* 0x002fda0003f05270 */
[----:B------:R-:W-:Y:S05]  /*1860*/  @P0 BRA `(.L_x_29) ;  /* 0x0000000000580947 */ /* 0x000fea0003800000 */
[----:B------:R-:W-:-:S13]  /*1870*/  ELECT P0, URZ, PT ;  /* 0x0000000000ff782f */ /* 0x000fda0003800000 */
[----:B------:R-:W-:Y:S05]  /*1880*/  @!P0 BRA `(.L_x_30) ;  /* 0x0000000000608947 */ /* 0x000fea0003800000 */
[----:B------:R-:W-:-:S05]  /*1890*/  UMOV UR5, 0x10 ;  /* 0x0000001000057882 */ /* 0x000fca0000000000 */
[----:B------:R-:W-:Y:S04]  /*18a0*/  DEPBAR.LE SB1, 0x36 ;  /* 0x00009d800000791a */ /* 0x000fe80000000000 */
[----:B------:R-:W1:Y:S02]  /*18b0*/  UTCATOMSWS.FIND_AND_SET.ALIGN UP0, UR5, UR5 ;  /* 0x00000005000575e3 */ /* 0x000e640008000800 */
[----:B-1----:R-:W-:Y:S01]  /*18c0*/  MOV R3, UR5 ;  /* 0x0000000500037c02 */ /* 0x002fe20008000f00 */
[----:B------:R-:W-:Y:S06]  /*18d0*/  BRA.U UP0, `(.L_x_31) ;  /* 0x0000000100187547 */ /* 0x000fec000b800000 */
.L_x_32:
[----:B------:R-:W-:Y:S05]  /*18e0*/  NANOSLEEP 0x64 ;  /* 0x000000640000795d */ /* 0x000fea0003800000 */
[----:B------:R-:W-:-:S05]  /*18f0*/  UMOV UR5, 0x10 ;  /* 0x0000001000057882 */ /* 0x000fca0000000000 */
[----:B------:R-:W-:Y:S04]  /*1900*/  DEPBAR.LE SB1, 0x36 ;  /* 0x00009d800000791a */ /* 0x000fe80000000000 */
[----:B------:R-:W1:Y:S02]  /*1910*/  UTCATOMSWS.FIND_AND_SET.ALIGN UP0, UR5, UR5 ;  /* 0x00000005000575e3 */ /* 0x000e640008000800 */
[----:B-1----:R-:W-:Y:S01]  /*1920*/  MOV R3, UR5 ;  /* 0x0000000500037c02 */ /* 0x002fe20008000f00 */
[----:B------:R-:W-:Y:S05]  /*1930*/  BRA.U !UP0, `(.L_x_32) ;  /* 0xfffffffd08e87547 */ /* 0x000fea000b83ffff */
.L_x_31:
[----:B------:R-:W-:-:S05]  /*1940*/  IMAD.MOV.U32 R0, RZ, RZ, 0xffff ;  /* 0x0000ffffff007424 */ /* 0x000fca00078e00ff */
[----:B------:R-:W-:Y:S01]  /*1950*/  SHF.L.U32 R2, R0, R3, RZ ;  /* 0x0000000300027219 */ /* 0x000fe200000006ff */
[----:B------:R-:W-:-:S04]  /*1960*/  HFMA2 R0, -RZ, RZ, 0, 5.9604644775390625e-08 ;  /* 0x00000001ff007431 */ /* 0x000fc800000001ff */
[----:B------:R1:W-:Y:S01]  /*1970*/  ATOMS.OR RZ, [UR6+0x14], R2 ;  /* 0x00001402ffff798c */ /* 0x0003e2000b000006 */
[----:B------:R-:W-:Y:S01]  /*1980*/  SHF.L.U32 R0, R0, R3, RZ ;  /* 0x0000000300007219 */ /* 0x000fe200000006ff */
[----:B------:R-:W-:-:S04]  /*1990*/  IMAD.SHL.U32 R3, R3, 0x20, RZ ;  /* 0x0000002003037824 */ /* 0x000fc800078e00ff */
[----:B------:R1:W-:Y:S04]  /*19a0*/  ATOMS.OR RZ, [UR6+0x18], R0 ;  /* 0x00001800ffff798c */ /* 0x0003e8000b000006 */
[----:B------:R1:W-:Y:S01]  /*19b0*/  STS [UR4+0x38e0], R3 ;  /* 0x0038e003ff007988 */ /* 0x0003e20008000804 */
[----:B------:R-:W-:Y:S05]  /*19c0*/  BRA `(.L_x_30) ;  /* 0x0000000000107947 */ /* 0x000fea0003800000 */
.L_x_29:
[----:B------:R-:W-:Y:S02]  /*19d0*/  MOV R0, 0xffffffff ;  /* 0xffffffff00007802 */ /* 0x000fe40000000f00 */
[----:B------:R-:W-:-:S03]  /*19e0*/  MOV R2, 0x1a10 ;  /* 0x00001a1000027802 */ /* 0x000fc60000000f00 */
[----:B------:R1:W-:Y:S04]  /*19f0*/  STS [UR4+0x38e0], R0 ;  /* 0x0038e000ff007988 */ /* 0x0003e80008000804 */
[----:B-1----:R-:W-:Y:S05]  /*1a00*/  CALL.REL.NOINC `($__internal_1_$__cuda_sm10x_tcgen05_guardrail_trap_phase_invalid_during_alloc) ;  /* 0x00000108006c7944 */ /* 0x002fea0003c00000 */
.L_x_30:
[----:B------:R-:W-:Y:S05]  /*1a10*/  WARPSYNC.ALL ;  /* 0x0000000000007948 */ /* 0x000fea0003800000 */
[----:B------:R-:W2:Y:S02]  /*1a20*/  LDCU UR9, c[0x0][0x384] ;  /* 0x00007080ff0977ac */ /* 0x000ea40008000800 */
[----:B--2---:R-:W-:Y:S01]  /*1a30*/  ISETP.NE.AND P0, PT, RZ, UR9, PT ;  /* 0x00000009ff007c0c */ /* 0x004fe2000bf05270 */
[----:B------:R-:W-:-:S12]  /*1a40*/  NOP ;  /* 0x0000000000007918 */ /* 0x000fd80000000000 */
[----:B------:R-:W-:Y:S05]  /*1a50*/  @!P0 EXIT ;  /* 0x000000000000894d */ /* 0x000fea0003800000 */
[----:B------:R-:W-:Y:S01]  /*1a60*/  UIADD3 UR5, UPT, UPT, UR4, 0x2000, URZ ;  /* 0x0000200004057890 */ /* 0x000fe2000fffe0ff */
[----:B------:R-:W-:Y:S01]  /*1a70*/  BSSY.RECONVERGENT B0, `(.L_x_33) ;  /* 0x000000b000007945 */ /* 0x000fe20003800200 */
[----:B------:R-:W-:Y:S02]  /*1a80*/  USHF.R.U32.HI UR20, URZ, 0x4, UR4 ;  /* 0x00000004ff147899 */ /* 0x000fe40008011604 */
[----:B------:R-:W-:Y:S02]  /*1a90*/  USHF.R.U32.HI UR5, URZ, 0x4, UR5 ;  /* 0x00000004ff057899 */ /* 0x000fe40008011605 */
[----:B------:R-:W-:Y:S02]  /*1aa0*/  ULOP3.LUT UR20, UR20, 0x3fff, URZ, 0xc0, !UPT ;  /* 0x00003fff14147892 */ /* 0x000fe4000f8ec0ff */
[----:B------:R-:W-:Y:S02]  /*1ab0*/  ULOP3.LUT UR5, UR5, 0x3fff, URZ, 0xc0, !UPT ;  /* 0x00003fff05057892 */ /* 0x000fe4000f8ec0ff */
[----:B------:R-:W-:-:S02]  /*1ac0*/  ULOP3.LUT UR20, UR20, 0x10000, URZ, 0xfc, !UPT ;  /* 0x0001000014147892 */ /* 0x000fc4000f8efcff */
[----:B------:R-:W-:Y:S01]  /*1ad0*/  ULOP3.LUT UR6, UR5, 0x10000, URZ, 0xfc, !UPT ;  /* 0x0001000005067892 */ /* 0x000fe2000f8efcff */
[----:B------:R-:W-:Y:S01]  /*1ae0*/  UMOV UR21, 0xc0004010 ;  /* 0xc000401000157882 */ /* 0x000fe20000000000 */
[----:B------:R-:W-:Y:S01]  /*1af0*/  UMOV UR7, 0xc0004010 ;  /* 0xc000401000077882 */ /* 0x000fe20000000000 */
[----:B------:R-:W-:Y:S06]  /*1b00*/  @!P4 BRA `(.L_x_34) ;  /* 0x000000000004c947 */ /* 0x000fec0003800000 */
[----:B------:R-:W-:Y:S05]  /*1b10*/  BPT.TRAP 0x1 ;  /* 0x000000040000795c */ /* 0x000fea0000300000 */
.L_x_34:
[----:B------:R-:W-:Y:S05]  /*1b20*/  BSYNC.RECONVERGENT B0 ;  /* 0x0000000000007941 */ /* 0x000fea0003800200 */
.L_x_33:
[----:B-1----:R-:W-:-:S04]  /*1b30*/  SHF.L.U32 R3, RZ, 0x1f, RZ ;  /* 0x0000001fff037819 */ /* 0x002fc800000006ff */
[----:B------:R-:W1:Y:S02]  /*1b40*/  SYNCS.PHASECHK.TRANS64.TRYWAIT P0, [UR4+0x3800], R3 ;  /* 0x00380003ff0075a7 */ /* 0x000e640008001104 */
[----:B-1----:R-:W-:Y:S05]  /*1b50*/  @!P0 BRA `(.L_x_35) ;  /* 0x000000f000d48947 */ /* 0x002fea0003800000 */
.L_x_344:
[----:B------:R-:W-:Y:S05]  /*1b60*/  BRA.U !UP1, `(.L_x_36) ;  /* 0x0000000109047547 */ /* 0x000fea000b800000 */
[----:B------:R-:W-:Y:S05]  /*1b70*/  BPT.TRAP 0x1 ;  /* 0x000000040000795c */ /* 0x000fea0000300000 */
.L_x_36:
[----:B------:R-:W2:Y:S01]  /*1b80*/  SYNCS.PHASECHK.TRANS64.TRYWAIT P0, [UR4+0x3820], R3 ;  /* 0x00382003ff0075a7 */ /* 0x000ea20008001104 */
[----:B------:R-:W-:Y:S01]  /*1b90*/  ULOP3.LUT UR49, UR49, 0x1, URZ, 0xc0, !UPT ;  /* 0x0000000131317892 */ /* 0x000fe2000f8ec0ff */
[----:B--2---:R-:W-:Y:S11]  /*1ba0*/  @!P0 BRA `(.L_x_37) ;  /* 0x000000f000d88947 */ /* 0x004ff60003800000 */
.L_x_346:
[----:B------:R-:W-:-:S09]  /*1bb0*/  UISETP.NE.U32.AND UP0, UPT, UR49, 0x1, UPT ;  /* 0x000000013100788c */ /* 0x000fd2000bf05070 */
[----:B------:R-:W-:Y:S05]  /*1bc0*/  BRA.U !UP0, `(.L_x_38) ;  /* 0x0000000108047547 */ /* 0x000fea000b800000 */
[----:B------:R-:W-:Y:S05]  /*1bd0*/  BPT.TRAP 0x1 ;  /* 0x000000040000795c */ /* 0x000fea0000300000 */
.L_x_38:
[----:B------:R-:W-:-:S05]  /*1be0*/  HFMA2 R2, -RZ, RZ, 0, 5.9604644775390625e-08 ;  /* 0x00000001ff027431 */ /* 0x000fca00000001ff */
[----:B------:R-:W-:-:S04]  /*1bf0*/  SHF.L.U32 R2, R2, 0x1f, RZ ;  /* 0x0000001f02027819 */ /* 0x000fc800000006ff */
[----:B------:R-:W2:Y:S02]  /*1c00*/  SYNCS.PHASECHK.TRANS64.TRYWAIT P0, [UR4+0x3858], R2 ;  /* 0x00385802ff0075a7 */ /* 0x000ea40008001104 */
[----:B--2---:R-:W-:Y:S05]  /*1c10*/  @!P0 BRA `(.L_x_39) ;  /* 0x000000f000d48947 */ /* 0x004fea0003800000 */
.L_x_348:
[----:B-1----:R-:W-:Y:S01]  /*1c20*/  MOV R0, RZ ;  /* 0x000000ff00007202 */ /* 0x002fe20000000f00 */
[----:B------:R-:W-:Y:S01]  /*1c30*/  UMOV UR10, 0x0 ;  /* 0x00000000000a7882 */ /* 0x000fe20000000000 */
[----:B------:R-:W-:Y:S01]  /*1c40*/  UMOV UR11, 0x8100010 ;  /* 0x08100010000b7882 */ /* 0x000fe20000000000 */
[----:B------:R-:W-:Y:S01]  /*1c50*/  UISETP.NE.AND UP4, UPT, UR49, URZ, UPT ;  /* 0x000000ff3100728c */ /* 0x000fe2000bf85270 */
[----:B------:R-:W-:-:S13]  /*1c60*/  R2UR UR8, R0 ;  /* 0x00000000000872ca */ /* 0x000fda00000e0000 */
[----:B------:R1:W-:Y:S01]  /*1c70*/  UTCHMMA gdesc[UR20], gdesc[UR6], tmem[UR8], tmem[UR10], idesc[UR11], !UPT ;  /* 0x00ff0a06140075ea */ /* 0x0003e2000f800008 */
[----:B------:R-:W-:Y:S05]  /*1c80*/  BRA.U UP4, `(.L_x_40) ;  /* 0x0000000104047547 */ /* 0x000fea000b800000 */
[----:B-1----:R-:W-:Y:S05]  /*1c90*/  BPT.TRAP 0x1 ;  /* 0x000000040000795c */ /* 0x002fea0000300000 */
.L_x_40:
[----:B-1----:R-:W-:Y:S01]  /*1ca0*/  UIADD3 UR8, UPT, UPT, UR4, 0x3850, URZ ;  /* 0x0000385004087890 */ /* 0x002fe2000fffe0ff */
[----:B------:R-:W-:Y:S08]  /*1cb0*/  BSSY.RECONVERGENT B0, `(.L_x_41) ;  /* 0x0000004000007945 */ /* 0x000ff00003800200 */
[----:B------:R1:W-:Y:S01]  /*1cc0*/  UTCBAR [UR8], URZ ;  /* 0x000000ff080073e9 */ /* 0x0003e200080000ff */
[----:B------:R-:W-:Y:S05]  /*1cd0*/  @!P4 BRA `(.L_x_42) ;  /* 0x000000000004c947 */ /* 0x000fea0003800000 */
[----:B-1----:R-:W-:Y:S05]  /*1ce0*/  BPT.TRAP 0x1 ;  /* 0x000000040000795c */ /* 0x002fea0000300000 */
.L_x_42:
[----:B-1----:R-:W-:Y:S05]  /*1cf0*/  BSYNC.RECONVERGENT B0 ;  /* 0x0000000000007941 */ /* 0x002fea0003800200 */
.L_x_41:
[----:B------:R-:W1:Y:S01]  /*1d00*/  SYNCS.PHASECHK.TRANS64.TRYWAIT P0, [UR4+0x3808], R3 ;  /* 0x00380803ff0075a7 */ /* 0x000e620008001104 */
[----:B------:R-:W-:Y:S01]  /*1d10*/  ULOP3.LUT UR48, UR48, 0x1, URZ, 0xc0, !UPT ;  /* 0x0000000130307892 */ /* 0x000fe2000f8ec0ff */
[----:B-1----:R-:W-:Y:S11]  /*1d20*/  @!P0 BRA `(.L_x_43) ;  /* 0x000000f000a88947 */ /* 0x002ff60003800000 */
.L_x_350:
[----:B------:R-:W-:-:S09]  /*1d30*/  UISETP.NE.U32.AND UP0, UPT, UR48, 0x1, UPT ;  /* 0x000000013000788c */ /* 0x000fd2000bf05070 */
[----:B------:R-:W-:Y:S05]  /*1d40*/  BRA.U !UP0, `(.L_x_44) ;  /* 0x0000000108047547 */ /* 0x000fea000b800000 */
[----:B------:R-:W-:Y:S05]  /*1d50*/  BPT.TRAP 0x1 ;  /* 0x000000040000795c */ /* 0x000fea0000300000 */
.L_x_44:
[----:B------:R-:W3:Y:S02]  /*1d60*/  SYNCS.PHASECHK.TRANS64.TRYWAIT P0, [UR4+0x3868], R2 ;  /* 0x00386802ff0075a7 */ /* 0x000ee40008001104 */
[----:B---3--:R-:W-:Y:S05]  /*1d70*/  @!P0 BRA `(.L_x_45) ;  /* 0x000000f000ac8947 */ /* 0x008fea0003800000 */
.L_x_352:
[----:B-1----:R-:W-:Y:S01]  /*1d80*/  MOV R0, 0x80 ;  /* 0x0000008000007802 */ /* 0x002fe20000000f00 */
[----:B------:R-:W-:Y:S01]  /*1d90*/  UIADD3 UR22, UPT, UPT, UR20, 0x100, URZ ;  /* 0x0000010014167890 */ /* 0x000fe2000fffe0ff */
[----:B------:R-:W-:Y:S02]  /*1da0*/  UMOV UR10, 0x0 ;  /* 0x00000000000a7882 */ /* 0x000fe40000000000 */
[----:B------:R-:W-:Y:S01]  /*1db0*/  R2UR UR8, R0 ;  /* 0x00000000000872ca */ /* 0x000fe200000e0000 */
[----:B------:R-:W-:Y:S01]  /*1dc0*/  UMOV UR11, 0x8100010 ;  /* 0x08100010000b7882 */ /* 0x000fe20000000000 */
[----:B------:R-:W-:Y:S01]  /*1dd0*/  UMOV UR23, 0xc0004010 ;  /* 0xc000401000177882 */ /* 0x000fe20000000000 */
[----:B------:R-:W-:-:S10]  /*1de0*/  UISETP.NE.AND UP3, UPT, UR48, URZ, UPT ;  /* 0x000000ff3000728c */ /* 0x000fd4000bf65270 */
[----:B------:R1:W-:Y:S01]  /*1df0*/  UTCHMMA gdesc[UR22], gdesc[UR6], tmem[UR8], tmem[UR10], idesc[UR11], !UPT ;  /* 0x00ff0a06160075ea */ /* 0x0003e2000f800008 */
[----:B------:R-:W-:Y:S05]  /*1e00*/  BRA.U UP3, `(.L_x_46) ;  /* 0x0000000103047547 */ /* 0x000fea000b800000 */
[----:B-1----:R-:W-:Y:S05]  /*1e10*/  BPT.TRAP 0x1 ;  /* 0x000000040000795c */ /* 0x002fea0000300000 */
.L_x_46:
[----:B-1----:R-:W-:-:S09]  /*1e20*/  UIADD3 UR8, UPT, UPT, UR4, 0x3860, URZ ;  /* 0x0000386004087890 */ /* 0x002fd2000fffe0ff */
[----:B------:R1:W-:Y:S01]  /*1e30*/  UTCBAR [UR8], URZ ;  /* 0x000000ff080073e9 */ /* 0x0003e200080000ff */
[----:B------:R-:W-:Y:S05]  /*1e40*/  BRA.U !UP1, `(.L_x_47) ;  /* 0x0000000109047547 */ /* 0x000fea000b800000 */
[----:B-1----:R-:W-:Y:S05]  /*1e50*/  BPT.TRAP 0x1 ;  /* 0x000000040000795c */ /* 0x002fea0000300000 */
.L_x_47:
[----:B-1----:R-:W-:-:S09]  /*1e60*/  UIADD3 UR8, UPT, UPT, UR4, 0x3838, URZ ;  /* 0x0000383804087890 */ /* 0x002fd2000fffe0ff */
[----:B------:R1:W-:Y:S01]  /*1e70*/  UTCBAR [UR8], URZ ;  /* 0x000000ff080073e9 */ /* 0x0003e200080000ff */
[----:B------:R-:W-:Y:S05]  /*1e80*/  BRA.U !UP1, `(.L_x_48) ;  /* 0x0000000109047547 */ /* 0x000fea000b800000 */
[----:B-1----:R-:W-:Y:S05]  /*1e90*/  BPT.TRAP 0x1 ;  /* 0x000000040000795c */ /* 0x002fea0000300000 */
.L_x_48:
[----:B------:R-:W3:Y:S02]  /*1ea0*/  SYNCS.PHASECHK.TRANS64.TRYWAIT P0, [UR4+0x3828], R3 ;  /* 0x00382803ff0075a7 */ /* 0x000ee40008001104 */
[----:B---3--:R-:W-:Y:S05]  /*1eb0*/  @!P0 BRA `(.L_x_49) ;  /* 0x000000f000748947 */ /* 0x008fea0003800000 */
.L_x_354:
[----:B------:R-:W-:Y:S05]  /*1ec0*/  BRA.U UP5, `(.L_x_50) ;  /* 0x0000000105047547 */ /* 0x000fea000b800000 */
[----:B-1----:R-:W-:Y:S05]  /*1ed0*/  BPT.TRAP 0x1 ;  /* 0x000000040000795c */ /* 0x002fea0000300000 */
.L_x_50:
[----:B------:R-:W4:Y:S02]  /*1ee0*/  SYNCS.PHASECHK.TRANS64.TRYWAIT P0, [UR4+0x38a0], R2 ;  /* 0x0038a002ff0075a7 */ /* 0x000f240008001104 */
[----:B----4-:R-:W-:Y:S05]  /*1ef0*/  @!P0 BRA `(.L_x_51) ;  /* 0x000000f0007c8947 */ /* 0x010fea0003800000 */
.L_x_356:
[----:B------:R-:W-:Y:S05]  /*1f00*/  BRA.U UP4, `(.L_x_52) ;  /* 0x0000000104047547 */ /* 0x000fea000b800000 */
[----:B-1----:R-:W-:Y:S05]  /*1f10*/  BPT.TRAP 0x1 ;  /* 0x000000040000795c */ /* 0x002fea0000300000 */
.L_x_52:
[----:B------:R-:W4:Y:S02]  /*1f20*/  SYNCS.PHASECHK.TRANS64.TRYWAIT P0, [UR4+0x3858], R3 ;  /* 0x00385803ff0075a7 */ /* 0x000f240008001104 */
[----:B----4-:R-:W-:Y:S05]  /*1f30*/  @!P0 BRA `(.L_x_53) ;  /* 0x000000f000848947 */ /* 0x010fea0003800000 */
.L_x_358:
[----:B---3--:R-:W-:Y:S01]  /*1f40*/  IMAD.MOV.U32 R0, RZ, RZ, 0x20 ;  /* 0x00000020ff007424 */ /* 0x008fe200078e00ff */
[----:B------:R-:W-:Y:S02]  /*1f50*/  UIADD3 UR36, UPT, UPT, UR5, 0x80, URZ ;  /* 0x0000008005247890 */ /* 0x000fe4000fffe0ff */
[----:B------:R-:W-:Y:S02]  /*1f60*/  UIADD3 UR34, UPT, UPT, UR5, 0xa0, URZ ;  /* 0x000000a005227890 */ /* 0x000fe4000fffe0ff */
[----:B------:R-:W-:Y:S01]  /*1f70*/  R2UR UR15, R0 ;  /* 0x00000000000f72ca */ /* 0x000fe200000e0000 */
[----:B------:R-:W-:Y:S01]  /*1f80*/  IMAD.MOV.U32 R0, RZ, RZ, 0x100 ;  /* 0x00000100ff007424 */ /* 0x000fe200078e00ff */
[----:B------:R-:W-:Y:S02]  /*1f90*/  UIADD3 UR32, UPT, UPT, UR5, 0xc0, URZ ;  /* 0x000000c005207890 */ /* 0x000fe4000fffe0ff */
[----:B------:R-:W-:Y:S02]  /*1fa0*/  UIADD3 UR30, UPT, UPT, UR5, 0xe0, URZ ;  /* 0x000000e0051e7890 */ /* 0x000fe4000fffe0ff */
[----:B------:R-:W-:Y:S01]  /*1fb0*/  R2UR UR16, R0 ;  /* 0x00000000001072ca */ /* 0x000fe200000e0000 */
[----:B------:R-:W-:Y:S01]  /*1fc0*/  IMAD.MOV.U32 R0, RZ, RZ, 0x28 ;  /* 0x00000028ff007424 */ /* 0x000fe200078e00ff */
[----:B------:R-:W-:Y:S01]  /*1fd0*/  UMOV UR28, 0x0 ;  /* 0x00000000001c7882 */ /* 0x000fe20000000000 */
[----:B------:R-:W-:Y:S01]  /*1fe0*/  UMOV UR29, 0x8050010 ;  /* 0x08050010001d7882 */ /* 0x000fe20000000000 */
[----:B------:R-:W-:Y:S01]  /*1ff0*/  UMOV UR37, 0xc0004010 ;  /* 0xc000401000257882 */ /* 0x000fe20000000000 */
[----:B------:R-:W-:Y:S01]  /*2000*/  UMOV UR26, 0x0 ;  /* 0x00000000001a7882 */ /* 0x000fe20000000000 */
        /* <DEDUP_REMOVED lines=9> */
[----:B------:R3:W-:Y:S01]  /*20a0*/  UTCHMMA tmem[UR15], gdesc[UR36], tmem[UR16], tmem[UR28], idesc[UR29], !UPT ;  /* 0x00ff1c240f0079ea */ /* 0x0007e2000f800010 */
[----:B------:R-:W-:Y:S01]  /*20b0*/  UMOV UR18, 0x0 ;  /* 0x0000000000127882 */ /* 0x000fe20000000000 */
[----:B------:R-:W-:Y:S01]  /*20c0*/  UMOV UR19, 0x8050010 ;  /* 0x0805001000137882 */ /* 0x000fe20000000000 */
[----:B------:R-:W-:Y:S01]  /*20d0*/  R2UR UR11, R0 ;  /* 0x00000000000b72ca */ /* 0x000fe200000e0000 */
[----:B------:R-:W-:Y:S01]  /*20e0*/  IMAD.MOV.U32 R0, RZ, RZ, 0x100 ;  /* 0x00000100ff007424 */ /* 0x000fe200078e00ff */
[----:B------:R-:W-:-:S04]  /*20f0*/  UMOV UR31, 0xc0004010 ;  /* 0xc0004010001f7882 */ /* 0x000fc80000000000 */
[----:B------:R-:W-:Y:S01]  /*2100*/  R2UR UR12, R0 ;  /* 0x00000000000c72ca */ /* 0x000fe200000e0000 */
[----:B------:R-:W-:Y:S01]  /*2110*/  IMAD.MOV.U32 R0, RZ, RZ, 0x38 ;  /* 0x00000038ff007424 */ /* 0x000fe200078e00ff */
[----:B------:R3:W-:Y:S04]  /*2120*/  UTCHMMA tmem[UR13], gdesc[UR34], tmem[UR14], tmem[UR26], idesc[UR27], UPT ;  /* 0x00ff1a220d0079ea */ /* 0x0007e8000b80000e */
[----:B-1----:R-:W-:Y:S01]  /*2130*/  R2UR UR8, R0 ;  /* 0x00000000000872ca */ /* 0x002fe200000e0000 */
[----:B------:R-:W-:-:S05]  /*2140*/  IMAD.MOV.U32 R0, RZ, RZ, 0x100 ;  /* 0x00000100ff007424 */ /* 0x000fca00078e00ff */
[----:B------:R-:W-:Y:S01]  /*2150*/  R2UR UR10, R0 ;  /* 0x00000000000a72ca */ /* 0x000fe200000e0000 */
[----:B------:R3:W-:-:S12]  /*2160*/  UTCHMMA tmem[UR11], gdesc[UR32], tmem[UR12], tmem[UR24], idesc[UR25], UPT ;  /* 0x00ff18200b0079ea */ /* 0x0007d8000b80000c */
[----:B------:R3:W-:Y:S01]  /*2170*/  UTCHMMA tmem[UR8], gdesc[UR30], tmem[UR10], tmem[UR18], idesc[UR19], UPT ;  /* 0x00ff121e080079ea */ /* 0x0007e2000b80000a */
[----:B------:R-:W-:Y:S05]  /*2180*/  BRA.U UP5, `(.L_x_54) ;  /* 0x0000000105047547 */ /* 0x000fea000b800000 */
[----:B---3--:R-:W-:Y:S05]  /*2190*/  BPT.TRAP 0x1 ;  /* 0x000000040000795c */ /* 0x008fea0000300000 */
.L_x_54:
[----:B---3--:R-:W-:Y:S01]  /*21a0*/  UIADD3 UR10, UPT, UPT, UR4, 0x3890, URZ ;  /* 0x00003890040a7890 */ /* 0x008fe2000fffe0ff */
[----:B------:R-:W-:Y:S01]  /*21b0*/  HFMA2 R6, -RZ, RZ, 0, 5.9604644775390625e-08 ;  /* 0x00000001ff067431 */ /* 0x000fe200000001ff */
[----:B------:R-:W-:Y:S01]  /*21c0*/  UISETP.GE.AND UP0, UPT, UR9, 0x41, UPT ;  /* 0x000000410900788c */ /* 0x000fe2000bf06270 */
[----:B--2---:R-:W-:Y:S01]  /*21d0*/  MOV R5, RZ ;  /* 0x000000ff00057202 */ /* 0x004fe20000000f00 */
[----:B------:R-:W-:Y:S01]  /*21e0*/  UMOV UR19, URZ ;  /* 0x000000ff00137c82 */ /* 0x000fe20008000000 */
[----:B------:R-:W-:Y:S01]  /*21f0*/  UMOV UR8, 0x80 ;  /* 0x0000008000087882 */ /* 0x000fe20000000000 */
[----:B------:R-:W-:-:S03]  /*2200*/  UMOV UR18, 0x1 ;  /* 0x0000000100127882 */ /* 0x000fc60000000000 */
[----:B------:R1:W-:Y:S02]  /*2210*/  UTCBAR [UR10], URZ ;  /* 0x000000ff0a0073e9 */ /* 0x0003e400080000ff */
[----:B------:R-:W-:Y:S05]  /*2220*/  BRA.U !UP0, `(.L_x_55) ;  /* 0x0000000908e47547 */ /* 0x000fea000b800000 */
[----:B------:R-:W-:Y:S01]  /*2230*/  UIADD3 UR9, UPT, UPT, UR9, 0x3f, URZ ;  /* 0x0000003f09097890 */ /* 0x000fe2000fffe0ff */
[----:B------:R-:W-:Y:S01]  /*2240*/  CS2R R4, SRZ ;  /* 0x0000000000047805 */ /* 0x000fe2000001ff00 */
[----:B------:R-:W-:Y:S01]  /*2250*/  IMAD.MOV.U32 R6, RZ, RZ, 0x1 ;  /* 0x00000001ff067424 */ /* 0x000fe200078e00ff */
[----:B------:R-:W-:Y:S01]  /*2260*/  MOV R2, RZ ;  /* 0x000000ff00027202 */ /* 0x000fe20000000f00 */
[----:B------:R-:W-:Y:S01]  /*2270*/  USHF.R.S32.HI UR17, URZ, 0x1f, UR9 ;  /* 0x0000001fff117899 */ /* 0x000fe20008011409 */
[----:B------:R-:W-:Y:S01]  /*2280*/  UMOV UR32, 0x2 ;  /* 0x0000000200207882 */ /* 0x000fe20000000000 */
[----:B------:R-:W-:Y:S02]  /*2290*/  UMOV UR18, 0x1 ;  /* 0x0000000100127882 */ /* 0x000fe40000000000 */
[----:B------:R-:W-:Y:S01]  /*22a0*/  ULEA.HI UR17, UR17, UR9, URZ, 0x6 ;  /* 0x0000000911117291 */ /* 0x000fe2000f8f30ff */
[----:B------:R-:W-:Y:S01]  /*22b0*/  UMOV UR19, URZ ;  /* 0x000000ff00137c82 */ /* 0x000fe20008000000 */
[----:B------:R-:W-:-:S02]  /*22c0*/  UMOV UR23, 0xc0004010 ;  /* 0xc000401000177882 */ /* 0x000fc40000000000 */
[----:B------:R-:W-:Y:S01]  /*22d0*/  USHF.R.S32.HI UR17, URZ, 0x6, UR17 ;  /* 0x00000006ff117899 */ /* 0x000fe20008011411 */
[----:B------:R-:W-:-:S11]  /*22e0*/  UMOV UR24, 0x1 ;  /* 0x0000000100187882 */ /* 0x000fd60000000000 */
.L_x_74:
[----:B--2---:R-:W-:Y:S05]  /*22f0*/  BRA.U !UP1, `(.L_x_56) ;  /* 0x0000000109047547 */ /* 0x004fea000b800000 */
[----:B-1----:R-:W-:Y:S05]  /*2300*/  BPT.TRAP 0x1 ;  /* 0x000000040000795c */ /* 0x002fea0000300000 */
.L_x_56:
[----:B------:R-:W-:Y:S01]  /*2310*/  ULEA UR8, UR32, UR4, 0x3 ;  /* 0x0000000420087291 */ /* 0x000fe2000f8e18ff */
[----:B------:R-:W-:Y:S08]  /*2320*/  SHF.L.U32 R3, R2, 0x1f, RZ ;  /* 0x0000001f02037819 */ /* 0x000ff000000006ff */
[----:B------:R-:W2:Y:S02]  /*2330*/  SYNCS.PHASECHK.TRANS64.TRYWAIT P0, [UR8+0x3820], R3 ;  /* 0x00382003ff0075a7 */ /* 0x000ea40008001108 */
[----:B--2---:R-:W-:Y:S05]  /*2340*/  @!P0 BRA `(.L_x_57) ;  /* 0x000000ec00988947 */ /* 0x004fea0003800000 */
.L_x_360:
[----:B------:R-:W-:Y:S01]  /*2350*/  UIADD3 UR16, UPT, UPT, UR32, 0x1, URZ ;  /* 0x0000000120107890 */ /* 0x000fe2000fffe0ff */
[----:B--2---:R-:W-:Y:S01]  /*2360*/  IMAD.MOV.U32 R0, RZ, RZ, RZ ;  /* 0x000000ffff007224 */ /* 0x004fe200078e00ff */
[----:B------:R-:W-:Y:S02]  /*2370*/  ULEA UR32, UR32, UR6, 0x7 ;  /* 0x0000000620207291 */ /* 0x000fe4000f8e38ff */
[----:B------:R-:W-:Y:S02]  /*2380*/  UISETP.NE.AND UP4, UPT, UR49, URZ, UPT ;  /* 0x000000ff3100728c */ /* 0x000fe4000bf85270 */
[----:B------:R-:W-:Y:S01]  /*2390*/  UISETP.NE.AND UP0, UPT, UR16, 0x3, UPT ;  /* 0x000000031000788c */ /* 0x000fe2000bf05270 */
[----:B------:R-:W-:Y:S01]  /*23a0*/  R2UR UR8, R0 ;  /* 0x00000000000872ca */ /* 0x000fe200000e0000 */
[----:B------:R-:W-:Y:S01]  /*23b0*/  UMOV UR33, 0xc0004010 ;  /* 0xc000401000217882 */ /* 0x000fe20000000000 */
[----:B-1----:R-:W-:Y:S01]  /*23c0*/  UMOV UR10, 0x0 ;  /* 0x00000000000a7882 */ /* 0x002fe20000000000 */
[----:B------:R-:W-:Y:S02]  /*23d0*/  USEL UR9, URZ, 0x1, UP0 ;  /* 0x00000001ff097887 */ /* 0x000fe40008000000 */
[----:B------:R-:W-:Y:S01]  /*23e0*/  USEL UR16, UR16, URZ, UP0 ;  /* 0x000000ff10107287 */ /* 0x000fe20008000000 */
[----:B------:R-:W-:Y:S03]  /*23f0*/  UMOV UR11, 0x8100010 ;  /* 0x08100010000b7882 */ /* 0x000fe60000000000 */
[----:B------:R-:W-:Y:S04]  /*2400*/  LOP3.LUT R2, R2, UR9, RZ, 0x3c, !PT ;  /* 0x0000000902027c12 */ /* 0x000fe8000f8e3cff */
[----:B------:R1:W-:Y:S01]  /*2410*/  UTCHMMA gdesc[UR20], gdesc[UR32], tmem[UR8], tmem[UR10], idesc[UR11], !UPT ;  /* 0x00ff0a20140075ea */ /* 0x0003e2000f800008 */
[----:B------:R-:W-:Y:S05]  /*2420*/  BRA.U UP4, `(.L_x_58) ;  /* 0x0000000104047547 */ /* 0x000fea000b800000 */
[----:B-1----:R-:W-:Y:S05]  /*2430*/  BPT.TRAP 0x1 ;  /* 0x000000040000795c */ /* 0x002fea0000300000 */
.L_x_58:
[----:B------:R-:W-:Y:S01]  /*2440*/  LOP3.LUT R4, R4, 0x1, RZ, 0x3c, !PT ;  /* 0x0000000104047812 */ /* 0x000fe200078e3cff */
[----:B-1----:R-:W-:Y:S09]  /*2450*/  UIADD3 UR8, UPT, UPT, UR4, 0x3850, URZ ;  /* 0x0000385004087890 */ /* 0x002ff2000fffe0ff */
[----:B------:R1:W-:Y:S01]  /*2460*/  UTCBAR [UR8], URZ ;  /* 0x000000ff080073e9 */ /* 0x0003e200080000ff */
[----:B------:R-:W-:Y:S05]  /*2470*/  BRA.U UP5, `(.L_x_59) ;  /* 0x0000000105047547 */ /* 0x000fea000b800000 */
[----:B-1----:R-:W-:Y:S05]  /*2480*/  BPT.TRAP 0x1 ;  /* 0x000000040000795c */ /* 0x002fea0000300000 */
.L_x_59:
[----:B------:R-:W-:Y:S01]  /*2490*/  SHF.L.U32 R3, R6, 0x1f, RZ ;  /* 0x0000001f06037819 */ /* 0x000fe200000006ff */
[----:B------:R-:W-:Y:S03]  /*24a0*/  UISETP.NE.AND UP3, UPT, UR48, URZ, UPT ;  /* 0x000000ff3000728c */ /* 0x000fe6000bf65270 */
[----:B------:R-:W2:Y:S02]  /*24b0*/  SYNCS.PHASECHK.TRANS64.TRYWAIT P0, [UR4+0x38a8], R3 ;  /* 0x0038a803ff0075a7 */ /* 0x000ea40008001104 */
[----:B--2---:R-:W-:Y:S06]  /*24c0*/  @!P0 BRA `(.L_x_60) ;  /* 0x000000ec00508947 */ /* 0x004fec0003800000 */
.L_x_362:
[----:B------:R-:W-:Y:S05]  /*24d0*/  BRA.U UP3, `(.L_x_61) ;  /* 0x0000000103047547 */ /* 0x000fea000b800000 */
[----:B-1----:R-:W-:Y:S05]  /*24e0*/  BPT.TRAP 0x1 ;  /* 0x000000040000795c */ /* 0x002fea0000300000 */
.L_x_61:
[----:B--2---:R-:W-:Y:S04]  /*24f0*/  SHF.L.U32 R3, R5, 0x1f, RZ ;  /* 0x0000001f05037819 */ /* 0x004fe800000006ff */
[----:B------:R-:W2:Y:S02]  /*2500*/  SYNCS.PHASECHK.TRANS64.TRYWAIT P0, [UR4+0x3868], R3 ;  /* 0x00386803ff0075a7 */ /* 0x000ea40008001104 */
[----:B--2---:R-:W-:Y:S05]  /*2510*/  @!P0 BRA `(.L_x_62) ;  /* 0x000000ec00548947 */ /* 0x004fea0003800000 */
.L_x_364:
[----:B------:R-:W-:Y:S01]  /*2520*/  ULEA UR30, UR24, UR5, 0x7 ;  /* 0x00000005181e7291 */ /* 0x000fe2000f8e38ff */
[----:B--2---:R-:W-:Y:S01]  /*2530*/  IMAD.MOV.U32 R0, RZ, RZ, 0xa0 ;  /* 0x000000a0ff007424 */ /* 0x004fe200078e00ff */
[----:B------:R-:W-:Y:S02]  /*2540*/  UISETP.NE.U32.AND UP0, UPT, UR19, URZ, UPT ;  /* 0x000000ff1300728c */ /* 0x000fe4000bf05070 */
[----:B------:R-:W-:Y:S02]  /*2550*/  UIADD3 UR28, UPT, UPT, UR30, 0x20, URZ ;  /* 0x000000201e1c7890 */ /* 0x000fe4000fffe0ff */
[----:B------:R-:W-:Y:S01]  /*2560*/  UIADD3 UR26, UPT, UPT, UR30, 0x40, URZ ;  /* 0x000000401e1a7890 */ /* 0x000fe2000fffe0ff */
[----:B------:R-:W-:Y:S01]  /*2570*/  R2UR UR14, R0 ;  /* 0x00000000000e72ca */ /* 0x000fe200000e0000 */
[----:B------:R-:W-:Y:S01]  /*2580*/  UIADD3 UR24, UPT, UPT, UR30, 0x60, URZ ;  /* 0x000000601e187890 */ /* 0x000fe2000fffe0ff */
        /* <DEDUP_REMOVED lines=19> */
[----:B------:R2:W-:Y:S04]  /*26c0*/  UTCHMMA tmem[UR14], gdesc[UR30], tmem[UR15], tmem[UR40], idesc[UR41], UP0 ;  /* 0x00ff281e0e0079ea */ /* 0x0005e8000800000f */
[----:B------:R-:W-:Y:S01]  /*26d0*/  R2UR UR10, R0 ;  /* 0x00000000000a72ca */ /* 0x000fe200000e0000 */
[----:B------:R-:W-:Y:S05]  /*26e0*/  IMAD.MOV.U32 R0, RZ, RZ, 0x180 ;  /* 0x00000180ff007424 */ /* 0x000fea00078e00ff */
[----:B------:R-:W-:Y:S01]  /*26f0*/  R2UR UR11, R0 ;  /* 0x00000000000b72ca */ /* 0x000fe200000e0000 */
[----:B------:R-:W-:Y:S01]  /*2700*/  IMAD.MOV.U32 R0, RZ, RZ, 0xb8 ;  /* 0x000000b8ff007424 */ /* 0x000fe200078e00ff */
[----:B------:R2:W-:Y:S04]  /*2710*/  UTCHMMA tmem[UR12], gdesc[UR28], tmem[UR13], tmem[UR38], idesc[UR39], UPT ;  /* 0x00ff261c0c0079ea */ /* 0x0005e8000b80000d */
[----:B-1----:R-:W-:Y:S01]  /*2720*/  R2UR UR8, R0 ;  /* 0x00000000000872ca */ /* 0x002fe200000e0000 */
[----:B------:R-:W-:Y:S05]  /*2730*/  IMAD.MOV.U32 R0, RZ, RZ, 0x180 ;  /* 0x00000180ff007424 */ /* 0x000fea00078e00ff */
[----:B------:R-:W-:Y:S01]  /*2740*/  R2UR UR9, R0 ;  /* 0x00000000000972ca */ /* 0x000fe200000e0000 */
[----:B------:R2:W-:Y:S11]  /*2750*/  UTCHMMA tmem[UR10], gdesc[UR26], tmem[UR11], tmem[UR36], idesc[UR37], UPT ;  /* 0x00ff241a0a0079ea */ /* 0x0005f6000b80000b */
[----:B------:R-:W-:Y:S01]  /*2760*/  @!UPT UIADD3 URZ, UPT, UPT, URZ, URZ, URZ ;  /* 0x000000fffffff290 */ /* 0x000fe2000fffe0ff */
[----:B------:R2:W-:Y:S01]  /*2770*/  UTCHMMA tmem[UR8], gdesc[UR24], tmem[UR9], tmem[UR34], idesc[UR35], UPT ;  /* 0x00ff2218080079ea */ /* 0x0005e2000b800009 */
[----:B------:R-:W-:Y:S05]  /*2780*/  BRA.U UP5, `(.L_x_63) ;  /* 0x0000000105047547 */ /* 0x000fea000b800000 */
[----:B--2---:R-:W-:Y:S05]  /*2790*/  BPT.TRAP 0x1 ;  /* 0x000000040000795c */ /* 0x004fea0000300000 */
.L_x_63:
[----:B------:R-:W-:Y:S01]  /*27a0*/  LOP3.LUT R6, R6, 0x1, RZ, 0x3c, !PT ;  /* 0x0000000106067812 */ /* 0x000fe200078e3cff */
[----:B--2---:R-:W-:Y:S09]  /*27b0*/  UIADD3 UR8, UPT, UPT, UR4, 0x3898, URZ ;  /* 0x0000389804087890 */ /* 0x004ff2000fffe0ff */
[----:B------:R1:W-:Y:S01]  /*27c0*/  UTCBAR [UR8], URZ ;  /* 0x000000ff080073e9 */ /* 0x0003e200080000ff */
[----:B------:R-:W-:Y:S05]  /*27d0*/  BRA.U !UP1, `(.L_x_64) ;  /* 0x0000000109047547 */ /* 0x000fea000b800000 */
[----:B-1----:R-:W-:Y:S05]  /*27e0*/  BPT.TRAP 0x1 ;  /* 0x000000040000795c */ /* 0x002fea0000300000 */
.L_x_64:
[----:B------:R-:W-:Y:S01]  /*27f0*/  ULEA UR9, UR18, UR4, 0x3 ;  /* 0x0000000412097291 */ /* 0x000fe2000f8e18ff */
[----:B------:R-:W-:Y:S01]  /*2800*/  HFMA2 R0, -RZ, RZ, 0, 7.62939453125e-06 ;  /* 0x00000080ff007431 */ /* 0x000fe200000001ff */
[----:B------:R-:W-:Y:S02]  /*2810*/  UIADD3 UR18, UPT, UPT, UR18, 0x1, URZ ;  /* 0x0000000112127890 */ /* 0x000fe4000fffe0ff */
[----:B------:R-:W-:Y:S02]  /*2820*/  UIADD3 UR10, UPT, UPT, UR9, 0x3838, URZ ;  /* 0x00003838090a7890 */ /* 0x000fe4000fffe0ff */
[----:B------:R-:W-:Y:S01]  /*2830*/  UISETP.NE.AND UP0, UPT, UR18, 0x3, UPT ;  /* 0x000000031200788c */ /* 0x000fe2000bf05270 */
[----:B------:R-:W-:Y:S01]  /*2840*/  UMOV UR33, 0xc0004010 ;  /* 0xc000401000217882 */ /* 0x000fe20000000000 */
[----:B------:R-:W-:Y:S02]  /*2850*/  UMOV UR12, 0x0 ;  /* 0x00000000000c7882 */ /* 0x000fe40000000000 */
[----:B------:R-:W-:Y:S01]  /*2860*/  USEL UR18, UR18, URZ, UP0 ;  /* 0x000000ff12127287 */ /* 0x000fe20008000000 */
[----:B-1----:R-:W-:Y:S01]  /*2870*/  R2UR UR8, R0 ;  /* 0x00000000000872ca */ /* 0x002fe200000e0000 */
[----:B------:R-:W-:Y:S01]  /*2880*/  UMOV UR13, 0x8100010 ;  /* 0x08100010000d7882 */ /* 0x000fe20000000000 */
[----:B------:R1:W-:Y:S11]  /*2890*/  UTCBAR [UR10], URZ ;  /* 0x000000ff0a0073e9 */ /* 0x0003f600080000ff */
[----:B------:R1:W-:Y:S01]  /*28a0*/  UTCHMMA gdesc[UR22], gdesc[UR32], tmem[UR8], tmem[UR12], idesc[UR13], !UPT ;  /* 0x00ff0c20160075ea */ /* 0x0003e2000f800008 */
[----:B------:R-:W-:Y:S05]  /*28b0*/  BRA.U UP3, `(.L_x_65) ;  /* 0x0000000103047547 */ /* 0x000fea000b800000 */
[----:B-1----:R-:W-:Y:S05]  /*28c0*/  BPT.TRAP 0x1 ;  /* 0x000000040000795c */ /* 0x002fea0000300000 */
.L_x_65:
[----:B-1----:R-:W-:Y:S09]  /*28d0*/  UIADD3 UR8, UPT, UPT, UR4, 0x3860, URZ ;  /* 0x0000386004087890 */ /* 0x002ff2000fffe0ff */
[----:B------:R1:W-:Y:S01]  /*28e0*/  UTCBAR [UR8], URZ ;  /* 0x000000ff080073e9 */ /* 0x0003e200080000ff */
[----:B------:R-:W-:Y:S05]  /*28f0*/  BRA.U !UP1, `(.L_x_66) ;  /* 0x0000000109047547 */ /* 0x000fea000b800000 */
[----:B-1----:R-:W-:Y:S05]  /*2900*/  BPT.TRAP 0x1 ;  /* 0x000000040000795c */ /* 0x002fea0000300000 */
.L_x_66:
[----:B-1----:R-:W-:Y:S02]  /*2910*/  ULEA UR8, UR18, UR4, 0x3 ;  /* 0x0000000412087291 */ /* 0x002fe4000f8e18ff */
[----:B------:R-:W-:Y:S02]  /*2920*/  UIADD3 UR18, UPT, UPT, UR18, 0x1, URZ ;  /* 0x0000000112127890 */ /* 0x000fe4000fffe0ff */
[----:B------:R-:W-:Y:S02]  /*2930*/  UIADD3 UR9, UPT, UPT, UR8, 0x3838, URZ ;  /* 0x0000383808097890 */ /* 0x000fe4000fffe0ff */
[----:B------:R-:W-:Y:S04]  /*2940*/  UISETP.NE.AND UP0, UPT, UR18, 0x3, UPT ;  /* 0x000000031200788c */ /* 0x000fe8000bf05270 */
[----:B------:R-:W-:Y:S03]  /*2950*/  USEL UR18, UR18, URZ, UP0 ;  /* 0x000000ff12127287 */ /* 0x000fe60008000000 */
[----:B------:R1:W-:Y:S01]  /*2960*/  UTCBAR [UR9], URZ ;  /* 0x000000ff090073e9 */ /* 0x0003e200080000ff */
[----:B------:R-:W-:Y:S08]  /*2970*/  BRA.U !UP1, `(.L_x_67) ;  /* 0x0000000109047547 */ /* 0x000ff0000b800000 */
[----:B-1----:R-:W-:Y:S05]  /*2980*/  BPT.TRAP 0x1 ;  /* 0x000000040000795c */ /* 0x002fea0000300000 */
.L_x_67:
[----:B------:R-:W-:Y:S01]  /*2990*/  ULEA UR8, UR16, UR4, 0x3 ;  /* 0x0000000410087291 */ /* 0x000fe2000f8e18ff */
[----:B------:R-:W-:Y:S08]  /*29a0*/  SHF.L.U32 R3, R2, 0x1f, RZ ;  /* 0x0000001f02037819 */ /* 0x000ff000000006ff */
[----:B------:R-:W2:Y:S02]  /*29b0*/  SYNCS.PHASECHK.TRANS64.TRYWAIT P0, [UR8+0x3820], R3 ;  /* 0x00382003ff0075a7 */ /* 0x000ea40008001108 */
[----:B--2---:R-:W-:Y:S05]  /*29c0*/  @!P0 BRA `(.L_x_68) ;  /* 0x000000e800408947 */ /* 0x004fea0003800000 */
.L_x_366:
[----:B------:R-:W-:Y:S05]  /*29d0*/  BRA.U UP5, `(.L_x_69) ;  /* 0x0000000105047547 */ /* 0x000fea000b800000 */
[----:B-1----:R-:W-:Y:S05]  /*29e0*/  BPT.TRAP 0x1 ;  /* 0x000000040000795c */ /* 0x002fea0000300000 */
.L_x_69:
[----:B--2---:R-:W-:Y:S04]  /*29f0*/  SHF.L.U32 R3, R6, 0x1f, RZ ;  /* 0x0000001f06037819 */ /* 0x004fe800000006ff */
[----:B------:R-:W2:Y:S02]  /*2a00*/  SYNCS.PHASECHK.TRANS64.TRYWAIT P0, [UR4+0x38a0], R3 ;  /* 0x0038a003ff0075a7 */ /* 0x000ea40008001104 */
[----:B--2---:R-:W-:Y:S05]  /*2a10*/  @!P0 BRA `(.L_x_70) ;  /* 0x000000e800448947 */ /* 0x004fea0003800000 */
.L_x_368:
[----:B------:R-:W-:Y:S05]  /*2a20*/  BRA.U UP4, `(.L_x_71) ;  /* 0x0000000104047547 */ /* 0x000fea000b800000 */
[----:B-1----:R-:W-:Y:S05]  /*2a30*/  BPT.TRAP 0x1 ;  /* 0x000000040000795c */ /* 0x002fea0000300000 */
.L_x_71:
[----:B--2---:R-:W-:Y:S04]  /*2a40*/  SHF.L.U32 R3, R4, 0x1f, RZ ;  /* 0x0000001f04037819 */ /* 0x004fe800000006ff */
[----:B------:R-:W2:Y:S02]  /*2a50*/  SYNCS.PHASECHK.TRANS64.TRYWAIT P0, [UR4+0x3858], R3 ;  /* 0x00385803ff0075a7 */ /* 0x000ea40008001104 */
[----:B--2---:R-:W-:Y:S05]  /*2a60*/  @!P0 BRA `(.L_x_72) ;  /* 0x000000e800488947 */ /* 0x004fea0003800000 */
.L_x_370:
[----:B------:R-:W-:Y:S01]  /*2a70*/  USHF.L.U32 UR8, UR16, 0x7, URZ ;  /* 0x0000000710087899 */ /* 0x000fe200080006ff */
[----:B--2---:R-:W-:Y:S01]  /*2a80*/  IMAD.MOV.U32 R0, RZ, RZ, 0x20 ;  /* 0x00000020ff007424 */ /* 0x004fe200078e00ff */
[----:B------:R-:W-:Y:S01]  /*2a90*/  UMOV UR39, 0xc0004010 ;  /* 0xc000401000277882 */ /* 0x000fe20000000000 */
[----:B------:R-:W-:Y:S01]  /*2aa0*/  UMOV UR30, 0x0 ;  /* 0x00000000001e7882 */ /* 0x000fe20000000000 */
[----:B------:R-:W-:Y:S02]  /*2ab0*/  UIADD3 UR38, UPT, UPT, UR5, UR8, URZ ;  /* 0x0000000805267290 */ /* 0x000fe4000fffe0ff */
[----:B------:R-:W-:Y:S01]  /*2ac0*/  R2UR UR15, R0 ;  /* 0x00000000000f72ca */ /* 0x000fe200000e0000 */
[----:B------:R-:W-:Y:S01]  /*2ad0*/  IMAD.MOV.U32 R0, RZ, RZ, 0x100 ;  /* 0x00000100ff007424 */ /* 0x000fe200078e00ff */
[----:B------:R-:W-:Y:S02]  /*2ae0*/  UIADD3 UR36, UPT, UPT, UR38, 0x20, URZ ;  /* 0x0000002026247890 */ /* 0x000fe4000fffe0ff */
[----:B------:R-:W-:Y:S02]  /*2af0*/  UIADD3 UR34, UPT, UPT, UR38, 0x40, URZ ;  /* 0x0000004026227890 */ /* 0x000fe4000fffe0ff */
        /* <DEDUP_REMOVED lines=15> */
[----:B------:R2:W-:Y:S01]  /*2bf0*/  UTCHMMA tmem[UR15], gdesc[UR38], tmem[UR19], tmem[UR30], idesc[UR31], UPT ;  /* 0x00ff1e260f0079ea */ /* 0x0005e2000b800013 */
[----:B------:R-:W-:Y:S01]  /*2c00*/  UMOV UR24, 0x0 ;  /* 0x0000000000187882 */ /* 0x000fe20000000000 */
[----:B------:R-:W-:Y:S02]  /*2c10*/  UMOV UR25, 0x8050010 ;  /* 0x0805001000197882 */ /* 0x000fe40000000000 */
        /* <DEDUP_REMOVED lines=13> */
.L_x_73:
[----:B--2---:R-:W-:Y:S01]  /*2cf0*/  UIADD3 UR10, UPT, UPT, UR4, 0x3890, URZ ;  /* 0x00003890040a7890 */ /* 0x004fe2000fffe0ff */
[----:B------:R-:W-:Y:S01]  /*2d00*/  LOP3.LUT R5, R5, 0x1, RZ, 0x3c, !PT ;  /* 0x0000000105057812 */ /* 0x000fe200078e3cff */
[----:B------:R-:W-:Y:S02]  /*2d10*/  UIADD3 UR32, UPT, UPT, UR16, 0x1, URZ ;  /* 0x0000000110207890 */ /* 0x000fe4000fffe0ff */
[----:B------:R-:W-:Y:S02]  /*2d20*/  UISETP.GT.AND UP0, UPT, UR17, 0x2, UPT ;  /* 0x000000021100788c */ /* 0x000fe4000bf04270 */
[----:B------:R-:W-:Y:S02]  /*2d30*/  UISETP.NE.AND UP2, UPT, UR32, 0x3, UPT ;  /* 0x000000032000788c */ /* 0x000fe4000bf45270 */
[----:B------:R-:W-:Y:S01]  /*2d40*/  UIADD3 UR17, UPT, UPT, UR17, -0x1, URZ ;  /* 0xffffffff11117890 */ /* 0x000fe2000fffe0ff */
[----:B------:R2:W-:Y:S01]  /*2d50*/  UTCBAR [UR10], URZ ;  /* 0x000000ff0a0073e9 */ /* 0x0005e200080000ff */
[----:B------:R-:W-:Y:S02]  /*2d60*/  USEL UR9, URZ, 0x1, UP2 ;  /* 0x00000001ff097887 */ /* 0x000fe40009000000 */
[----:B------:R-:W-:Y:S01]  /*2d70*/  USEL UR32, UR32, URZ, UP2 ;  /* 0x000000ff20207287 */ /* 0x000fe20009000000 */
[----:B------:R-:W-:Y:S01]  /*2d80*/  UMOV UR19, 0x1 ;  /* 0x0000000100137882 */ /* 0x000fe20000000000 */
[----:B------:R-:W-:Y:S02]  /*2d90*/  UMOV UR24, UR16 ;  /* 0x0000001000187c82 */ /* 0x000fe40008000000 */
[----:B------:R-:W-:Y:S01]  /*2da0*/  LOP3.LUT R2, R2, UR9, RZ, 0x3c, !PT ;  /* 0x0000000902027c12 */ /* 0x000fe2000f8e3cff */
[----:B------:R-:W-:Y:S05]  /*2db0*/  BRA.U UP0, `(.L_x_74) ;  /* 0xfffffff5004c7547 */ /* 0x000fea000b83ffff */
.L_x_55:
[----:B------:R-:W-:Y:S04]  /*2dc0*/  BSSY.RECONVERGENT B0, `(.L_x_75) ;  /* 0x0000003000007945 */ /* 0x000fe80003800200 */
[----:B------:R-:W-:Y:S05]  /*2dd0*/  @!P4 BRA `(.L_x_76) ;  /* 0x000000000004c947 */ /* 0x000fea0003800000 */
[----:B-12---:R-:W-:Y:S05]  /*2de0*/  BPT.TRAP 0x1 ;  /* 0x000000040000795c */ /* 0x006fea0000300000 */
.L_x_76:
[----:B-12---:R-:W-:Y:S05]  /*2df0*/  BSYNC.RECONVERGENT B0 ;  /* 0x0000000000007941 */ /* 0x006fea0003800200 */
.L_x_75:
[----:B------:R-:W-:Y:S01]  /*2e00*/  UIADD3 UR6, UPT, UPT, UR4, 0x3810, URZ ;  /* 0x0000381004067890 */ /* 0x000fe2000fffe0ff */
[----:B------:R-:W-:Y:S08]  /*2e10*/  BSSY.RECONVERGENT B0, `(.L_x_77) ;  /* 0x0000004000007945 */ /* 0x000ff00003800200 */
[----:B------:R1:W-:Y:S01]  /*2e20*/  UTCBAR [UR6], URZ ;  /* 0x000000ff060073e9 */ /* 0x0003e200080000ff */
[----:B------:R-:W-:Y:S05]  /*2e30*/  @!P4 BRA `(.L_x_78) ;  /* 0x000000000004c947 */ /* 0x000fea0003800000 */
[----:B-1----:R-:W-:Y:S05]  /*2e40*/  BPT.TRAP 0x1 ;  /* 0x000000040000795c */ /* 0x002fea0000300000 */
.L_x_78:
[----:B-1----:R-:W-:Y:S05]  /*2e50*/  BSYNC.RECONVERGENT B0 ;  /* 0x0000000000007941 */ /* 0x002fea0003800200 */
.L_x_77:
[----:B------:R-:W-:-:S09]  /*2e60*/  UIADD3 UR6, UPT, UPT, UR4, 0x3818, URZ ;  /* 0x0000381804067890 */ /* 0x000fd2000fffe0ff */
[----:B------:R1:W-:Y:S01]  /*2e70*/  UTCBAR [UR6], URZ ;  /* 0x000000ff060073e9 */ /* 0x0003e200080000ff */
[----:B------:R-:W-:Y:S05]  /*2e80*/  BRA.U UP5, `(.L_x_79) ;  /* 0x0000000105047547 */ /* 0x000fea000b800000 */
[----:B-1----:R-:W-:Y:S05]  /*2e90*/  BPT.TRAP 0x1 ;  /* 0x000000040000795c */ /* 0x002fea0000300000 */
.L_x_79:
[----:B------:R-:W-:-:S04]  /*2ea0*/  SHF.L.U32 R3, R6, 0x1f, RZ ;  /* 0x0000001f06037819 */ /* 0x000fc800000006ff */
[----:B------:R-:W2:Y:S02]  /*2eb0*/  SYNCS.PHASECHK.TRANS64.TRYWAIT P0, [UR4+0x38a8], R3 ;  /* 0x0038a803ff0075a7 */ /* 0x000ea40008001104 */
[----:B--2---:R-:W-:Y:S05]  /*2ec0*/  @!P0 BRA `(.L_x_80) ;  /* 0x000000e400488947 */ /* 0x004fea0003800000 */
.L_x_372:
[----:B------:R-:W-:Y:S05]  /*2ed0*/  BRA.U UP3, `(.L_x_81) ;  /* 0x0000000103047547 */ /* 0x000fea000b800000 */
[----:B-1----:R-:W-:Y:S05]  /*2ee0*/  BPT.TRAP 0x1 ;  /* 0x000000040000795c */ /* 0x002fea0000300000 */
.L_x_81:
[----:B------:R-:W-:-:S04]  /*2ef0*/  SHF.L.U32 R5, R5, 0x1f, RZ ;  /* 0x0000001f05057819 */ /* 0x000fc800000006ff */
[----:B------:R-:W3:Y:S02]  /*2f00*/  SYNCS.PHASECHK.TRANS64.TRYWAIT P0, [UR4+0x3868], R5 ;  /* 0x00386805ff0075a7 */ /* 0x000ee40008001104 */
[----:B---3--:R-:W-:Y:S05]  /*2f10*/  @!P0 BRA `(.L_x_82) ;  /* 0x000000e4004c8947 */ /* 0x008fea0003800000 */
.L_x_374:
[----:B--2---:R-:W-:Y:S01]  /*2f20*/  IMAD.MOV.U32 R0, RZ, RZ, 0xa0 ;  /* 0x000000a0ff007424 */ /* 0x004fe200078e00ff */
[----:B------:R-:W-:Y:S02]  /*2f30*/  UIADD3 UR16, UPT, UPT, UR5, UR8, URZ ;  /* 0x0000000805107290 */ /* 0x000fe4000fffe0ff */
[----:B------:R-:W-:Y:S02]  /*2f40*/  UISETP.NE.U32.AND UP0, UPT, UR19, URZ, UPT ;  /* 0x000000ff1300728c */ /* 0x000fe4000bf05070 */
[----:B------:R-:W-:Y:S01]  /*2f50*/  R2UR UR13, R0 ;  /* 0x00000000000d72ca */ /* 0x000fe200000e0000 */
[----:B------:R-:W-:Y:S01]  /*2f60*/  IMAD.MOV.U32 R0, RZ, RZ, 0x180 ;  /* 0x00000180ff007424 */ /* 0x000fe200078e00ff */
[----:B------:R-:W-:Y:S02]  /*2f70*/  UIADD3 UR32, UPT, UPT, UR16, 0x20, URZ ;  /* 0x0000002010207890 */ /* 0x000fe4000fffe0ff */
[----:B------:R-:W-:Y:S02]  /*2f80*/  UIADD3 UR30, UPT, UPT, UR16, 0x40, URZ ;  /* 0x00000040101e7890 */ /* 0x000fe4000fffe0ff */
[----:B------:R-:W-:Y:S01]  /*2f90*/  R2UR UR14, R0 ;  /* 0x00000000000e72ca */ /* 0x000fe200000e0000 */
[----:B------:R-:W-:Y:S01]  /*2fa0*/  IMAD.MOV.U32 R0, RZ, RZ, 0xa8 ;  /* 0x000000a8ff007424 */ /* 0x000fe200078e00ff */
[----:B------:R-:W-:Y:S01]  /*2fb0*/  UIADD3 UR28, UPT, UPT, UR16, 0x60, URZ ;  /* 0x00000060101c7890 */ /* 0x000fe2000fffe0ff */
[----:B------:R-:W-:Y:S01]  /*2fc0*/  UMOV UR26, 0x0 ;  /* 0x00000000001a7882 */ /* 0x000fe20000000000 */
[----:B------:R-:W-:-:S02]  /*2fd0*/  UMOV UR27, 0x8050010 ;  /* 0x08050010001b7882 */ /* 0x000fc40000000000 */
        /* <DEDUP_REMOVED lines=11> */
[----:B------:R2:W-:Y:S01]  /*3090*/  UTCHMMA tmem[UR13], gdesc[UR16], tmem[UR14], tmem[UR26], idesc[UR27], UP0 ;  /* 0x00ff1a100d0079ea */ /* 0x0005e2000800000e */
[----:B------:R-:W-:Y:S01]  /*30a0*/  R2UR UR9, R0 ;  /* 0x00000000000972ca */ /* 0x000fe200000e0000 */
[----:B------:R-:W-:Y:S01]  /*30b0*/  IMAD.MOV.U32 R0, RZ, RZ, 0x180 ;  /* 0x00000180ff007424 */ /* 0x000fe200078e00ff */
[----:B------:R-:W-:Y:S01]  /*30c0*/  UMOV UR20, 0x0 ;  /* 0x0000000000147882 */ /* 0x000fe20000000000 */
[----:B------:R-:W-:Y:S01]  /*30d0*/  UMOV UR21, 0x8050010 ;  /* 0x0805001000157882 */ /* 0x000fe20000000000 */
[----:B------:R-:W-:-:S02]  /*30e0*/  UMOV UR29, 0xc0004010 ;  /* 0xc0004010001d7882 */ /* 0x000fc40000000000 */
        /* <DEDUP_REMOVED lines=9> */
[----:B--2---:R-:W-:Y:S05]  /*3180*/  BPT.TRAP 0x1 ;  /* 0x000000040000795c */ /* 0x004fea0000300000 */
.L_x_83:
[----:B------:R-:W-:-:S09]  /*3190*/  UIADD3 UR5, UPT, UPT, UR4, 0x3898, URZ ;  /* 0x0000389804057890 */ /* 0x000fd2000fffe0ff */
[----:B------:R1:W-:Y:S01]  /*31a0*/  UTCBAR [UR5], URZ ;  /* 0x000000ff050073e9 */ /* 0x0003e200080000ff */
[----:B------:R-:W-:Y:S05]  /*31b0*/  BRA.U !UP1, `(.L_x_84) ;  /* 0x0000000109047547 */ /* 0x000fea000b800000 */
[----:B-12---:R-:W-:Y:S05]  /*31c0*/  BPT.TRAP 0x1 ;  /* 0x000000040000795c */ /* 0x006fea0000300000 */
.L_x_84:
[----:B-1----:R-:W-:-:S04]  /*31d0*/  ULEA UR5, UR18, UR4, 0x3 ;  /* 0x0000000412057291 */ /* 0x002fc8000f8e18ff */
[----:B------:R-:W-:-:S09]  /*31e0*/  UIADD3 UR5, UPT, UPT, UR5, 0x3838, URZ ;  /* 0x0000383805057890 */ /* 0x000fd2000fffe0ff */
[----:B------:R1:W-:Y:S01]  /*31f0*/  UTCBAR [UR5], URZ ;  /* 0x000000ff050073e9 */ /* 0x0003e200080000ff */
[----:B------:R-:W-:Y:S05]  /*3200*/  BRA.U UP4, `(.L_x_85) ;  /* 0x0000000104047547 */ /* 0x000fea000b800000 */
[----:B-12---:R-:W-:Y:S05]  /*3210*/  BPT.TRAP 0x1 ;  /* 0x000000040000795c */ /* 0x006fea0000300000 */
.L_x_85:
[----:B-1----:R-:W-:-:S09]  /*3220*/  UIADD3 UR5, UPT, UPT, UR4, 0x3850, URZ ;  /* 0x0000385004057890 */ /* 0x002fd2000fffe0ff */
[----:B------:R1:W-:Y:S01]  /*3230*/  UTCBAR [UR5], URZ ;  /* 0x000000ff050073e9 */ /* 0x0003e200080000ff */
[----:B------:R-:W-:Y:S05]  /*3240*/  BRA.U UP3, `(.L_x_86) ;  /* 0x0000000103047547 */ /* 0x000fea000b800000 */
[----:B-12---:R-:W-:Y:S05]  /*3250*/  BPT.TRAP 0x1 ;  /* 0x000000040000795c */ /* 0x006fea0000300000 */
.L_x_86:
[----:B------:R-:W-:-:S13]  /*3260*/  ELECT P0, URZ, PT ;  /* 0x0000000000ff782f */ /* 0x000fda0003800000 */
[----:B-12---:R-:W-:Y:S05]  /*3270*/  @!P0 EXIT ;  /* 0x000000000000894d */ /* 0x006fea0003800000 */
[----:B------:R-:W-:-:S09]  /*3280*/  UIADD3 UR4, UPT, UPT, UR4, 0x3860, URZ ;  /* 0x0000386004047890 */ /* 0x000fd2000fffe0ff */
[----:B------:R1:W-:Y:S01]  /*3290*/  UTCBAR [UR4], URZ ;  /* 0x000000ff040073e9 */ /* 0x0003e200080000ff */
[----:B------:R-:W-:Y:S01]  /*32a0*/  NOP ;  /* 0x0000000000007918 */ /* 0x000fe20000000000 */
[----:B-1----:R-:W-:Y:S05]  /*32b0*/  EXIT ;  /* 0x000000000000794d */ /* 0x002fea0003800000 */
.L_x_28:
[----:B------:R-:W-:-:S08]  /*32c0*/  NOP ;  /* 0x0000000000007918 */ /* 0x000fd00000000000 */
[----:B------:R-:W1:-:S00]  /*32d0*/  USETMAXREG.DEALLOC.CTAPOOL 0x60 ;  /* 0x00000060000079c8 */ /* 0x000e4000080e0500 */
[----:B------:R-:W2:Y:S01]  /*32e0*/  S2UR UR42, SR_CTAID.X ;  /* 0x00000000002a79c3 */ /* 0x000ea20000002500 */
[----:B------:R-:W3:Y:S01]  /*32f0*/  LDCU UR4, c[0x0][0x380] ;  /* 0x00007000ff0477ac */ /* 0x000ee20008000800 */
[----:B--2---:R-:W-:-:S04]  /*3300*/  USHF.L.U32 UR41, UR42, 0x8, URZ ;  /* 0x000000082a297899 */ /* 0x004fc800080006ff */
[----:B---3--:R-:W-:-:S06]  /*3310*/  UISETP.GE.U32.AND UP0, UPT, UR41, UR4, UPT ;  /* 0x000000042900728c */ /* 0x008fcc000bf06070 */
[----:B------:R-:W-:-:S13]  /*3320*/  PLOP3.LUT P0, PT, PT, PT, UP0, 0x80, 0x8 ;  /* 0x000000000008781c */ /* 0x000fda0003f0f008 */
[----:B-1----:R-:W-:Y:S05]  /*3330*/  @P0 EXIT ;  /* 0x000000000000094d */ /* 0x002fea0003800000 */
[----:B------:R-:W1:Y:S01]  /*3340*/  LDCU UR5, c[0x0][0x384] ;  /* 0x00007080ff0577ac */ /* 0x000e620008000800 */
[----:B------:R-:W2:Y:S01]  /*3350*/  LDCU.64 UR48, c[0x0][0x358] ;  /* 0x00006b00ff3077ac */ /* 0x000ea20008000a00 */
[----:B-1----:R-:W-:-:S09]  /*3360*/  UISETP.NE.AND UP0, UPT, UR5, URZ, UPT ;  /* 0x000000ff0500728c */ /* 0x002fd2000bf05270 */
[----:B--2---:R-:W-:Y:S05]  /*3370*/  BRA.U UP0, `(.L_x_87) ;  /* 0x00000031002c7547 */ /* 0x004fea000b800000 */
[----:B------:R-:W-:-:S09]  /*3380*/  UISETP.NE.AND UP0, UPT, UR38, URZ, UPT ;  /* 0x000000ff2600728c */ /* 0x000fd2000bf05270 */
[----:B------:R-:W-:Y:S05]  /*3390*/  BRA.U UP0, `(.L_x_88) ;  /* 0x0000000100047547 */ /* 0x000fea000b800000 */
[----:B------:R-:W-:Y:S05]  /*33a0*/  BPT.TRAP 0x1 ;  /* 0x000000040000795c */ /* 0x000fea0000300000 */
.L_x_88:
[----:B------:R-:W1:Y:S01]  /*33b0*/  S2R R17, SR_CgaCtaId ;  /* 0x0000000000117919 */ /* 0x000e620000008800 */
[----:B------:R-:W-:Y:S01]  /*33c0*/  IMAD.MOV.U32 R0, RZ, RZ, 0x1 ;  /* 0x00000001ff007424 */ /* 0x000fe200078e00ff */
[----:B------:R-:W-:Y:S02]  /*33d0*/  MOV R2, 0x400 ;  /* 0x0000040000027802 */ /* 0x000fe40000000f00 */
[----:B------:R-:W-:Y:S02]  /*33e0*/  LOP3.LUT P1, R18, R16, 0x7f, RZ, 0xc0, !PT ;  /* 0x0000007f10127812 */ /* 0x000fe4000782c0ff */
[----:B------:R-:W-:Y:S02]  /*33f0*/  SHF.L.U32 R0, R0, 0x1f, RZ ;  /* 0x0000001f00007819 */ /* 0x000fe400000006ff */
[----:B-1----:R-:W-:-:S04]  /*3400*/  LEA R17, R17, R2, 0x18 ;  /* 0x0000000211117211 */ /* 0x002fc800078ec0ff */
[----:B------:R-:W1:Y:S02]  /*3410*/  SYNCS.PHASECHK.TRANS64.TRYWAIT P0, [R17+URZ+0x38c0], R0 ;  /* 0x0038c000110075a7 */ /* 0x000e6400080011ff */
[----:B-1----:R-:W-:Y:S05]  /*3420*/  @!P0 BRA `(.L_x_89) ;  /* 0x000000e000208947 */ /* 0x002fea0003800000 */
.L_x_375:
[----:B------:R-:W-:Y:S04]  /*3430*/  BSSY.RECONVERGENT B6, `(.L_x_90) ;  /* 0x000023e000067945 */ /* 0x000fe80003800200 */
[----:B------:R-:W-:Y:S05]  /*3440*/  @P1 BRA `(.L_x_91) ;  /* 0x0000002000f01947 */ /* 0x000fea0003800000 */
[----:B------:R-:W2:Y:S01]  /*3450*/  S2UR UR4, SR_CTAID.Z ;  /* 0x00000000000479c3 */ /* 0x000ea20000002700 */
[----:B------:R-:W2:Y:S01]  /*3460*/  LDCU UR7, c[0x0][0x370] ;  /* 0x00006e00ff0777ac */ /* 0x000ea20008000800 */
[----:B------:R-:W3:Y:S06]  /*3470*/  LDCU UR5, c[0x0][0x374] ;  /* 0x00006e80ff0577ac */ /* 0x000eec0008000800 */
[----:B------:R-:W4:Y:S01]  /*3480*/  S2UR UR6, SR_CTAID.Y ;  /* 0x00000000000679c3 */ /* 0x000f220000002600 */
[----:B--2---:R-:W-:-:S04]  /*3490*/  UIMAD UR4, UR7, UR4, URZ ;  /* 0x00000004070472a4 */ /* 0x004fc8000f8e02ff */
[----:B------:R-:W-:Y:S02]  /*34a0*/  UIADD3 UR4, UPT, UPT, URZ, -UR4, URZ ;  /* 0x80000004ff047290 */ /* 0x000fe4000fffe0ff */
[----:B----4-:R-:W-:Y:S02]  /*34b0*/  UIMAD UR6, UR7, UR6, UR42 ;  /* 0x00000006070672a4 */ /* 0x010fe4000f8e022a */
[----:B---3--:R-:W-:-:S04]  /*34c0*/  UIMAD UR4, UR4, UR5, URZ ;  /* 0x00000005040472a4 */ /* 0x008fc8000f8e02ff */
[----:B------:R-:W-:-:S09]  /*34d0*/  UISETP.NE.AND UP0, UPT, UR6, UR4, UPT ;  /* 0x000000040600728c */ /* 0x000fd2000bf05270 */
[----:B------:R-:W-:Y:S05]  /*34e0*/  BRA.U UP0, `(.L_x_91) ;  /* 0x0000002100c87547 */ /* 0x000fea000b800000 */
[----:B------:R-:W2:Y:S01]  /*34f0*/  LDC.64 R8, c[0x4][0xa0] ;  /* 0x01002800ff087b82 */ /* 0x000ea20000000a00 */
[----:B------:R-:W-:Y:S01]  /*3500*/  MOV R23, 0x0 ;  /* 0x0000000000177802 */ /* 0x000fe20000000f00 */
[----:B------:R-:W3:Y:S01]  /*3510*/  LDCU.64 UR4, c[0x4][0xd0] ;  /* 0x01001a00ff0477ac */ /* 0x000ee20008000a00 */
[----:B------:R-:W-:Y:S01]  /*3520*/  IMAD.U32 R22, RZ, RZ, UR40 ;  /* 0x00000028ff167e24 */ /* 0x000fe2000f8e00ff */
[----:B------:R-:W-:Y:S01]  /*3530*/  MOV R7, UR39 ;  /* 0x0000002700077c02 */ /* 0x000fe20008000f00 */
[----:B------:R-:W-:-:S03]  /*3540*/  IMAD.U32 R6, RZ, RZ, UR40 ;  /* 0x00000028ff067e24 */ /* 0x000fc6000f8e00ff */
[----:B------:R4:W5:Y:S01]  /*3550*/  LDC.64 R2, c[0x4][R23] ;  /* 0x0100000017027b82 */ /* 0x0009620000000a00 */
[----:B------:R-:W-:-:S05]  /*3560*/  IADD3 R22, P0, PT, R22, 0x8, RZ ;  /* 0x0000000816167810 */ /* 0x000fca0007f1e0ff */
[----:B------:R-:W-:Y:S02]  /*3570*/  IMAD.X R19, RZ, RZ, UR39, P0 ;  /* 0x00000027ff137e24 */ /* 0x000fe400080e06ff */
[----:B---3--:R-:W-:Y:S01]  /*3580*/  IMAD.U32 R4, RZ, RZ, UR4 ;  /* 0x00000004ff047e24 */ /* 0x008fe2000f8e00ff */
[----:B------:R-:W-:Y:S01]  /*3590*/  MOV R5, UR5 ;  /* 0x0000000500057c02 */ /* 0x000fe20008000f00 */
[----:B--2---:R4:W-:Y:S04]  /*35a0*/  STL.64 [R1], R8 ;  /* 0x0000000801007387 */ /* 0x0049e80000100a00 */
[----:B------:R-:W-:-:S07]  /*35b0*/  LEPC R20, `(.L_x_92) ;  /* 0x000000001014794e */ /* 0x000fce0000000000 */
[----:B-1--45:R-:W-:Y:S05]  /*35c0*/  CALL.ABS.NOINC R2 ;  /* 0x0000000002007343 */ /* 0x032fea0003c00000 */
.L_x_92:
[----:B------:R-:W-:Y:S01]  /*35d0*/  HFMA2 R2, -RZ, RZ, 0, 5.9604644775390625e-08 ;  /* 0x00000001ff027431 */ /* 0x000fe200000001ff */
[----:B------:R-:W-:Y:S01]  /*35e0*/  MOV R3, 0x4 ;  /* 0x0000000400037802 */ /* 0x000fe20000000f00 */
[----:B------:R-:W-:Y:S01]  /*35f0*/  IMAD.MOV.U32 R0, RZ, RZ, 0x3 ;  /* 0x00000003ff007424 */ /* 0x000fe200078e00ff */
[----:B------:R1:W2:Y:S01]  /*3600*/  LDC.64 R8, c[0x4][R23] ;  /* 0x0100000017087b82 */ /* 0x0002a20000000a00 */
[----:B------:R-:W3:Y:S01]  /*3610*/  LDCU.64 UR4, c[0x4][0xe8] ;  /* 0x01001d00ff0477ac */ /* 0x000ee20008000a00 */
[----:B------:R-:W-:Y:S01]  /*3620*/  MOV R6, R22 ;  /* 0x0000001600067202 */ /* 0x000fe20000000f00 */
[----:B------:R-:W-:Y:S01]  /*3630*/  IMAD.MOV.U32 R7, RZ, RZ, R19 ;  /* 0x000000ffff077224 */ /* 0x000fe200078e0013 */
[----:B------:R1:W-:Y:S04]  /*3640*/  STL.64 [R1+0x8], R2 ;  /* 0x0000080201007387 */ /* 0x0003e80000100a00 */
[----:B------:R1:W-:Y:S01]  /*3650*/  STL [R1+0x10], R0 ;  /* 0x0000100001007387 */ /* 0x0003e20000100800 */
[----:B---3--:R-:W-:Y:S01]  /*3660*/  MOV R4, UR4 ;  /* 0x0000000400047c02 */ /* 0x008fe20008000f00 */
[----:B------:R-:W-:-:S02]  /*3670*/  IMAD.U32 R5, RZ, RZ, UR5 ;  /* 0x00000005ff057e24 */ /* 0x000fc4000f8e00ff */
[----:B------:R-:W-:-:S07]  /*3680*/  LEPC R20, `(.L_x_93) ;  /* 0x000000001014794e */ /* 0x000fce0000000000 */
[----:B-12---:R-:W-:Y:S05]  /*3690*/  CALL.ABS.NOINC R8 ;  /* 0x0000000008007343 */ /* 0x006fea0003c00000 */
.L_x_93:
[----:B------:R1:W2:Y:S01]  /*36a0*/  LDC.64 R2, c[0x4][R23] ;  /* 0x0100000017027b82 */ /* 0x0002a20000000a00 */
[----:B------:R-:W3:Y:S01]  /*36b0*/  LDCU.64 UR4, c[0x4][0xe0] ;  /* 0x01001c00ff0477ac */ /* 0x000ee20008000a00 */
[----:B------:R-:W-:Y:S01]  /*36c0*/  CS2R R6, SRZ ;  /* 0x0000000000067805 */ /* 0x000fe2000001ff00 */
[----:B---3--:R-:W-:Y:S01]  /*36d0*/  IMAD.U32 R4, RZ, RZ, UR4 ;  /* 0x00000004ff047e24 */ /* 0x008fe2000f8e00ff */
[----:B------:R-:W-:-:S04]  /*36e0*/  MOV R5, UR5 ;  /* 0x0000000500057c02 */ /* 0x000fc80008000f00 */
[----:B------:R-:W-:-:S07]  /*36f0*/  LEPC R20, `(.L_x_94) ;  /* 0x000000001014794e */ /* 0x000fce0000000000 */
[----:B-12---:R-:W-:Y:S05]  /*3700*/  CALL.ABS.NOINC R2 ;  /* 0x0000000002007343 */ /* 0x006fea0003c00000 */
.L_x_94:
[----:B------:R1:W2:Y:S01]  /*3710*/  LDC.64 R2, c[0x4][R23] ;  /* 0x0100000017027b82 */ /* 0x0002a20000000a00 */
[----:B------:R-:W3:Y:S01]  /*3720*/  LDCU.64 UR4, c[0x4][0xf0] ;  /* 0x01001e00ff0477ac */ /* 0x000ee20008000a00 */
[----:B------:R-:W-:Y:S01]  /*3730*/  CS2R R6, SRZ ;  /* 0x0000000000067805 */ /* 0x000fe2000001ff00 */
[----:B---3--:R-:W-:Y:S01]  /*3740*/  IMAD.U32 R4, RZ, RZ, UR4 ;  /* 0x00000004ff047e24 */ /* 0x008fe2000f8e00ff */
[----:B------:R-:W-:-:S04]  /*3750*/  MOV R5, UR5 ;  /* 0x0000000500057c02 */ /* 0x000fc80008000f00 */
[----:B------:R-:W-:-:S07]  /*3760*/  LEPC R20, `(.L_x_95) ;  /* 0x000000001014794e */ /* 0x000fce0000000000 */
[----:B-12---:R-:W-:Y:S05]  /*3770*/  CALL.ABS.NOINC R2 ;  /* 0x0000000002007343 */ /* 0x006fea0003c00000 */
.L_x_95:
[----:B------:R1:W2:Y:S01]  /*3780*/  LDC.64 R2, c[0x4][R23] ;  /* 0x0100000017027b82 */ /* 0x0002a20000000a00 */
[----:B------:R-:W3:Y:S01]  /*3790*/  LDCU.64 UR4, c[0x4][0xf8] ;  /* 0x01001f00ff0477ac */ /* 0x000ee20008000a00 */
[----:B------:R-:W-:Y:S01]  /*37a0*/  CS2R R6, SRZ ;  /* 0x0000000000067805 */ /* 0x000fe2000001ff00 */
[----:B---3--:R-:W-:Y:S01]  /*37b0*/  IMAD.U32 R4, RZ, RZ, UR4 ;  /* 0x00000004ff047e24 */ /* 0x008fe2000f8e00ff */
[----:B------:R-:W-:-:S04]  /*37c0*/  MOV R5, UR5 ;  /* 0x0000000500057c02 */ /* 0x000fc80008000f00 */
[----:B------:R-:W-:-:S07]  /*37d0*/  LEPC R20, `(.L_x_96) ;  /* 0x000000001014794e */ /* 0x000fce0000000000 */
[----:B-12---:R-:W-:Y:S05]  /*37e0*/  CALL.ABS.NOINC R2 ;  /* 0x0000000002007343 */ /* 0x006fea0003c00000 */
.L_x_96:
[----:B------:R-:W-:Y:S01]  /*37f0*/  HFMA2 R0, -RZ, RZ, 0, 9.5367431640625e-07 ;  /* 0x00000010ff007431 */ /* 0x000fe200000001ff */
[----:B------:R1:W2:Y:S01]  /*3800*/  LDC.64 R2, c[0x4][R23] ;  /* 0x0100000017027b82 */ /* 0x0002a20000000a00 */
[----:B------:R-:W3:Y:S01]  /*3810*/  LDCU.64 UR4, c[0x4][0xc8] ;  /* 0x01001900ff0477ac */ /* 0x000ee20008000a00 */
[----:B------:R-:W-:Y:S01]  /*3820*/  MOV R6, UR40 ;  /* 0x0000002800067c02 */ /* 0x000fe20008000f00 */
[----:B------:R-:W-:Y:S01]  /*3830*/  IMAD.U32 R7, RZ, RZ, UR39 ;  /* 0x00000027ff077e24 */ /* 0x000fe2000f8e00ff */
[----:B------:R1:W-:Y:S01]  /*3840*/  STL [R1], R0 ;  /* 0x0000000001007387 */ /* 0x0003e20000100800 */
[----:B---3--:R-:W-:Y:S01]  /*3850*/  MOV R4, UR4 ;  /* 0x0000000400047c02 */ /* 0x008fe20008000f00 */
[----:B------:R-:W-:-:S04]  /*3860*/  IMAD.U32 R5, RZ, RZ, UR5 ;  /* 0x00000005ff057e24 */ /* 0x000fc8000f8e00ff */
[----:B------:R-:W-:-:S07]  /*3870*/  LEPC R20, `(.L_x_97) ;  /* 0x000000001014794e */ /* 0x000fce0000000000 */
[----:B-12---:R-:W-:Y:S05]  /*3880*/  CALL.ABS.NOINC R2 ;  /* 0x0000000002007343 */ /* 0x006fea0003c00000 */
.L_x_97:
[----:B------:R-:W1:Y:S01]  /*3890*/  S2R R0, SR_SWINHI ;  /* 0x0000000000007919 */ /* 0x000e620000002f00 */
[----:B------:R2:W3:Y:S01]  /*38a0*/  LDC.64 R2, c[0x4][R23] ;  /* 0x0100000017027b82 */ /* 0x0004e20000000a00 */
[----:B------:R-:W4:Y:S01]  /*38b0*/  LDCU.64 UR4, c[0x4][0x100] ;  /* 0x01002000ff0477ac */ /* 0x000f220008000a00 */
[----:B------:R-:W-:Y:S02]  /*38c0*/  MOV R6, UR40 ;  /* 0x0000002800067c02 */ /* 0x000fe40008000f00 */
[----:B------:R-:W-:Y:S01]  /*38d0*/  MOV R7, UR39 ;  /* 0x0000002700077c02 */ /* 0x000fe20008000f00 */
[----:B----4-:R-:W-:Y:S02]  /*38e0*/  IMAD.U32 R4, RZ, RZ, UR4 ;  /* 0x00000004ff047e24 */ /* 0x010fe4000f8e00ff */
[----:B------:R-:W-:Y:S01]  /*38f0*/  IMAD.U32 R5, RZ, RZ, UR5 ;  /* 0x00000005ff057e24 */ /* 0x000fe2000f8e00ff */
[----:B------:R-:W-:Y:S02]  /*3900*/  MOV R8, R17 ;  /* 0x0000001100087202 */ /* 0x000fe40000000f00 */
[----:B-1----:R-:W-:-:S05]  /*3910*/  MOV R9, R0 ;  /* 0x0000000000097202 */ /* 0x002fca0000000f00 */
[----:B------:R2:W-:Y:S02]  /*3920*/  STL.64 [R1], R8 ;  /* 0x0000000801007387 */ /* 0x0005e40000100a00 */
[----:B------:R-:W-:-:S07]  /*3930*/  LEPC R20, `(.L_x_98) ;  /* 0x000000001014794e */ /* 0x000fce0000000000 */
[----:B--23--:R-:W-:Y:S05]  /*3940*/  CALL.ABS.NOINC R2 ;  /* 0x0000000002007343 */ /* 0x00cfea0003c00000 */
.L_x_98:
[----:B------:R-:W1:Y:S01]  /*3950*/  LDC.64 R8, c[0x4][0xd8] ;  /* 0x01003600ff087b82 */ /* 0x000e620000000a00 */
[----:B------:R-:W2:Y:S01]  /*3960*/  LDCU.64 UR4, c[0x4][0xd0] ;  /* 0x01001a00ff0477ac */ /* 0x000ea20008000a00 */
[----:B------:R-:W-:Y:S02]  /*3970*/  MOV R6, UR40 ;  /* 0x0000002800067c02 */ /* 0x000fe40008000f00 */
[----:B------:R-:W-:-:S04]  /*3980*/  MOV R7, UR39 ;  /* 0x0000002700077c02 */ /* 0x000fc80008000f00 */
[----:B------:R3:W4:Y:S01]  /*3990*/  LDC.64 R2, c[0x4][R23] ;  /* 0x0100000017027b82 */ /* 0x0007220000000a00 */
[----:B--2---:R-:W-:Y:S02]  /*39a0*/  IMAD.U32 R4, RZ, RZ, UR4 ;  /* 0x00000004ff047e24 */ /* 0x004fe4000f8e00ff */
[----:B------:R-:W-:Y:S01]  /*39b0*/  IMAD.U32 R5, RZ, RZ, UR5 ;  /* 0x00000005ff057e24 */ /* 0x000fe2000f8e00ff */
[----:B-1----:R3:W-:Y:S04]  /*39c0*/  STL.64 [R1], R8 ;  /* 0x0000000801007387 */ /* 0x0027e80000100a00 */
[----:B------:R-:W-:-:S07]  /*39d0*/  LEPC R20, `(.L_x_99) ;  /* 0x000000001014794e */ /* 0x000fce0000000000 */
[----:B---34-:R-:W-:Y:S05]  /*39e0*/  CALL.ABS.NOINC R2 ;  /* 0x0000000002007343 */ /* 0x018fea0003c00000 */
.L_x_99:
[----:B------:R-:W-:Y:S01]  /*39f0*/  HFMA2 R0, -RZ, RZ, 0, 2.384185791015625e-06 ;  /* 0x00000028ff007431 */ /* 0x000fe200000001ff */
        /* <DEDUP_REMOVED lines=9> */
.L_x_100:
        /* <DEDUP_REMOVED lines=10> */
.L_x_101:
[----:B------:R1:W2:Y:S01]  /*3b30*/  LDC.64 R2, c[0x4][R23] ;  /* 0x0100000017027b82 */ /* 0x0002a20000000a00 */
[----:B------:R-:W3:Y:S01]  /*3b40*/  LDCU.64 UR4, c[0x4][0xe0] ;  /* 0x01001c00ff0477ac */ /* 0x000ee20008000a00 */
[----:B------:R-:W-:Y:S01]  /*3b50*/  CS2R R6, SRZ ;  /* 0x0000000000067805 */ /* 0x000fe2000001ff00 */
[----:B---3--:R-:W-:Y:S01]  /*3b60*/  IMAD.U32 R4, RZ, RZ, UR4 ;  /* 0x00000004ff047e24 */ /* 0x008fe2000f8e00ff */
[----:B------:R-:W-:-:S04]  /*3b70*/  MOV R5, UR5 ;  /* 0x0000000500057c02 */ /* 0x000fc80008000f00 */
[----:B------:R-:W-:-:S07]  /*3b80*/  LEPC R20, `(.L_x_102) ;  /* 0x000000001014794e */ /* 0x000fce0000000000 */
[----:B-12---:R-:W-:Y:S05]  /*3b90*/  CALL.ABS.NOINC R2 ;  /* 0x0000000002007343 */ /* 0x006fea0003c00000 */
.L_x_102:
[----:B------:R-:W-:Y:S01]  /*3ba0*/  HFMA2 R0, -RZ, RZ, 0, 4.76837158203125e-07 ;  /* 0x00000008ff007431 */ /* 0x000fe200000001ff */
        /* <DEDUP_REMOVED lines=9> */
.L_x_103:
[----:B------:R-:W-:Y:S01]  /*3c40*/  HFMA2 R0, -RZ, RZ, 0, 2.6226043701171875e-06 ;  /* 0x0000002cff007431 */ /* 0x000fe200000001ff */
        /* <DEDUP_REMOVED lines=9> */
.L_x_104:
[----:B------:R1:W2:Y:S01]  /*3ce0*/  LDC.64 R2, c[0x4][R23] ;  /* 0x0100000017027b82 */ /* 0x0002a20000000a00 */
[----:B------:R-:W3:Y:S01]  /*3cf0*/  LDCU.64 UR4, c[0x4][0xe0] ;  /* 0x01001c00ff0477ac */ /* 0x000ee20008000a00 */
[----:B------:R-:W-:Y:S01]  /*3d00*/  CS2R R6, SRZ ;  /* 0x0000000000067805 */ /* 0x000fe2000001ff00 */
[----:B---3--:R-:W-:Y:S01]  /*3d10*/  IMAD.U32 R4, RZ, RZ, UR4 ;  /* 0x00000004ff047e24 */ /* 0x008fe2000f8e00ff */
[----:B------:R-:W-:-:S04]  /*3d20*/  MOV R5, UR5 ;  /* 0x0000000500057c02 */ /* 0x000fc80008000f00 */
[----:B------:R-:W-:-:S07]  /*3d30*/  LEPC R20, `(.L_x_105) ;  /* 0x000000001014794e */ /* 0x000fce0000000000 */
[----:B-12---:R-:W-:Y:S05]  /*3d40*/  CALL.ABS.NOINC R2 ;  /* 0x0000000002007343 */ /* 0x006fea0003c00000 */
.L_x_105:
        /* <DEDUP_REMOVED lines=10> */
.L_x_106:
[----:B------:R-:W-:Y:S01]  /*3df0*/  HFMA2 R0, -RZ, RZ, 0, 2.443790435791015625e-06 ;  /* 0x00000029ff007431 */ /* 0x000fe200000001ff */
        /* <DEDUP_REMOVED lines=9> */
.L_x_107:
        /* <DEDUP_REMOVED lines=10> */
.L_x_108:
        /* <DEDUP_REMOVED lines=10> */
.L_x_109:
[----:B------:R1:W2:Y:S01]  /*3fd0*/  LDC.64 R2, c[0x4][R23] ;  /* 0x0100000017027b82 */ /* 0x0002a20000000a00 */
[----:B------:R-:W3:Y:S01]  /*3fe0*/  LDCU.64 UR4, c[0x4][0xe0] ;  /* 0x01001c00ff0477ac */ /* 0x000ee20008000a00 */
[----:B------:R-:W-:Y:S01]  /*3ff0*/  CS2R R6, SRZ ;  /* 0x0000000000067805 */ /* 0x000fe2000001ff00 */
[----:B---3--:R-:W-:Y:S01]  /*4000*/  IMAD.U32 R4, RZ, RZ, UR4 ;  /* 0x00000004ff047e24 */ /* 0x008fe2000f8e00ff */
[----:B------:R-:W-:-:S04]  /*4010*/  MOV R5, UR5 ;  /* 0x0000000500057c02 */ /* 0x000fc80008000f00 */
[----:B------:R-:W-:-:S07]  /*4020*/  LEPC R20, `(.L_x_110) ;  /* 0x000000001014794e */ /* 0x000fce0000000000 */
[----:B-12---:R-:W-:Y:S05]  /*4030*/  CALL.ABS.NOINC R2 ;  /* 0x0000000002007343 */ /* 0x006fea0003c00000 */
.L_x_110:
        /* <DEDUP_REMOVED lines=10> */
.L_x_111:
        /* <DEDUP_REMOVED lines=10> */
.L_x_112:
[----:B------:R1:W2:Y:S01]  /*4180*/  LDC.64 R2, c[0x4][R23] ;  /* 0x0100000017027b82 */ /* 0x0002a20000000a00 */
[----:B------:R-:W3:Y:S01]  /*4190*/  LDCU.64 UR4, c[0x4][0xe0] ;  /* 0x01001c00ff0477ac */ /* 0x000ee20008000a00 */
[----:B------:R-:W-:Y:S01]  /*41a0*/  CS2R R6, SRZ ;  /* 0x0000000000067805 */ /* 0x000fe2000001ff00 */
[----:B---3--:R-:W-:Y:S01]  /*41b0*/  IMAD.U32 R4, RZ, RZ, UR4 ;  /* 0x00000004ff047e24 */ /* 0x008fe2000f8e00ff */
[----:B------:R-:W-:-:S04]  /*41c0*/  MOV R5, UR5 ;  /* 0x0000000500057c02 */ /* 0x000fc80008000f00 */
[----:B------:R-:W-:-:S07]  /*41d0*/  LEPC R20, `(.L_x_113) ;  /* 0x000000001014794e */ /* 0x000fce0000000000 */
[----:B-12---:R-:W-:Y:S05]  /*41e0*/  CALL.ABS.NOINC R2 ;  /* 0x0000000002007343 */ /* 0x006fea0003c00000 */
.L_x_113:
[----:B------:R-:W-:Y:S01]  /*41f0*/  HFMA2 R0, -RZ, RZ, 0, 5.9604644775390625e-08 ;  /* 0x00000001ff007431 */ /* 0x000fe200000001ff */
        /* <DEDUP_REMOVED lines=9> */
.L_x_114:
        /* <DEDUP_REMOVED lines=10> */
.L_x_115:
        /* <DEDUP_REMOVED lines=10> */
.L_x_116:
        /* <DEDUP_REMOVED lines=10> */
.L_x_117:
[----:B------:R1:W2:Y:S01]  /*4470*/  LDC.64 R2, c[0x4][R23] ;  /* 0x0100000017027b82 */ /* 0x0002a20000000a00 */
[----:B------:R-:W3:Y:S01]  /*4480*/  LDCU.64 UR4, c[0x4][0xe0] ;  /* 0x01001c00ff0477ac */ /* 0x000ee20008000a00 */
[----:B------:R-:W-:Y:S01]  /*4490*/  CS2R R6, SRZ ;  /* 0x0000000000067805 */ /* 0x000fe2000001ff00 */
[----:B---3--:R-:W-:Y:S01]  /*44a0*/  IMAD.U32 R4, RZ, RZ, UR4 ;  /* 0x00000004ff047e24 */ /* 0x008fe2000f8e00ff */
[----:B------:R-:W-:-:S04]  /*44b0*/  MOV R5, UR5 ;  /* 0x0000000500057c02 */ /* 0x000fc80008000f00 */
[----:B------:R-:W-:-:S07]  /*44c0*/  LEPC R20, `(.L_x_118) ;  /* 0x000000001014794e */ /* 0x000fce0000000000 */
[----:B-12---:R-:W-:Y:S05]  /*44d0*/  CALL.ABS.NOINC R2 ;  /* 0x0000000002007343 */ /* 0x006fea0003c00000 */
.L_x_118:
        /* <DEDUP_REMOVED lines=10> */
.L_x_119:
        /* <DEDUP_REMOVED lines=10> */
.L_x_120:
[----:B------:R1:W2:Y:S01]  /*4620*/  LDC.64 R2, c[0x4][R23] ;  /* 0x0100000017027b82 */ /* 0x0002a20000000a00 */
[----:B------:R-:W3:Y:S01]  /*4630*/  LDCU.64 UR4, c[0x4][0xe0] ;  /* 0x01001c00ff0477ac */ /* 0x000ee20008000a00 */
[----:B------:R-:W-:Y:S01]  /*4640*/  CS2R R6, SRZ ;  /* 0x0000000000067805 */ /* 0x000fe2000001ff00 */
[----:B---3--:R-:W-:Y:S01]  /*4650*/  IMAD.U32 R4, RZ, RZ, UR4 ;  /* 0x00000004ff047e24 */ /* 0x008fe2000f8e00ff */
[----:B------:R-:W-:-:S04]  /*4660*/  MOV R5, UR5 ;  /* 0x0000000500057c02 */ /* 0x000fc80008000f00 */
[----:B------:R-:W-:-:S07]  /*4670*/  LEPC R20, `(.L_x_121) ;  /* 0x000000001014794e */ /* 0x000fce0000000000 */
[----:B-12---:R-:W-:Y:S05]  /*4680*/  CALL.ABS.NOINC R2 ;  /* 0x0000000002007343 */ /* 0x006fea0003c00000 */
.L_x_121:
[----:B------:R-:W-:Y:S01]  /*4690*/  HFMA2 R0, -RZ, RZ, 0, 1.1920928955078125e-07 ;  /* 0x00000002ff007431 */ /* 0x000fe200000001ff */
        /* <DEDUP_REMOVED lines=9> */
.L_x_122:
        /* <DEDUP_REMOVED lines=10> */
.L_x_123:
        /* <DEDUP_REMOVED lines=10> */
.L_x_124:
        /* <DEDUP_REMOVED lines=10> */
.L_x_125:
        /* <DEDUP_REMOVED lines=10> */
.L_x_126:
        /* <DEDUP_REMOVED lines=10> */
.L_x_127:
[----:B------:R1:W2:Y:S01]  /*4a50*/  LDC.64 R2, c[0x4][R23] ;  /* 0x0100000017027b82 */ /* 0x0002a20000000a00 */
[----:B------:R-:W3:Y:S01]  /*4a60*/  LDCU.64 UR4, c[0x4][0xe0] ;  /* 0x01001c00ff0477ac */ /* 0x000ee20008000a00 */
[----:B------:R-:W-:Y:S01]  /*4a70*/  CS2R R6, SRZ ;  /* 0x0000000000067805 */ /* 0x000fe2000001ff00 */
[----:B---3--:R-:W-:Y:S01]  /*4a80*/  IMAD.U32 R4, RZ, RZ, UR4 ;  /* 0x00000004ff047e24 */ /* 0x008fe2000f8e00ff */
[----:B------:R-:W-:-:S04]  /*4a90*/  MOV R5, UR5 ;  /* 0x0000000500057c02 */ /* 0x000fc80008000f00 */
[----:B------:R-:W-:-:S07]  /*4aa0*/  LEPC R20, `(.L_x_128) ;  /* 0x000000001014794e */ /* 0x000fce0000000000 */
[----:B-12---:R-:W-:Y:S05]  /*4ab0*/  CALL.ABS.NOINC R2 ;  /* 0x0000000002007343 */ /* 0x006fea0003c00000 */
.L_x_128:
        /* <DEDUP_REMOVED lines=10> */
.L_x_129:
        /* <DEDUP_REMOVED lines=10> */
.L_x_130:
[----:B------:R1:W2:Y:S01]  /*4c00*/  LDC.64 R2, c[0x4][R23] ;  /* 0x0100000017027b82 */ /* 0x0002a20000000a00 */
[----:B------:R-:W3:Y:S01]  /*4c10*/  LDCU.64 UR4, c[0x4][0xe0] ;  /* 0x01001c00ff0477ac */ /* 0x000ee20008000a00 */
[----:B------:R-:W-:Y:S01]  /*4c20*/  CS2R R6, SRZ ;  /* 0x0000000000067805 */ /* 0x000fe2000001ff00 */
[----:B---3--:R-:W-:Y:S01]  /*4c30*/  IMAD.U32 R4, RZ, RZ, UR4 ;  /* 0x00000004ff047e24 */ /* 0x008fe2000f8e00ff */
[----:B------:R-:W-:-:S04]  /*4c40*/  MOV R5, UR5 ;  /* 0x0000000500057c02 */ /* 0x000fc80008000f00 */
[----:B------:R-:W-:-:S07]  /*4c50*/  LEPC R20, `(.L_x_131) ;  /* 0x000000001014794e */ /* 0x000fce0000000000 */
[----:B-12---:R-:W-:Y:S05]  /*4c60*/  CALL.ABS.NOINC R2 ;  /* 0x0000000002007343 */ /* 0x006fea0003c00000 */
.L_x_131:
[----:B------:R-:W-:Y:S01]  /*4c70*/  HFMA2 R0, -RZ, RZ, 0, 7.62939453125e-06 ;  /* 0x00000080ff007431 */ /* 0x000fe200000001ff */
        /* <DEDUP_REMOVED lines=9> */
.L_x_132:
        /* <DEDUP_REMOVED lines=10> */
.L_x_133:
        /* <DEDUP_REMOVED lines=10> */
.L_x_134:
        /* <DEDUP_REMOVED lines=10> */
.L_x_135:
[----:B------:R1:W2:Y:S01]  /*4ef0*/  LDC.64 R2, c[0x4][R23] ;  /* 0x0100000017027b82 */ /* 0x0002a20000000a00 */
[----:B------:R-:W3:Y:S01]  /*4f00*/  LDCU.64 UR4, c[0x4][0xe0] ;  /* 0x01001c00ff0477ac */ /* 0x000ee20008000a00 */
[----:B------:R-:W-:Y:S01]  /*4f10*/  CS2R R6, SRZ ;  /* 0x0000000000067805 */ /* 0x000fe2000001ff00 */
[----:B---3--:R-:W-:Y:S01]  /*4f20*/  IMAD.U32 R4, RZ, RZ, UR4 ;  /* 0x00000004ff047e24 */ /* 0x008fe2000f8e00ff */
[----:B------:R-:W-:-:S04]  /*4f30*/  MOV R5, UR5 ;  /* 0x0000000500057c02 */ /* 0x000fc80008000f00 */
[----:B------:R-:W-:-:S07]  /*4f40*/  LEPC R20, `(.L_x_136) ;  /* 0x000000001014794e */ /* 0x000fce0000000000 */
[----:B-12---:R-:W-:Y:S05]  /*4f50*/  CALL.ABS.NOINC R2 ;  /* 0x0000000002007343 */ /* 0x006fea0003c00000 */
.L_x_136:
        /* <DEDUP_REMOVED lines=10> */
.L_x_137:
        /* <DEDUP_REMOVED lines=10> */
.L_x_138:
[----:B------:R1:W2:Y:S01]  /*50a0*/  LDC.64 R2, c[0x4][R23] ;  /* 0x0100000017027b82 */ /* 0x0002a20000000a00 */
[----:B------:R-:W3:Y:S01]  /*50b0*/  LDCU.64 UR4, c[0x4][0xe0] ;  /* 0x01001c00ff0477ac */ /* 0x000ee20008000a00 */
[----:B------:R-:W-:Y:S01]  /*50c0*/  CS2R R6, SRZ ;  /* 0x0000000000067805 */ /* 0x000fe2000001ff00 */
[----:B---3--:R-:W-:Y:S01]  /*50d0*/  IMAD.U32 R4, RZ, RZ, UR4 ;  /* 0x00000004ff047e24 */ /* 0x008fe2000f8e00ff */
[----:B------:R-:W-:-:S04]  /*50e0*/  MOV R5, UR5 ;  /* 0x0000000500057c02 */ /* 0x000fc80008000f00 */
[----:B------:R-:W-:-:S07]  /*50f0*/  LEPC R20, `(.L_x_139) ;  /* 0x000000001014794e */ /* 0x000fce0000000000 */
[----:B-12---:R-:W-:Y:S05]  /*5100*/  CALL.ABS.NOINC R2 ;  /* 0x0000000002007343 */ /* 0x006fea0003c00000 */
.L_x_139:
[----:B------:R1:W-:Y:S01]  /*5110*/  STL [R1], RZ ;  /* 0x000000ff01007387 */ /* 0x0003e20000100800 */
[----:B------:R1:W2:Y:S01]  /*5120*/  LDC.64 R2, c[0x4][R23] ;  /* 0x0100000017027b82 */ /* 0x0002a20000000a00 */
[----:B------:R-:W3:Y:S01]  /*5130*/  LDCU.64 UR4, c[0x4][0xc8] ;  /* 0x01001900ff0477ac */ /* 0x000ee20008000a00 */
[----:B------:R-:W-:Y:S02]  /*5140*/  MOV R6, UR40 ;  /* 0x0000002800067c02 */ /* 0x000fe40008000f00 */
[----:B------:R-:W-:Y:S01]  /*5150*/  MOV R7, UR39 ;  /* 0x0000002700077c02 */ /* 0x000fe20008000f00 */
[----:B---3--:R-:W-:Y:S02]  /*5160*/  IMAD.U32 R4, RZ, RZ, UR4 ;  /* 0x00000004ff047e24 */ /* 0x008fe4000f8e00ff */
[----:B------:R-:W-:Y:S02]  /*5170*/  IMAD.U32 R5, RZ, RZ, UR5 ;  /* 0x00000005ff057e24 */ /* 0x000fe4000f8e00ff */
[----:B------:R-:W-:-:S07]  /*5180*/  LEPC R20, `(.L_x_140) ;  /* 0x000000001014794e */ /* 0x000fce0000000000 */
[----:B-12---:R-:W-:Y:S05]  /*5190*/  CALL.ABS.NOINC R2 ;  /* 0x0000000002007343 */ /* 0x006fea0003c00000 */
.L_x_140:
        /* <DEDUP_REMOVED lines=10> */
.L_x_141:
        /* <DEDUP_REMOVED lines=10> */
.L_x_142:
        /* <DEDUP_REMOVED lines=10> */
.L_x_143:
[----:B------:R1:W2:Y:S01]  /*5380*/  LDC.64 R2, c[0x4][R23] ;  /* 0x0100000017027b82 */ /* 0x0002a20000000a00 */
[----:B------:R-:W3:Y:S01]  /*5390*/  LDCU.64 UR4, c[0x4][0xe0] ;  /* 0x01001c00ff0477ac */ /* 0x000ee20008000a00 */
[----:B------:R-:W-:Y:S01]  /*53a0*/  CS2R R6, SRZ ;  /* 0x0000000000067805 */ /* 0x000fe2000001ff00 */
[----:B---3--:R-:W-:Y:S01]  /*53b0*/  IMAD.U32 R4, RZ, RZ, UR4 ;  /* 0x00000004ff047e24 */ /* 0x008fe2000f8e00ff */
[----:B------:R-:W-:-:S04]  /*53c0*/  MOV R5, UR5 ;  /* 0x0000000500057c02 */ /* 0x000fc80008000f00 */
[----:B------:R-:W-:-:S07]  /*53d0*/  LEPC R20, `(.L_x_144) ;  /* 0x000000001014794e */ /* 0x000fce0000000000 */
[----:B-12---:R-:W-:Y:S05]  /*53e0*/  CALL.ABS.NOINC R2 ;  /* 0x0000000002007343 */ /* 0x006fea0003c00000 */
.L_x_144:
        /* <DEDUP_REMOVED lines=9> */
.L_x_145:
        /* <DEDUP_REMOVED lines=10> */
.L_x_146:
[----:B------:R1:W2:Y:S01]  /*5520*/  LDC.64 R2, c[0x4][R23] ;  /* 0x0100000017027b82 */ /* 0x0002a20000000a00 */
[----:B------:R-:W3:Y:S01]  /*5530*/  LDCU.64 UR4, c[0x4][0xe0] ;  /* 0x01001c00ff0477ac */ /* 0x000ee20008000a00 */
[----:B------:R-:W-:Y:S01]  /*5540*/  CS2R R6, SRZ ;  /* 0x0000000000067805 */ /* 0x000fe2000001ff00 */
[----:B---3--:R-:W-:Y:S01]  /*5550*/  IMAD.U32 R4, RZ, RZ, UR4 ;  /* 0x00000004ff047e24 */ /* 0x008fe2000f8e00ff */
[----:B------:R-:W-:-:S04]  /*5560*/  MOV R5, UR5 ;  /* 0x0000000500057c02 */ /* 0x000fc80008000f00 */
[----:B------:R-:W-:-:S07]  /*5570*/  LEPC R20, `(.L_x_147) ;  /* 0x000000001014794e */ /* 0x000fce0000000000 */
[----:B-12---:R-:W-:Y:S05]  /*5580*/  CALL.ABS.NOINC R2 ;  /* 0x0000000002007343 */ /* 0x006fea0003c00000 */
.L_x_147:
[----:B------:R-:W-:Y:S01]  /*5590*/  HFMA2 R0, -RZ, RZ, 0, 0.0001220703125 ;  /* 0x00000800ff007431 */ /* 0x000fe200000001ff */
        /* <DEDUP_REMOVED lines=9> */
.L_x_148:
        /* <DEDUP_REMOVED lines=10> */
.L_x_149:
        /* <DEDUP_REMOVED lines=10> */
.L_x_150:
        /* <DEDUP_REMOVED lines=10> */
.L_x_91:
[----:B------:R-:W-:Y:S05]  /*5810*/  BSYNC.RECONVERGENT B6 ;  /* 0x0000000000067941 */ /* 0x000fea0003800200 */
.L_x_90:
[----:B-1----:R-:W1:Y:S01]  /*5820*/  S2R R0, SR_SWINHI ;  /* 0x0000000000007919 */ /* 0x002e620000002f00 */
[----:B------:R-:W-:Y:S01]  /*5830*/  IMAD.SHL.U32 R14, R16, 0x2, RZ ;  /* 0x00000002100e7824 */ /* 0x000fe200078e00ff */
[----:B------:R-:W2:Y:S04]  /*5840*/  LDCU.64 UR4, c[0x0][0x880] ;  /* 0x00011000ff0477ac */ /* 0x000ea80008000a00 */
[----:B------:R-:W-:Y:S02]  /*5850*/  LOP3.LUT R14, R14, 0xfe, RZ, 0xc0, !PT ;  /* 0x000000fe0e0e7812 */ /* 0x000fe400078ec0ff */
[----:B--2---:R-:W-:-:S04]  /*5860*/  ISETP.NE.U32.AND P6, PT, RZ, UR4, PT ;  /* 0x00000004ff007c0c */ /* 0x004fc8000bfc5070 */
[----:B------:R-:W-:Y:S02]  /*5870*/  ISETP.NE.AND.EX P6, PT, RZ, UR5, PT, P6 ;  /* 0x00000005ff007c0c */ /* 0x000fe4000bfc5360 */
[----:B------:R-:W-:Y:S02]  /*5880*/  MOV R2, R17 ;  /* 0x0000001100027202 */ /* 0x000fe40000000f00 */
[----:B-1----:R-:W-:-:S03]  /*5890*/  MOV R3, R0 ;  /* 0x0000000000037202 */ /* 0x002fc60000000f00 */
[----:B------:R-:W-:-:S03]  /*58a0*/  IMAD.WIDE.U32 R14, R14, 0x2, R2 ;  /* 0x000000020e0e7825 */ /* 0x000fc600078e0002 */
[C---:B------:R-:W-:Y:S02]  /*58b0*/  IADD3 R3, P2, PT, R14.reuse, 0x200, RZ ;  /* 0x000002000e037810 */ /* 0x040fe40007f5e0ff */
[C---:B------:R-:W-:Y:S02]  /*58c0*/  IADD3 R5, P1, PT, R14.reuse, 0x400, RZ ;  /* 0x000004000e057810 */ /* 0x040fe40007f3e0ff */
[C---:B------:R-:W-:Y:S01]  /*58d0*/  IADD3 R7, P0, PT, R14.reuse, 0x600, RZ ;  /* 0x000006000e077810 */ /* 0x040fe20007f1e0ff */
[--C-:B------:R-:W-:Y:S01]  /*58e0*/  IMAD.X R29, RZ, RZ, R15.reuse, P2 ;  /* 0x000000ffff1d7224 */ /* 0x100fe200010e060f */
[--C-:B------:R-:W-:Y:S01]  /*58f0*/  SHF.R.U64 R9, R14, 0x3, R15.reuse ;  /* 0x000000030e097819 */ /* 0x100fe2000000120f */
[--C-:B------:R-:W-:Y:S02]  /*5900*/  IMAD.X R27, RZ, RZ, R15.reuse, P1 ;  /* 0x000000ffff1b7224 */ /* 0x100fe400008e060f */
[----:B------:R-:W-:Y:S01]  /*5910*/  IMAD.X R25, RZ, RZ, R15, P0 ;  /* 0x000000ffff197224 */ /* 0x000fe200000e060f */
[----:B------:R-:W-:-:S02]  /*5920*/  SHF.R.U64 R0, R3, 0x3, R29 ;  /* 0x0000000303007819 */ /* 0x000fc4000000121d */
[----:B------:R-:W-:Y:S02]  /*5930*/  SHF.R.U64 R2, R5, 0x3, R27 ;  /* 0x0000000305027819 */ /* 0x000fe4000000121b */
[----:B------:R-:W-:Y:S02]  /*5940*/  SHF.R.U64 R4, R7, 0x3, R25 ;  /* 0x0000000307047819 */ /* 0x000fe40000001219 */
[----:B------:R-:W-:Y:S02]  /*5950*/  LOP3.LUT R28, R3, 0x10, R0, 0x78, !PT ;  /* 0x00000010031c7812 */ /* 0x000fe400078e7800 */
[----:B------:R-:W-:Y:S02]  /*5960*/  LOP3.LUT R26, R5, 0x10, R2, 0x78, !PT ;  /* 0x00000010051a7812 */ /* 0x000fe400078e7802 */
[----:B------:R-:W-:Y:S02]  /*5970*/  IADD3 R0, P3, PT, R14, 0x800, RZ ;  /* 0x000008000e007810 */ /* 0x000fe40007f7e0ff */
[----:B------:R-:W-:-:S02]  /*5980*/  LOP3.LUT R24, R7, 0x10, R4, 0x78, !PT ;  /* 0x0000001007187812 */ /* 0x000fc400078e7804 */
[C---:B------:R-:W-:Y:S01]  /*5990*/  IADD3 R2, P2, PT, R14.reuse, 0xa00, RZ ;  /* 0x00000a000e027810 */ /* 0x040fe20007f5e0ff */
[--C-:B------:R-:W-:Y:S01]  /*59a0*/  IMAD.X R23, RZ, RZ, R15.reuse, P3 ;  /* 0x000000ffff177224 */ /* 0x100fe200018e060f */
[C---:B------:R-:W-:Y:S02]  /*59b0*/  IADD3 R4, P1, PT, R14.reuse, 0xc00, RZ ;  /* 0x00000c000e047810 */ /* 0x040fe40007f3e0ff */
[C---:B------:R-:W-:Y:S01]  /*59c0*/  IADD3 R11, P0, PT, R14.reuse, 0xe00, RZ ;  /* 0x00000e000e0b7810 */ /* 0x040fe20007f1e0ff */
[----:B------:R-:W-:Y:S01]  /*59d0*/  IMAD.X R21, RZ, RZ, R15, P2 ;  /* 0x000000ffff157224 */ /* 0x000fe200010e060f */
[----:B------:R-:W-:Y:S01]  /*59e0*/  LOP3.LUT R8, R14, 0x10, R9, 0x78, !PT ;  /* 0x000000100e087812 */ /* 0x000fe200078e7809 */
[----:B------:R-:W-:Y:S01]  /*59f0*/  IMAD.MOV.U32 R9, RZ, RZ, R15 ;  /* 0x000000ffff097224 */ /* 0x000fe200078e000f */
[----:B------:R-:W-:Y:S01]  /*5a00*/  SHF.R.U64 R3, R0, 0x3, R23 ;  /* 0x0000000300037819 */ /* 0x000fe20000001217 */
[----:B------:R-:W-:Y:S01]  /*5a10*/  IMAD.X R13, RZ, RZ, R15, P1 ;  /* 0x000000ffff0d7224 */ /* 0x000fe200008e060f */
[----:B------:R-:W-:Y:S01]  /*5a20*/  SHF.R.U64 R7, R2, 0x3, R21 ;  /* 0x0000000302077819 */ /* 0x000fe20000001215 */
[----:B------:R-:W-:Y:S01]  /*5a30*/  IMAD.X R5, RZ, RZ, R15, P0 ;  /* 0x000000ffff057224 */ /* 0x000fe200000e060f */
[----:B------:R1:W-:Y:S01]  /*5a40*/  ST.E desc[UR48][R8.64], RZ ;  /* 0x000000ff08007985 */ /* 0x0003e2000c101930 */
[----:B------:R-:W-:-:S02]  /*5a50*/  LOP3.LUT R22, R0, 0x10, R3, 0x78, !PT ;  /* 0x0000001000167812 */ /* 0x000fc400078e7803 */
[----:B------:R-:W-:Y:S01]  /*5a60*/  LOP3.LUT R20, R2, 0x10, R7, 0x78, !PT ;  /* 0x0000001002147812 */ /* 0x000fe200078e7807 */
[----:B------:R2:W-:Y:S01]  /*5a70*/  ST.E desc[UR48][R28.64], RZ ;  /* 0x000000ff1c007985 */ /* 0x0005e2000c101930 */
[----:B------:R-:W-:-:S03]  /*5a80*/  SHF.R.U64 R6, R11, 0x3, R5 ;  /* 0x000000030b067819 */ /* 0x000fc60000001205 */
[----:B------:R2:W-:Y:S04]  /*5a90*/  ST.E desc[UR48][R26.64], RZ ;  /* 0x000000ff1a007985 */ /* 0x0005e8000c101930 */
[----:B------:R2:W-:Y:S04]  /*5aa0*/  ST.E desc[UR48][R24.64], RZ ;  /* 0x000000ff18007985 */ /* 0x0005e8000c101930 */
[----:B------:R2:W-:Y:S04]  /*5ab0*/  ST.E desc[UR48][R22.64], RZ ;  /* 0x000000ff16007985 */ /* 0x0005e8000c101930 */
[----:B------:R2:W-:Y:S01]  /*5ac0*/  ST.E desc[UR48][R20.64], RZ ;  /* 0x000000ff14007985 */ /* 0x0005e2000c101930 */
[----:B------:R-:W3:Y:S01]  /*5ad0*/  S2R R2, SR_CTAID.Z ;  /* 0x0000000000027919 */ /* 0x000ee20000002700 */
[C---:B-1----:R-:W-:Y:S01]  /*5ae0*/  SHF.R.U64 R9, R4.reuse, 0x3, R13 ;  /* 0x0000000304097819 */ /* 0x042fe2000000120d */
[----:B------:R-:W1:Y:S03]  /*5af0*/  S2R R0, SR_CTAID.Y ;  /* 0x0000000000007919 */ /* 0x000e660000002600 */
[----:B------:R-:W-:-:S02]  /*5b00*/  LOP3.LUT R12, R4, 0x10, R9, 0x78, !PT ;  /* 0x00000010040c7812 */ /* 0x000fc400078e7809 */
[----:B------:R-:W-:-:S03]  /*5b10*/  LOP3.LUT R4, R11, 0x10, R6, 0x78, !PT ;  /* 0x000000100b047812 */ /* 0x000fc600078e7806 */
[----:B------:R2:W-:Y:S04]  /*5b20*/  ST.E desc[UR48][R12.64], RZ ;  /* 0x000000ff0c007985 */ /* 0x0005e8000c101930 */
[----:B------:R2:W-:Y:S01]  /*5b30*/  ST.E desc[UR48][R4.64], RZ ;  /* 0x000000ff04007985 */ /* 0x0005e2000c101930 */
[----:B------:R-:W-:Y:S05]  /*5b40*/  @!P6 BRA `(.L_x_151) ;  /* 0x000000000090e947 */ /* 0x000fea0003800000 */
[----:B------:R-:W4:Y:S01]  /*5b50*/  LDCU UR4, c[0x0][0x380] ;  /* 0x00007000ff0477ac */ /* 0x000f220008000800 */
[----:B------:R-:W-:Y:S01]  /*5b60*/  IADD3 R3, PT, PT, R18, UR41, RZ ;  /* 0x0000002912037c10 */ /* 0x000fe2000fffe0ff */
[----:B------:R-:W-:Y:S03]  /*5b70*/  BSSY.RECONVERGENT B0, `(.L_x_151) ;  /* 0x0000021000007945 */ /* 0x000fe60003800200 */
[----:B----4-:R-:W-:-:S13]  /*5b80*/  ISETP.GE.AND P0, PT, R3, UR4, PT ;  /* 0x0000000403007c0c */ /* 0x010fda000bf06270 */
[----:B------:R-:W-:Y:S05]  /*5b90*/  @P0 BRA `(.L_x_152) ;  /* 0x0000000000780947 */ /* 0x000fea0003800000 */
[----:B------:R-:W4:Y:S01]  /*5ba0*/  LDCU UR7, c[0x0][0x38c] ;  /* 0x00007180ff0777ac */ /* 0x000f220008000800 */
[----:B------:R-:W3:Y:S01]  /*5bb0*/  LDCU UR6, c[0x0][0x890] ;  /* 0x00011200ff0677ac */ /* 0x000ee20008000800 */
[----:B------:R-:W5:Y:S01]  /*5bc0*/  LDCU.64 UR4, c[0x0][0x888] ;  /* 0x00011100ff0477ac */ /* 0x000f620008000a00 */
[----:B----4-:R-:W4:Y:S01]  /*5bd0*/  I2F.U32.RP R8, UR7 ;  /* 0x0000000700087d06 */ /* 0x010f220008209000 */
[----:B------:R-:W-:-:S07]  /*5be0*/  ISETP.NE.U32.AND P0, PT, RZ, UR7, PT ;  /* 0x00000007ff007c0c */ /* 0x000fce000bf05070 */
[----:B----4-:R-:W4:Y:S02]  /*5bf0*/  MUFU.RCP R6, R8 ;  /* 0x0000000800067308 */ /* 0x010f240000001000 */
[----:B----4-:R-:W-:-:S06]  /*5c00*/  IADD3 R6, PT, PT, R6, 0xffffffe, RZ ;  /* 0x0ffffffe06067810 */ /* 0x010fcc0007ffe0ff */
[----:B--2---:R-:W2:Y:S02]  /*5c10*/  F2I.FTZ.U32.TRUNC.NTZ R5, R6 ;  /* 0x0000000600057305 */ /* 0x004ea4000021f000 */
[----:B--2---:R-:W-:-:S05]  /*5c20*/  IADD3 R4, PT, PT, RZ, -R5, RZ ;  /* 0x80000005ff047210 */ /* 0x004fca0007ffe0ff */
[----:B------:R-:W-:Y:S02]  /*5c30*/  IMAD R7, R4, UR7, RZ ;  /* 0x0000000704077c24 */ /* 0x000fe4000f8e02ff */
[----:B------:R-:W-:-:S05]  /*5c40*/  HFMA2 R4, -RZ, RZ, 0, 0 ;  /* 0x00000000ff047431 */ /* 0x000fca00000001ff */
[----:B------:R-:W-:-:S04]  /*5c50*/  IMAD.HI.U32 R5, R5, R7, R4 ;  /* 0x0000000705057227 */ /* 0x000fc800078e0004 */
[----:B---3--:R-:W-:Y:S02]  /*5c60*/  IMAD R4, R2, UR6, R3 ;  /* 0x0000000602047c24 */ /* 0x008fe4000f8e0203 */
[----:B-1----:R-:W-:-:S04]  /*5c70*/  IMAD.HI.U32 R5, R5, R0, RZ ;  /* 0x0000000005057227 */ /* 0x002fc800078e00ff */
[----:B------:R-:W-:-:S04]  /*5c80*/  IMAD.MOV R7, RZ, RZ, -R5 ;  /* 0x000000ffff077224 */ /* 0x000fc800078e0a05 */
[----:B------:R-:W-:-:S05]  /*5c90*/  IMAD R7, R7, UR7, R0 ;  /* 0x0000000707077c24 */ /* 0x000fca000f8e0200 */
[----:B------:R-:W-:-:S13]  /*5ca0*/  ISETP.GE.U32.AND P2, PT, R7, UR7, PT ;  /* 0x0000000707007c0c */ /* 0x000fda000bf46070 */
[----:B------:R-:W-:Y:S02]  /*5cb0*/  @P2 IADD3 R7, PT, PT, R7, -UR7, RZ ;  /* 0x8000000707072c10 */ /* 0x000fe4000fffe0ff */
[----:B------:R-:W-:Y:S02]  /*5cc0*/  @P2 IADD3 R5, PT, PT, R5, 0x1, RZ ;  /* 0x0000000105052810 */ /* 0x000fe40007ffe0ff */
[----:B------:R-:W-:Y:S02]  /*5cd0*/  ISETP.GE.U32.AND P1, PT, R7, UR7, PT ;  /* 0x0000000707007c0c */ /* 0x000fe4000bf26070 */
[----:B------:R-:W1:Y:S11]  /*5ce0*/  LDC.64 R6, c[0x0][0x880] ;  /* 0x00022000ff067b82 */ /* 0x000e760000000a00 */
[----:B------:R-:W-:Y:S01]  /*5cf0*/  @P1 VIADD R5, R5, 0x1 ;  /* 0x0000000105051836 */ /* 0x000fe20000000000 */
[----:B------:R-:W-:-:S04]  /*5d00*/  @!P0 LOP3.LUT R5, RZ, UR7, RZ, 0x33, !PT ;  /* 0x00000007ff058c12 */ /* 0x000fc8000f8e33ff */
[C---:B------:R-:W-:Y:S01]  /*5d10*/  IADD3 R3, PT, PT, -R5.reuse, RZ, RZ ;  /* 0x000000ff05037210 */ /* 0x040fe20007ffe1ff */
[----:B-----5:R-:W-:-:S04]  /*5d20*/  IMAD R5, R5, UR5, R4 ;  /* 0x0000000505057c24 */ /* 0x020fc8000f8e0204 */
[----:B------:R-:W-:Y:S01]  /*5d30*/  IMAD R4, R3, UR7, R0 ;  /* 0x0000000703047c24 */ /* 0x000fe2000f8e0200 */
[----:B------:R-:W-:-:S03]  /*5d40*/  MOV R3, 0xff800000 ;  /* 0xff80000000037802 */ /* 0x000fc60000000f00 */
[----:B------:R-:W-:-:S04]  /*5d50*/  IMAD R5, R4, UR4, R5 ;  /* 0x0000000404057c24 */ /* 0x000fc8000f8e0205 */
[----:B-1----:R-:W-:-:S05]  /*5d60*/  IMAD.WIDE.U32 R6, R5, 0x4, R6 ;  /* 0x0000000405067825 */ /* 0x002fca00078e0006 */
[----:B------:R4:W-:Y:S02]  /*5d70*/  STG.E desc[UR48][R6.64], R3 ;  /* 0x0000000306007986 */ /* 0x0009e4000c101930 */
.L_x_152:
[----:B------:R-:W-:Y:S05]  /*5d80*/  BSYNC.RECONVERGENT B0 ;  /* 0x0000000000007941 */ /* 0x000fea0003800200 */
.L_x_151:
[----:B------:R-:W-:-:S09]  /*5d90*/  UISETP.NE.AND UP0, UPT, UR38, URZ, UPT ;  /* 0x000000ff2600728c */ /* 0x000fd2000bf05270 */
[----:B------:R-:W-:Y:S05]  /*5da0*/  BRA.U UP0, `(.L_x_153) ;  /* 0x0000000100047547 */ /* 0x000fea000b800000 */
[----:B------:R-:W-:Y:S05]  /*5db0*/  BPT.TRAP 0x1 ;  /* 0x000000040000795c */ /* 0x000fea0000300000 */
.L_x_153:
[C---:B----4-:R-:W-:Y:S01]  /*5dc0*/  IADD3 R3, P1, PT, R14.reuse, 0x1000, RZ ;  /* 0x000010000e037810 */ /* 0x050fe20007f3e0ff */
[----:B------:R4:W-:Y:S01]  /*5dd0*/  SYNCS.ARRIVE.TRANS64.A1T0 RZ, [R17+URZ+0x38b0], RZ ;  /* 0x0038b0ff11ff79a7 */ /* 0x0009e200081000ff */
[C---:B--2---:R-:W-:Y:S01]  /*5de0*/  IADD3 R5, P0, PT, R14.reuse, 0x1200, RZ ;  /* 0x000012000e057810 */ /* 0x044fe20007f1e0ff */
[----:B------:R-:W-:Y:S01]  /*5df0*/  UISETP.NE.AND UP0, UPT, UR38, URZ, UPT ;  /* 0x000000ff2600728c */ /* 0x000fe2000bf05270 */
[C---:B------:R-:W-:Y:S01]  /*5e00*/  IADD3 R7, P5, PT, R14.reuse, 0x1400, RZ ;  /* 0x000014000e077810 */ /* 0x040fe20007fbe0ff */
[--C-:B------:R-:W-:Y:S01]  /*5e10*/  IMAD.X R33, RZ, RZ, R15.reuse, P1 ;  /* 0x000000ffff217224 */ /* 0x100fe200008e060f */
        /* <DEDUP_REMOVED lines=8> */
[----:B------:R-:W-:Y:S01]  /*5ea0*/  IADD3 R14, P0, PT, R14, 0x1e00, RZ ;  /* 0x00001e000e0e7810 */ /* 0x000fe20007f1e0ff */
[----:B------:R-:W-:Y:S01]  /*5eb0*/  IMAD.X R23, RZ, RZ, R15, P2 ;  /* 0x000000ffff177224 */ /* 0x000fe200010e060f */
[----:B------:R-:W-:Y:S01]  /*5ec0*/  SHF.R.U64 R4, R3, 0x3, R33 ;  /* 0x0000000303047819 */ /* 0x000fe20000001221 */
[----:B------:R-:W-:Y:S01]  /*5ed0*/  IMAD.X R21, RZ, RZ, R15, P1 ;  /* 0x000000ffff157224 */ /* 0x000fe200008e060f */
[----:B------:R-:W-:Y:S01]  /*5ee0*/  SHF.R.U64 R6, R5, 0x3, R31 ;  /* 0x0000000305067819 */ /* 0x000fe2000000121f */
[----:B------:R-:W-:Y:S01]  /*5ef0*/  IMAD.X R15, RZ, RZ, R15, P0 ;  /* 0x000000ffff0f7224 */ /* 0x000fe200000e060f */
[----:B------:R-:W-:-:S02]  /*5f00*/  SHF.R.U64 R8, R7, 0x3, R29 ;  /* 0x0000000307087819 */ /* 0x000fc4000000121d */
[----:B------:R-:W-:Y:S02]  /*5f10*/  SHF.R.U64 R10, R9, 0x3, R27 ;  /* 0x00000003090a7819 */ /* 0x000fe4000000121b */
[----:B------:R-:W-:Y:S02]  /*5f20*/  LOP3.LUT R32, R3, 0x10, R4, 0x78, !PT ;  /* 0x0000001003207812 */ /* 0x000fe400078e7804 */
[----:B------:R-:W-:Y:S02]  /*5f30*/  SHF.R.U64 R4, R11, 0x3, R25 ;  /* 0x000000030b047819 */ /* 0x000fe40000001219 */
[----:B------:R-:W-:Y:S01]  /*5f40*/  LOP3.LUT R30, R5, 0x10, R6, 0x78, !PT ;  /* 0x00000010051e7812 */ /* 0x000fe200078e7806 */
[----:B------:R4:W-:Y:S01]  /*5f50*/  ST.E desc[UR48][R32.64], RZ ;  /* 0x000000ff20007985 */ /* 0x0009e2000c101930 */
[----:B------:R-:W-:Y:S02]  /*5f60*/  SHF.R.U64 R3, R12, 0x3, R23 ;  /* 0x000000030c037819 */ /* 0x000fe40000001217 */
[----:B------:R-:W-:Y:S01]  /*5f70*/  LOP3.LUT R28, R7, 0x10, R8, 0x78, !PT ;  /* 0x00000010071c7812 */ /* 0x000fe200078e7808 */
[----:B------:R4:W-:Y:S01]  /*5f80*/  ST.E desc[UR48][R30.64], RZ ;  /* 0x000000ff1e007985 */ /* 0x0009e2000c101930 */
[----:B------:R-:W-:-:S02]  /*5f90*/  SHF.R.U64 R6, R13, 0x3, R21 ;  /* 0x000000030d067819 */ /* 0x000fc40000001215 */
[----:B------:R-:W-:Y:S01]  /*5fa0*/  LOP3.LUT R26, R9, 0x10, R10, 0x78, !PT ;  /* 0x00000010091a7812 */ /* 0x000fe200078e780a */
[----:B------:R4:W-:Y:S01]  /*5fb0*/  ST.E desc[UR48][R28.64], RZ ;  /* 0x000000ff1c007985 */ /* 0x0009e2000c101930 */
[----:B------:R-:W-:Y:S02]  /*5fc0*/  SHF.R.U64 R5, R14, 0x3, R15 ;  /* 0x000000030e057819 */ /* 0x000fe4000000120f */
[----:B------:R-:W-:Y:S01]  /*5fd0*/  LOP3.LUT R24, R11, 0x10, R4, 0x78, !PT ;  /* 0x000000100b187812 */ /* 0x000fe200078e7804 */
[----:B------:R4:W-:Y:S01]  /*5fe0*/  ST.E desc[UR48][R26.64], RZ ;  /* 0x000000ff1a007985 */ /* 0x0009e2000c101930 */
[----:B------:R-:W-:Y:S02]  /*5ff0*/  LOP3.LUT R22, R12, 0x10, R3, 0x78, !PT ;  /* 0x000000100c167812 */ /* 0x000fe400078e7803 */
[----:B------:R-:W-:Y:S01]  /*6000*/  LOP3.LUT R20, R13, 0x10, R6, 0x78, !PT ;  /* 0x000000100d147812 */ /* 0x000fe200078e7806 */
[----:B------:R4:W-:Y:S01]  /*6010*/  ST.E desc[UR48][R24.64], RZ ;  /* 0x000000ff18007985 */ /* 0x0009e2000c101930 */
[----:B------:R-:W-:-:S03]  /*6020*/  LOP3.LUT R14, R14, 0x10, R5, 0x78, !PT ;  /* 0x000000100e0e7812 */ /* 0x000fc600078e7805 */
[----:B------:R4:W-:Y:S04]  /*6030*/  ST.E desc[UR48][R22.64], RZ ;  /* 0x000000ff16007985 */ /* 0x0009e8000c101930 */
[----:B------:R4:W-:Y:S04]  /*6040*/  ST.E desc[UR48][R20.64], RZ ;  /* 0x000000ff14007985 */ /* 0x0009e8000c101930 */
[----:B------:R4:W-:Y:S01]  /*6050*/  ST.E desc[UR48][R14.64], RZ ;  /* 0x000000ff0e007985 */ /* 0x0009e2000c101930 */
[----:B------:R-:W-:Y:S01]  /*6060*/  @!PT LDS RZ, [RZ] ;  /* 0x00000000fffff984 */ /* 0x000fe20000000800 */
[----:B------:R-:W-:Y:S01]  /*6070*/  @!PT LDS RZ, [RZ] ;  /* 0x00000000fffff984 */ /* 0x000fe20000000800 */
[----:B------:R-:W-:Y:S01]  /*6080*/  @!PT LDS RZ, [RZ] ;  /* 0x00000000fffff984 */ /* 0x000fe20000000800 */
[----:B------:R-:W-:Y:S01]  /*6090*/  @!PT LDS RZ, [RZ] ;  /* 0x00000000fffff984 */ /* 0x000fe20000000800 */
[----:B------:R2:W-:Y:S06]  /*60a0*/  MEMBAR.ALL.CTA ;  /* 0x0000000000007992 */ /* 0x0005ec0000008000 */
[----:B--2---:R-:W2:Y:S01]  /*60b0*/  FENCE.VIEW.ASYNC.S ;  /* 0x00000000000073c6 */ /* 0x004ea20000000000 */
[----:B------:R-:W-:Y:S05]  /*60c0*/  BRA.U UP0, `(.L_x_154) ;  /* 0x0000000100047547 */ /* 0x000fea000b800000 */
[----:B------:R-:W-:Y:S05]  /*60d0*/  BPT.TRAP 0x1 ;  /* 0x000000040000795c */ /* 0x000fea0000300000 */
.L_x_154:
[----:B------:R-:W-:-:S05]  /*60e0*/  HFMA2 R3, -RZ, RZ, 0, 5.9604644775390625e-08 ;  /* 0x00000001ff037431 */ /* 0x000fca00000001ff */
[----:B------:R-:W-:-:S04]  /*60f0*/  SHF.L.U32 R4, R3, 0x1f, RZ ;  /* 0x0000001f03047819 */ /* 0x000fc800000006ff */
[----:B--2---:R-:W2:Y:S02]  /*6100*/  SYNCS.PHASECHK.TRANS64.TRYWAIT P0, [R17+URZ+0x38c8], R4 ;  /* 0x0038c804110075a7 */ /* 0x004ea400080011ff */
[----:B--2---:R-:W-:Y:S05]  /*6110*/  @!P0 BRA `(.L_x_155) ;  /* 0x000000b000f88947 */ /* 0x004fea0003800000 */
.L_x_376:
[----:B------:R-:W-:Y:S05]  /*6120*/  @!P6 BRA `(.L_x_156) ;  /* 0x000000000094e947 */ /* 0x000fea0003800000 */
[----:B------:R-:W5:Y:S01]  /*6130*/  LDCU UR4, c[0x0][0x380] ;  /* 0x00007000ff0477ac */ /* 0x000f620008000800 */
[----:B------:R-:W-:Y:S01]  /*6140*/  IMAD.U32 R5, RZ, RZ, UR41 ;  /* 0x00000029ff057e24 */ /* 0x000fe2000f8e00ff */
[----:B------:R-:W-:Y:S04]  /*6150*/  BSSY.RECONVERGENT B0, `(.L_x_156) ;  /* 0x0000022000007945 */ /* 0x000fe80003800200 */
[----:B------:R-:W-:-:S04]  /*6160*/  IADD3 R5, PT, PT, R5, 0x80, R18 ;  /* 0x0000008005057810 */ /* 0x000fc80007ffe012 */
[----:B-----5:R-:W-:-:S13]  /*6170*/  ISETP.GE.AND P0, PT, R5, UR4, PT ;  /* 0x0000000405007c0c */ /* 0x020fda000bf06270 */
[----:B------:R-:W-:Y:S05]  /*6180*/  @P0 BRA `(.L_x_157) ;  /* 0x0000000000780947 */ /* 0x000fea0003800000 */
[----:B------:R-:W5:Y:S01]  /*6190*/  LDCU UR7, c[0x0][0x38c] ;  /* 0x00007180ff0777ac */ /* 0x000f620008000800 */
[----:B------:R-:W3:Y:S01]  /*61a0*/  LDCU UR6, c[0x0][0x890] ;  /* 0x00011200ff0677ac */ /* 0x000ee20008000800 */
[----:B------:R-:W4:Y:S01]  /*61b0*/  LDCU.64 UR4, c[0x0][0x888] ;  /* 0x00011100ff0477ac */ /* 0x000f220008000a00 */
[----:B-----5:R-:W5:Y:S01]  /*61c0*/  I2F.U32.RP R8, UR7 ;  /* 0x0000000700087d06 */ /* 0x020f620008209000 */
[----:B------:R-:W-:Y:S01]  /*61d0*/  ISETP.NE.U32.AND P0, PT, RZ, UR7, PT ;  /* 0x00000007ff007c0c */ /* 0x000fe2000bf05070 */
[----:B---3--:R-:W-:-:S06]  /*61e0*/  IMAD R2, R2, UR6, R5 ;  /* 0x0000000602027c24 */ /* 0x008fcc000f8e0205 */
[----:B-----5:R-:W3:Y:S02]  /*61f0*/  MUFU.RCP R6, R8 ;  /* 0x0000000800067308 */ /* 0x020ee40000001000 */
[----:B---3--:R-:W-:-:S06]  /*6200*/  IADD3 R6, PT, PT, R6, 0xffffffe, RZ ;  /* 0x0ffffffe06067810 */ /* 0x008fcc0007ffe0ff */
[----:B------:R-:W3:Y:S02]  /*6210*/  F2I.FTZ.U32.TRUNC.NTZ R7, R6 ;  /* 0x0000000600077305 */ /* 0x000ee4000021f000 */
[----:B---3--:R-:W-:Y:S02]  /*6220*/  IADD3 R3, PT, PT, RZ, -R7, RZ ;  /* 0x80000007ff037210 */ /* 0x008fe40007ffe0ff */
[----:B------:R-:W-:-:S03]  /*6230*/  MOV R6, RZ ;  /* 0x000000ff00067202 */ /* 0x000fc60000000f00 */
[----:B------:R-:W-:-:S04]  /*6240*/  IMAD R3, R3, UR7, RZ ;  /* 0x0000000703037c24 */ /* 0x000fc8000f8e02ff */
[----:B------:R-:W-:-:S06]  /*6250*/  IMAD.HI.U32 R3, R7, R3, R6 ;  /* 0x0000000307037227 */ /* 0x000fcc00078e0006 */
[----:B-1----:R-:W-:-:S04]  /*6260*/  IMAD.HI.U32 R3, R3, R0, RZ ;  /* 0x0000000003037227 */ /* 0x002fc800078e00ff */
[----:B------:R-:W-:-:S04]  /*6270*/  IMAD.MOV R7, RZ, RZ, -R3 ;  /* 0x000000ffff077224 */ /* 0x000fc800078e0a03 */
[----:B--2---:R-:W-:Y:S02]  /*6280*/  IMAD R4, R7, UR7, R0 ;  /* 0x0000000707047c24 */ /* 0x004fe4000f8e0200 */
[----:B------:R-:W1:Y:S03]  /*6290*/  LDC.64 R6, c[0x0][0x880] ;  /* 0x00022000ff067b82 */ /* 0x000e660000000a00 */
[----:B------:R-:W-:-:S13]  /*62a0*/  ISETP.GE.U32.AND P2, PT, R4, UR7, PT ;  /* 0x0000000704007c0c */ /* 0x000fda000bf46070 */
[----:B------:R-:W-:Y:S02]  /*62b0*/  @P2 IADD3 R4, PT, PT, R4, -UR7, RZ ;  /* 0x8000000704042c10 */ /* 0x000fe4000fffe0ff */
[----:B------:R-:W-:Y:S02]  /*62c0*/  @P2 IADD3 R3, PT, PT, R3, 0x1, RZ ;  /* 0x0000000103032810 */ /* 0x000fe40007ffe0ff */
[----:B------:R-:W-:-:S13]  /*62d0*/  ISETP.GE.U32.AND P1, PT, R4, UR7, PT ;  /* 0x0000000704007c0c */ /* 0x000fda000bf26070 */
[----:B------:R-:W-:Y:S01]  /*62e0*/  @P1 VIADD R3, R3, 0x1 ;  /* 0x0000000103031836 */ /* 0x000fe20000000000 */
[----:B------:R-:W-:-:S04]  /*62f0*/  @!P0 LOP3.LUT R3, RZ, UR7, RZ, 0x33, !PT ;  /* 0x00000007ff038c12 */ /* 0x000fc8000f8e33ff */
[C---:B------:R-:W-:Y:S01]  /*6300*/  IADD3 R5, PT, PT, -R3.reuse, RZ, RZ ;  /* 0x000000ff03057210 */ /* 0x040fe20007ffe1ff */
[----:B----4-:R-:W-:-:S04]  /*6310*/  IMAD R2, R3, UR5, R2 ;  /* 0x0000000503027c24 */ /* 0x010fc8000f8e0202 */
[----:B------:R-:W-:Y:S01]  /*6320*/  IMAD R5, R5, UR7, R0 ;  /* 0x0000000705057c24 */ /* 0x000fe2000f8e0200 */
[----:B------:R-:W-:-:S03]  /*6330*/  MOV R0, 0xff800000 ;  /* 0xff80000000007802 */ /* 0x000fc60000000f00 */
[----:B------:R-:W-:-:S04]  /*6340*/  IMAD R5, R5, UR4, R2 ;  /* 0x0000000405057c24 */ /* 0x000fc8000f8e0202 */
[----:B-1----:R-:W-:-:S05]  /*6350*/  IMAD.WIDE.U32 R6, R5, 0x4, R6 ;  /* 0x0000000405067825 */ /* 0x002fca00078e0006 */
[----:B------:R5:W-:Y:S02]  /*6360*/  STG.E desc[UR48][R6.64], R0 ;  /* 0x0000000006007986 */ /* 0x000be4000c101930 */
.L_x_157:
[----:B------:R-:W-:Y:S05]  /*6370*/  BSYNC.RECONVERGENT B0 ;  /* 0x0000000000007941 */ /* 0x000fea0003800200 */
.L_x_156:
[----:B------:R-:W-:Y:S01]  /*6380*/  @!PT LDS RZ, [RZ] ;  /* 0x00000000fffff984 */ /* 0x000fe20000000800 */
[----:B------:R-:W-:Y:S01]  /*6390*/  @!PT LDS RZ, [RZ] ;  /* 0x00000000fffff984 */ /* 0x000fe20000000800 */
[----:B------:R-:W-:Y:S01]  /*63a0*/  @!PT LDS RZ, [RZ] ;  /* 0x00000000fffff984 */ /* 0x000fe20000000800 */
[----:B------:R-:W-:Y:S01]  /*63b0*/  @!PT LDS RZ, [RZ] ;  /* 0x00000000fffff984 */ /* 0x000fe20000000800 */
[----:B------:R1:W-:Y:S06]  /*63c0*/  MEMBAR.ALL.CTA ;  /* 0x0000000000007992 */ /* 0x0003ec0000008000 */
[----:B-1----:R-:W1:Y:S01]  /*63d0*/  FENCE.VIEW.ASYNC.S ;  /* 0x00000000000073c6 */ /* 0x002e620000000000 */
[----:B------:R-:W-:-:S09]  /*63e0*/  UISETP.NE.AND UP0, UPT, UR38, URZ, UPT ;  /* 0x000000ff2600728c */ /* 0x000fd2000bf05270 */
[----:B------:R-:W-:Y:S05]  /*63f0*/  BRA.U UP0, `(.L_x_158) ;  /* 0x0000000100047547 */ /* 0x000fea000b800000 */
[----:B------:R-:W-:Y:S05]  /*6400*/  BPT.TRAP 0x1 ;  /* 0x000000040000795c */ /* 0x000fea0000300000 */
.L_x_158:
[----:B-1----:R-:W-:Y:S01]  /*6410*/  SYNCS.ARRIVE.TRANS64.A1T0 RZ, [R17+URZ+0x38b8], RZ ;  /* 0x0038b8ff11ff79a7 */ /* 0x002fe200081000ff */
[----:B------:R-:W-:Y:S05]  /*6420*/  EXIT ;  /* 0x000000000000794d */ /* 0x000fea0003800000 */
.L_x_87:
[----:B------:R-:W-:Y:S01]  /*6430*/  UISETP.NE.AND UP0, UPT, UR37, URZ, UPT ;  /* 0x000000ff2500728c */ /* 0x000fe2000bf05270 */
[C---:B------:R-:W-:Y:S01]  /*6440*/  IMAD.U32 R41, R16.reuse, 0x10000, RZ ;  /* 0x0001000010297824 */ /* 0x040fe200078e00ff */
[C---:B------:R-:W-:Y:S02]  /*6450*/  LOP3.LUT R17, R16.reuse, 0x1f, RZ, 0xc0, !PT ;  /* 0x0000001f10117812 */ /* 0x040fe400078ec0ff */
[----:B------:R-:W-:Y:S02]  /*6460*/  LOP3.LUT R40, R16, 0x7f, RZ, 0xc0, !PT ;  /* 0x0000007f10287812 */ /* 0x000fe400078ec0ff */
[----:B------:R-:W-:-:S04]  /*6470*/  LOP3.LUT R41, R41, 0x600000, RZ, 0xc0, !PT ;  /* 0x0060000029297812 */ /* 0x000fc800078ec0ff */
[----:B------:R-:W-:Y:S01]  /*6480*/  LOP3.LUT R42, R41, 0x80, RZ, 0xfc, !PT ;  /* 0x00000080292a7812 */ /* 0x000fe200078efcff */
[----:B------:R-:W-:Y:S05]  /*6490*/  BRA.U !UP0, `(.L_x_159) ;  /* 0x0000000108047547 */ /* 0x000fea000b800000 */
[----:B------:R-:W-:Y:S05]  /*64a0*/  BPT.TRAP 0x1 ;  /* 0x000000040000795c */ /* 0x000fea0000300000 */
.L_x_159:
[----:B------:R-:W1:Y:S01]  /*64b0*/  S2UR UR40, SR_CgaCtaId ;  /* 0x00000000002879c3 */ /* 0x000e620000008800 */
[----:B------:R-:W-:Y:S01]  /*64c0*/  UMOV UR39, 0x400 ;  /* 0x0000040000277882 */ /* 0x000fe20000000000 */
[----:B------:R-:W-:Y:S01]  /*64d0*/  SHF.L.U32 R3, RZ, 0x1f, RZ ;  /* 0x0000001fff037819 */ /* 0x000fe200000006ff */
[----:B-1----:R-:W-:-:S09]  /*64e0*/  ULEA UR39, UR40, UR39, 0x18 ;  /* 0x0000002728277291 */ /* 0x002fd2000f8ec0ff */
[----:B------:R-:W1:Y:S02]  /*64f0*/  SYNCS.PHASECHK.TRANS64.TRYWAIT P0, [UR39+0x3870], R3 ;  /* 0x00387003ff0075a7 */ /* 0x000e640008001127 */
[----:B-1----:R-:W-:Y:S05]  /*6500*/  @!P0 BRA `(.L_x_160) ;  /* 0x000000b000108947 */ /* 0x002fea0003800000 */
.L_x_377:
[----:B------:R-:W-:-:S09]  /*6510*/  UISETP.NE.AND UP0, UPT, UR37, URZ, UPT ;  /* 0x000000ff2500728c */ /* 0x000fd2000bf05270 */
[----:B------:R-:W-:Y:S05]  /*6520*/  BRA.U !UP0, `(.L_x_161) ;  /* 0x0000000108047547 */ /* 0x000fea000b800000 */
[----:B------:R-:W-:Y:S05]  /*6530*/  BPT.TRAP 0x1 ;  /* 0x000000040000795c */ /* 0x000fea0000300000 */
.L_x_161:
[----:B------:R-:W-:Y:S02]  /*6540*/  UIADD3 UR45, UPT, UPT, UR39, 0x3878, URZ ;  /* 0x00003878272d7890 */ /* 0x000fe4000fffe0ff */
[----:B------:R-:W-:Y:S02]  /*6550*/  UISETP.NE.AND UP0, UPT, UR36, URZ, UPT ;  /* 0x000000ff2400728c */ /* 0x000fe4000bf05270 */
[----:B------:R-:W-:-:S09]  /*6560*/  UPRMT UR4, UR40, 0x654, UR45 ;  /* 0x0000065428047896 */ /* 0x000fd2000800002d */
[----:B------:R-:W-:Y:S01]  /*6570*/  SYNCS.ARRIVE.TRANS64.RED.A1T0 RZ, [UR4], RZ ;  /* 0x000000ffffff79a7 */ /* 0x000fe20008100404 */
[----:B------:R-:W-:Y:S05]  /*6580*/  BRA.U !UP0, `(.L_x_162) ;  /* 0x0000000108047547 */ /* 0x000fea000b800000 */
[----:B------:R-:W-:Y:S05]  /*6590*/  BPT.TRAP 0x1 ;  /* 0x000000040000795c */ /* 0x000fea0000300000 */
.L_x_162:
[----:B------:R-:W2:Y:S01]  /*65a0*/  SYNCS.PHASECHK.TRANS64.TRYWAIT P0, [UR39+0x3880], R3 ;  /* 0x00388003ff0075a7 */ /* 0x000ea20008001127 */
[----:B------:R-:W-:Y:S01]  /*65b0*/  UMOV UR44, URZ ;  /* 0x000000ff002c7c82 */ /* 0x000fe20008000000 */
[----:B--2---:R-:W-:Y:S05]  /*65c0*/  @!P0 BRA `(.L_x_163) ;  /* 0x000000ac00f88947 */ /* 0x004fea0003800000 */
.L_x_378:
[----:B------:R-:W-:Y:S01]  /*65d0*/  UISETP.GE.AND UP0, UPT, UR5, 0x41, UPT ;  /* 0x000000410500788c */ /* 0x000fe2000bf06270 */
[----:B------:R-:W-:Y:S01]  /*65e0*/  HFMA2 R43, -RZ, RZ, 0, 5.9604644775390625e-08 ;  /* 0x00000001ff2b7431 */ /* 0x000fe200000001ff */
[----:B------:R-:W-:-:S07]  /*65f0*/  UMOV UR43, 0x1 ;  /* 0x00000001002b7882 */ /* 0x000fce0000000000 */
[----:B------:R-:W-:Y:S05]  /*6600*/  BRA.U !UP0, `(.L_x_164) ;  /* 0x0000000d08a07547 */ /* 0x000fea000b800000 */
[----:B------:R-:W-:Y:S01]  /*6610*/  UIADD3 UR5, UPT, UPT, UR5, 0x3f, URZ ;  /* 0x0000003f05057890 */ /* 0x000fe2000fffe0ff */
[C---:B------:R-:W-:Y:S01]  /*6620*/  VIADD R22, R41.reuse, 0x100 ;  /* 0x0000010029167836 */ /* 0x040fe20000000000 */
[----:B------:R-:W-:Y:S01]  /*6630*/  LOP3.LUT R23, R18, 0x3, RZ, 0xc0, !PT ;  /* 0x0000000312177812 */ /* 0x000fe200078ec0ff */
[----:B------:R-:W-:Y:S01]  /*6640*/  VIADD R16, R41, 0x180 ;  /* 0x0000018029107836 */ /* 0x000fe20000000000 */
[----:B------:R-:W-:Y:S01]  /*6650*/  USHF.R.S32.HI UR4, URZ, 0x1f, UR5 ;  /* 0x0000001fff047899 */ /* 0x000fe20008011405 */
[----:B------:R-:W-:Y:S01]  /*6660*/  SHF.R.U32.HI R19, RZ, 0x15, R42 ;  /* 0x00000015ff137819 */ /* 0x000fe2000001162a */
[----:B------:R-:W-:Y:S01]  /*6670*/  IMAD.MOV.U32 R43, RZ, RZ, 0x1 ;  /* 0x00000001ff2b7424 */ /* 0x000fe200078e00ff */
[----:B------:R-:W-:Y:S01]  /*6680*/  SHF.R.U32.HI R22, RZ, 0x15, R22 ;  /* 0x00000015ff167819 */ /* 0x000fe20000011616 */
[----:B------:R-:W-:Y:S01]  /*6690*/  ULEA.HI UR4, UR4, UR5, URZ, 0x6 ;  /* 0x0000000504047291 */ /* 0x000fe2000f8f30ff */
[----:B------:R-:W-:Y:S01]  /*66a0*/  SHF.R.U32.HI R16, RZ, 0x15, R16 ;  /* 0x00000015ff107819 */ /* 0x000fe20000011610 */
[----:B------:R-:W-:Y:S01]  /*66b0*/  UMOV UR44, URZ ;  /* 0x000000ff002c7c82 */ /* 0x000fe20008000000 */
[----:B------:R-:W-:Y:S01]  /*66c0*/  UMOV UR41, URZ ;  /* 0x000000ff00297c82 */ /* 0x000fe20008000000 */
[----:B------:R-:W-:-:S12]  /*66d0*/  USHF.R.S32.HI UR42, URZ, 0x6, UR4 ;  /* 0x00000006ff2a7899 */ /* 0x000fd80008011404 */
.L_x_184:
[----:B------:R-:W-:Y:S01]  /*66e0*/  UISETP.NE.AND UP0, UPT, UR37, URZ, UPT ;  /* 0x000000ff2500728c */ /* 0x000fe2000bf05270 */
[----:B------:R-:W-:Y:S01]  /*66f0*/  UMOV UR4, UR42 ;  /* 0x0000002a00047c82 */ /* 0x000fe20008000000 */
[----:B------:R-:W-:Y:S02]  /*6700*/  UIADD3 UR42, UPT, UPT, UR42, -0x1, URZ ;  /* 0xffffffff2a2a7890 */ /* 0x000fe4000fffe0ff */
[----:B------:R-:W-:Y:S01]  /*6710*/  UISETP.GT.AND UP1, UPT, UR4, 0x2, UPT ;  /* 0x000000020400788c */ /* 0x000fe2000bf24270 */
[----:B------:R-:W-:-:S03]  /*6720*/  UMOV UR43, UR41 ;  /* 0x00000029002b7c82 */ /* 0x000fc60008000000 */
[----:B------:R-:W-:Y:S01]  /*6730*/  UP2UR UR46, UPR, URZ, 0x2 ;  /* 0x00000002ff2e7883 */ /* 0x000fe20008000000 */
[----:B--23--:R-:W-:Y:S11]  /*6740*/  BRA.U !UP0, `(.L_x_165) ;  /* 0x0000000108047547 */ /* 0x00cff6000b800000 */
[----:B------:R-:W-:Y:S05]  /*6750*/  BPT.TRAP 0x1 ;  /* 0x000000040000795c */ /* 0x000fea0000300000 */
.L_x_165:
[----:B-1----:R-:W-:-:S04]  /*6760*/  SHF.L.U32 R3, R43, 0x1f, RZ ;  /* 0x0000001f2b037819 */ /* 0x002fc800000006ff */
[----:B------:R-:W1:Y:S02]  /*6770*/  SYNCS.PHASECHK.TRANS64.TRYWAIT P0, [UR39+0x3870], R3 ;  /* 0x00387003ff0075a7 */ /* 0x000e640008001127 */
[----:B-1----:R-:W-:Y:S05]  /*6780*/  @!P0 BRA `(.L_x_166) ;  /* 0x000000ac00a08947 */ /* 0x002fea0003800000 */
.L_x_379:
[----:B------:R-:W-:Y:S01]  /*6790*/  R2UR UR4, R41 ;  /* 0x00000000290472ca */ /* 0x000fe200000e0000 */
[----:B------:R-:W-:Y:S01]  /*67a0*/  UISETP.NE.AND UP0, UPT, UR38, URZ, UPT ;  /* 0x000000ff2600728c */ /* 0x000fe2000bf05270 */
[----:B------:R-:W-:-:S11]  /*67b0*/  PLOP3.LUT P0, PT, PT, PT, PT, 0x80, 0x8 ;  /* 0x000000000008781c */ /* 0x000fd60003f0f070 */
[----:B-1----:R-:W1:Y:S02]  /*67c0*/  LDTM.x2 R2, tmem[UR4] ;  /* 0x00000004000279ee */ /* 0x002e6400080c0000 */
[----:B-1----:R-:W-:-:S13]  /*67d0*/  FSETP.NEU.AND P2, PT, R2, R3, PT ;  /* 0x000000030200720b */ /* 0x002fda0003f4d000 */
[----:B------:R-:W1:Y:S01]  /*67e0*/  @P2 LDC R0, c[0x0][0x704] ;  /* 0x0001c100ff002b82 */ /* 0x000e620000000800 */
[----:B------:R-:W-:Y:S01]  /*67f0*/  @P2 FADD R3, R2, -R3 ;  /* 0x8000000302032221 */ /* 0x000fe20000000000 */
[----:B------:R-:W-:-:S03]  /*6800*/  IMAD.MOV.U32 R2, RZ, RZ, 0x3f800000 ;  /* 0x3f800000ff027424 */ /* 0x000fc600078e00ff */
[----:B-1----:R-:W-:-:S05]  /*6810*/  @P2 FMUL R3, R3, R0 ;  /* 0x0000000003032220 */ /* 0x002fca0000400000 */
[----:B------:R-:W-:-:S04]  /*6820*/  @P2 FSETP.GEU.AND P1, PT, R3, -126, PT ;  /* 0xc2fc00000300280b */ /* 0x000fc80003f2e000 */
[----:B------:R-:W-:-:S13]  /*6830*/  @P2 PLOP3.LUT P0, PT, P1, PT, PT, 0x80, 0x8 ;  /* 0x000000000008281c */ /* 0x000fda0000f0f070 */
[----:B------:R-:W-:-:S04]  /*6840*/  @!P0 FMUL R3, R3, 0.5 ;  /* 0x3f00000003038820 */ /* 0x000fc80000400000 */
[----:B------:R-:W1:Y:S02]  /*6850*/  @P2 MUFU.EX2 R0, R3 ;  /* 0x0000000300002308 */ /* 0x000e640000000800 */
[----:B-1----:R-:W-:-:S05]  /*6860*/  @!P0 FMUL R0, R0, R0 ;  /* 0x0000000000008220 */ /* 0x002fca0000400000 */
[----:B------:R-:W-:Y:S01]  /*6870*/  @P2 MOV R2, R0 ;  /* 0x0000000000022202 */ /* 0x000fe20000000f00 */
[----:B------:R-:W-:Y:S06]  /*6880*/  BRA.U UP0, `(.L_x_167) ;  /* 0x0000000100047547 */ /* 0x000fec000b800000 */
[----:B------:R-:W-:Y:S05]  /*6890*/  BPT.TRAP 0x1 ;  /* 0x000000040000795c */ /* 0x000fea0000300000 */
.L_x_167:
[----:B------:R-:W-:Y:S01]  /*68a0*/  IMAD.U32 R3, RZ, RZ, UR44 ;  /* 0x0000002cff037e24 */ /* 0x000fe2000f8e00ff */
[----:B------:R-:W-:-:S04]  /*68b0*/  FSETP.NEU.AND P1, PT, R2, 1, PT ;  /* 0x3f8000000200780b */ /* 0x000fc80003f2d000 */
[----:B------:R-:W-:-:S04]  /*68c0*/  SHF.L.U32 R3, R3, 0x1f, RZ ;  /* 0x0000001f03037819 */ /* 0x000fc800000006ff */
[----:B------:R-:W1:Y:S02]  /*68d0*/  SYNCS.PHASECHK.TRANS64.TRYWAIT P0, [UR39+0x3890], R3 ;  /* 0x00389003ff0075a7 */ /* 0x000e640008001127 */
[----:B-1----:R-:W-:Y:S05]  /*68e0*/  @!P0 BRA `(.L_x_168) ;  /* 0x000000ac00608947 */ /* 0x002fea0003800000 */
.L_x_380:
[----:B------:R-:W-:-:S13]  /*68f0*/  VOTE.ANY P1, P1 ;  /* 0x0000000000ff7806 */ /* 0x000fda0000820100 */
[----:B------:R-:W-:Y:S05]  /*6900*/  @!P1 BRA `(.L_x_169) ;  /* 0x0000000000cc9947 */ /* 0x000fea0003800000 */
[----:B------:R-:W-:-:S13]  /*6910*/  ISETP.NE.AND P0, PT, R23, R22, PT ;  /* 0x000000161700720c */ /* 0x000fda0003f05270 */
[----:B------:R-:W-:Y:S05]  /*6920*/  @!P0 BRA `(.L_x_170) ;  /* 0x0000000000408947 */ /* 0x000fea0003800000 */
[----:B------:R-:W-:Y:S01]  /*6930*/  MOV R14, 0x8 ;  /* 0x00000008000e7802 */ /* 0x000fe20000000f00 */
[----:B------:R-:W2:Y:S01]  /*6940*/  LDCU.64 UR8, c[0x4][0xb0] ;  /* 0x01001600ff0877ac */ /* 0x000ea20008000a00 */
[----:B------:R-:W-:Y:S02]  /*6950*/  HFMA2 R12, -RZ, RZ, 0, 5.9604644775390625e-08 ;  /* 0x00000001ff0c7431 */ /* 0x000fe400000001ff */
[----:B------:R-:W-:Y:S01]  /*6960*/  IMAD.MOV.U32 R8, RZ, RZ, 0x192 ;  /* 0x00000192ff087424 */ /* 0x000fe200078e00ff */
[----:B------:R-:W3:Y:S01]  /*6970*/  LDCU.64 UR6, c[0x4][0xb8] ;  /* 0x01001700ff0677ac */ /* 0x000ee20008000a00 */
[----:B------:R-:W4:Y:S01]  /*6980*/  LDC.64 R14, c[0x4][R14] ;  /* 0x010000000e0e7b82 */ /* 0x000f220000000a00 */
[----:B------:R-:W-:Y:S01]  /*6990*/  IMAD.MOV.U32 R13, RZ, RZ, RZ ;  /* 0x000000ffff0d7224 */ /* 0x000fe200078e00ff */
[----:B------:R-:W5:Y:S01]  /*69a0*/  LDCU.64 UR4, c[0x4][0x30] ;  /* 0x01000600ff0477ac */ /* 0x000f620008000a00 */
[----:B--2---:R-:W-:Y:S01]  /*69b0*/  IMAD.U32 R4, RZ, RZ, UR8 ;  /* 0x00000008ff047e24 */ /* 0x004fe2000f8e00ff */
[----:B------:R-:W-:Y:S01]  /*69c0*/  MOV R5, UR9 ;  /* 0x0000000900057c02 */ /* 0x000fe20008000f00 */
[----:B---3--:R-:W-:Y:S01]  /*69d0*/  IMAD.U32 R6, RZ, RZ, UR6 ;  /* 0x00000006ff067e24 */ /* 0x008fe2000f8e00ff */
[----:B------:R-:W-:Y:S01]  /*69e0*/  MOV R7, UR7 ;  /* 0x0000000700077c02 */ /* 0x000fe20008000f00 */
[----:B-----5:R-:W-:Y:S01]  /*69f0*/  IMAD.U32 R10, RZ, RZ, UR4 ;  /* 0x00000004ff0a7e24 */ /* 0x020fe2000f8e00ff */
[----:B------:R-:W-:-:S02]  /*6a00*/  MOV R11, UR5 ;  /* 0x00000005000b7c02 */ /* 0x000fc40008000f00 */
[----:B------:R-:W-:-:S07]  /*6a10*/  LEPC R20, `(.L_x_170) ;  /* 0x000000001014794e */ /* 0x000fce0000000000 */
[----:B-1--4-:R-:W-:Y:S05]  /*6a20*/  CALL.ABS.NOINC R14 ;  /* 0x000000000e007343 */ /* 0x012fea0003c00000 */
.L_x_170:
[----:B------:R-:W-:Y:S05]  /*6a30*/  WARPSYNC.ALL ;  /* 0x0000000000007948 */ /* 0x000fea0003800000 */
[----:B------:R-:W-:Y:S02]  /*6a40*/  R2UR UR4, R41 ;  /* 0x00000000290472ca */ /* 0x000fe400000e0000 */
[----:B------:R-:W-:Y:S02]  /*6a50*/  ISETP.NE.AND P0, PT, R23, R22, PT ;  /* 0x000000161700720c */ /* 0x000fe40003f05270 */
[----:B------:R-:W-:-:S09]  /*6a60*/  FSETP.NEU.AND P1, PT, R2, 1, PT ;  /* 0x3f8000000200780b */ /* 0x000fd20003f2d000 */
[----:B------:R-:W2:Y:S04]  /*6a70*/  LDTM.x16 R24, tmem[UR4+0x100] ;  /* 0x00010004001879ee */ /* 0x000ea80008240000 */
[C---:B--2---:R-:W-:Y:S02]  /*6a80*/  @P1 FMUL2 R24, R2.reuse.F32, R24.F32x2.HI_LO ;  /* 0x000000180218124a */ /* 0x044fe40000040000 */
[C---:B------:R-:W-:Y:S02]  /*6a90*/  @P1 FMUL2 R26, R2.reuse.F32, R26.F32x2.HI_LO ;  /* 0x0000001a021a124a */ /* 0x040fe40000040000 */
[C---:B------:R-:W-:Y:S02]  /*6aa0*/  @P1 FMUL2 R28, R2.reuse.F32, R28.F32x2.HI_LO ;  /* 0x0000001c021c124a */ /* 0x040fe40000040000 */
[----:B------:R-:W-:-:S02]  /*6ab0*/  @P1 FMUL2 R30, R2.F32, R30.F32x2.HI_LO ;  /* 0x0000001e021e124a */ /* 0x000fc40000040000 */
[C---:B------:R-:W-:Y:S02]  /*6ac0*/  @P1 FMUL2 R32, R2.reuse.F32, R32.F32x2.HI_LO ;  /* 0x000000200220124a */ /* 0x040fe40000040000 */
[C---:B------:R-:W-:Y:S02]  /*6ad0*/  @P1 FMUL2 R34, R2.reuse.F32, R34.F32x2.HI_LO ;  /* 0x000000220222124a */ /* 0x040fe40000040000 */
[C---:B------:R-:W-:Y:S02]  /*6ae0*/  @P1 FMUL2 R36, R2.reuse.F32, R36.F32x2.HI_LO ;  /* 0x000000240224124a */ /* 0x040fe40000040000 */
[----:B------:R-:W-:Y:S01]  /*6af0*/  @P1 FMUL2 R38, R2.F32, R38.F32x2.HI_LO ;  /* 0x000000260226124a */ /* 0x000fe20000040000 */
[----:B------:R-:W-:Y:S06]  /*6b00*/  @!P0 BRA `(.L_x_171) ;  /* 0x0000000000408947 */ /* 0x000fec0003800000 */
[----:B------:R-:W-:Y:S01]  /*6b10*/  MOV R2, 0x8 ;  /* 0x0000000800027802 */ /* 0x000fe20000000f00 */
[----:B------:R-:W2:Y:S01]  /*6b20*/  LDCU.64 UR6, c[0x4][0xb0] ;  /* 0x01001600ff0677ac */ /* 0x000ea20008000a00 */
[----:B------:R-:W-:Y:S02]  /*6b30*/  HFMA2 R12, -RZ, RZ, 0, 5.9604644775390625e-08 ;  /* 0x00000001ff0c7431 */ /* 0x000fe400000001ff */
[----:B------:R-:W-:Y:S01]  /*6b40*/  IMAD.MOV.U32 R8, RZ, RZ, 0x1be ;  /* 0x000001beff087424 */ /* 0x000fe200078e00ff */
[----:B------:R-:W3:Y:S01]  /*6b50*/  LDCU.64 UR4, c[0x4][0xb8] ;  /* 0x01001700ff0477ac */ /* 0x000ee20008000a00 */
[----:B-1----:R-:W1:Y:S01]  /*6b60*/  LDC.64 R2, c[0x4][R2] ;  /* 0x0100000002027b82 */ /* 0x002e620000000a00 */
[----:B------:R-:W-:Y:S01]  /*6b70*/  IMAD.MOV.U32 R13, RZ, RZ, RZ ;  /* 0x000000ffff0d7224 */ /* 0x000fe200078e00ff */
[----:B------:R-:W4:Y:S01]  /*6b80*/  LDCU.64 UR8, c[0x4][0x38] ;  /* 0x01000700ff0877ac */ /* 0x000f220008000a00 */
[----:B--2---:R-:W-:Y:S01]  /*6b90*/  IMAD.U32 R4, RZ, RZ, UR6 ;  /* 0x00000006ff047e24 */ /* 0x004fe2000f8e00ff */
[----:B------:R-:W-:Y:S01]  /*6ba0*/  MOV R5, UR7 ;  /* 0x0000000700057c02 */ /* 0x000fe20008000f00 */
[----:B---3--:R-:W-:Y:S01]  /*6bb0*/  IMAD.U32 R6, RZ, RZ, UR4 ;  /* 0x00000004ff067e24 */ /* 0x008fe2000f8e00ff */
[----:B------:R-:W-:Y:S01]  /*6bc0*/  MOV R7, UR5 ;  /* 0x0000000500077c02 */ /* 0x000fe20008000f00 */
[----:B----4-:R-:W-:Y:S01]  /*6bd0*/  IMAD.U32 R10, RZ, RZ, UR8 ;  /* 0x00000008ff0a7e24 */ /* 0x010fe2000f8e00ff */
[----:B------:R-:W-:-:S02]  /*6be0*/  MOV R11, UR9 ;  /* 0x00000009000b7c02 */ /* 0x000fc40008000f00 */
[----:B------:R-:W-:-:S07]  /*6bf0*/  LEPC R20, `(.L_x_171) ;  /* 0x000000001014794e */ /* 0x000fce0000000000 */
[----:B-1----:R-:W-:Y:S05]  /*6c00*/  CALL.ABS.NOINC R2 ;  /* 0x0000000002007343 */ /* 0x002fea0003c00000 */
.L_x_171:
[----:B------:R-:W-:Y:S05]  /*6c10*/  WARPSYNC.ALL ;  /* 0x0000000000007948 */ /* 0x000fea0003800000 */
[----:B------:R-:W-:-:S13]  /*6c20*/  R2UR UR4, R41 ;  /* 0x00000000290472ca */ /* 0x000fda00000e0000 */
[----:B------:R2:W-:Y:S02]  /*6c30*/  STTM.x16 tmem[UR4+0x100], R24 ;  /* 0x00010018000079ed */ /* 0x0005e40008240004 */
.L_x_169:
[----:B------:R-:W-:-:S09]  /*6c40*/  UISETP.NE.AND UP0, UPT, UR36, URZ, UPT ;  /* 0x000000ff2400728c */ /* 0x000fd2000bf05270 */
[----:B------:R-:W-:Y:S05]  /*6c50*/  BRA.U !UP0, `(.L_x_172) ;  /* 0x0000000108047547 */ /* 0x000fea000b800000 */
[----:B------:R-:W-:Y:S05]  /*6c60*/  BPT.TRAP 0x1 ;  /* 0x000000040000795c */ /* 0x000fea0000300000 */
.L_x_172:
[----:B------:R-:W-:Y:S02]  /*6c70*/  UIADD3 UR4, UPT, UPT, UR39, 0x3888, URZ ;  /* 0x0000388827047890 */ /* 0x000fe4000fffe0ff */
[----:B------:R-:W-:Y:S02]  /*6c80*/  UISETP.NE.AND UP0, UPT, UR38, URZ, UPT ;  /* 0x000000ff2600728c */ /* 0x000fe4000bf05270 */
[----:B------:R-:W-:Y:S02]  /*6c90*/  UPRMT UR4, UR40, 0x654, UR4 ;  /* 0x0000065428047896 */ /* 0x000fe40008000004 */
[----:B------:R-:W-:-:S07]  /*6ca0*/  ULOP3.LUT UR41, UR43, 0x1, URZ, 0x3c, !UPT ;  /* 0x000000012b297892 */ /* 0x000fce000f8e3cff */
[----:B------:R-:W-:Y:S01]  /*6cb0*/  SYNCS.ARRIVE.TRANS64.RED.A1T0 RZ, [UR4], RZ ;  /* 0x000000ffffff79a7 */ /* 0x000fe20008100404 */
[----:B------:R-:W3:Y:S01]  /*6cc0*/  FENCE.VIEW.ASYNC.T ;  /* 0x00000000000073c6 */ /* 0x000ee20000000200 */
[----:B------:R-:W-:Y:S05]  /*6cd0*/  BRA.U UP0, `(.L_x_173) ;  /* 0x0000000100087547 */ /* 0x000fea000b800000 */
[----:B------:R-:W-:Y:S05]  /*6ce0*/  BPT.TRAP 0x1 ;  /* 0x000000040000795c */ /* 0x000fea0000300000 */
[----:B------:R-:W-:Y:S05]  /*6cf0*/  BPT.TRAP 0x1 ;  /* 0x000000040000795c */ /* 0x000fea0000300000 */
.L_x_173:
[----:B------:R-:W-:Y:S02]  /*6d00*/  UIADD3 UR4, UPT, UPT, UR39, 0x38a0, URZ ;  /* 0x000038a027047890 */ /* 0x000fe4000fffe0ff */
[----:B------:R-:W-:Y:S02]  /*6d10*/  UISETP.NE.AND UP0, UPT, UR36, URZ, UPT ;  /* 0x000000ff2400728c */ /* 0x000fe4000bf05270 */
[----:B------:R-:W-:-:S09]  /*6d20*/  UPRMT UR4, UR40, 0x654, UR4 ;  /* 0x0000065428047896 */ /* 0x000fd20008000004 */
[----:B---3--:R-:W-:Y:S01]  /*6d30*/  SYNCS.ARRIVE.TRANS64.RED.A1T0 RZ, [UR4], RZ ;  /* 0x000000ffffff79a7 */ /* 0x008fe20008100404 */
[----:B------:R-:W-:Y:S05]  /*6d40*/  BRA.U !UP0, `(.L_x_174) ;  /* 0x0000000108047547 */ /* 0x000fea000b800000 */
[----:B------:R-:W-:Y:S05]  /*6d50*/  BPT.TRAP 0x1 ;  /* 0x000000040000795c */ /* 0x000fea0000300000 */
.L_x_174:
[----:B-1----:R-:W-:Y:S01]  /*6d60*/  IMAD.U32 R3, RZ, RZ, UR41 ;  /* 0x00000029ff037e24 */ /* 0x002fe2000f8e00ff */
[----:B------:R-:W-:-:S04]  /*6d70*/  ISETP.NE.AND P0, PT, R23, R19, PT ;  /* 0x000000131700720c */ /* 0x000fc80003f05270 */
[----:B------:R-:W-:-:S04]  /*6d80*/  SHF.L.U32 R3, R3, 0x1f, RZ ;  /* 0x0000001f03037819 */ /* 0x000fc800000006ff */
[----:B------:R-:W1:Y:S02]  /*6d90*/  SYNCS.PHASECHK.TRANS64.TRYWAIT P1, [UR39+0x3880], R3 ;  /* 0x00388003ff0075a7 */ /* 0x000e640008021127 */
[----:B-1----:R-:W-:Y:S05]  /*6da0*/  @!P1 BRA `(.L_x_175) ;  /* 0x000000a800489947 */ /* 0x002fea0003800000 */
.L_x_381:
[----:B------:R-:W-:Y:S05]  /*6db0*/  @!P0 BRA `(.L_x_176) ;  /* 0x0000000000408947 */ /* 0x000fea0003800000 */
[----:B------:R-:W-:Y:S01]  /*6dc0*/  MOV R2, 0x8 ;  /* 0x0000000800027802 */ /* 0x000fe20000000f00 */
[----:B------:R-:W3:Y:S01]  /*6dd0*/  LDCU.64 UR6, c[0x4][0xb0] ;  /* 0x01001600ff0677ac */ /* 0x000ee20008000a00 */
[----:B------:R-:W-:Y:S02]  /*6de0*/  HFMA2 R12, -RZ, RZ, 0, 5.9604644775390625e-08 ;  /* 0x00000001ff0c7431 */ /* 0x000fe400000001ff */
[----:B------:R-:W-:Y:S01]  /*6df0*/  IMAD.MOV.U32 R8, RZ, RZ, 0x192 ;  /* 0x00000192ff087424 */ /* 0x000fe200078e00ff */
[----:B------:R-:W4:Y:S01]  /*6e00*/  LDCU.64 UR4, c[0x4][0xb8] ;  /* 0x01001700ff0477ac */ /* 0x000f220008000a00 */
[----:B-1----:R-:W1:Y:S01]  /*6e10*/  LDC.64 R2, c[0x4][R2] ;  /* 0x0100000002027b82 */ /* 0x002e620000000a00 */
[----:B------:R-:W-:Y:S01]  /*6e20*/  IMAD.MOV.U32 R13, RZ, RZ, RZ ;  /* 0x000000ffff0d7224 */ /* 0x000fe200078e00ff */
[----:B------:R-:W5:Y:S01]  /*6e30*/  LDCU.64 UR8, c[0x4][0x28] ;  /* 0x01000500ff0877ac */ /* 0x000f620008000a00 */
[----:B---3--:R-:W-:Y:S01]  /*6e40*/  IMAD.U32 R4, RZ, RZ, UR6 ;  /* 0x00000006ff047e24 */ /* 0x008fe2000f8e00ff */
[----:B------:R-:W-:Y:S01]  /*6e50*/  MOV R5, UR7 ;  /* 0x0000000700057c02 */ /* 0x000fe20008000f00 */
[----:B----4-:R-:W-:Y:S01]  /*6e60*/  IMAD.U32 R6, RZ, RZ, UR4 ;  /* 0x00000004ff067e24 */ /* 0x010fe2000f8e00ff */
[----:B------:R-:W-:Y:S01]  /*6e70*/  MOV R7, UR5 ;  /* 0x0000000500077c02 */ /* 0x000fe20008000f00 */
[----:B-----5:R-:W-:Y:S01]  /*6e80*/  IMAD.U32 R10, RZ, RZ, UR8 ;  /* 0x00000008ff0a7e24 */ /* 0x020fe2000f8e00ff */
[----:B------:R-:W-:-:S02]  /*6e90*/  MOV R11, UR9 ;  /* 0x00000009000b7c02 */ /* 0x000fc40008000f00 */
[----:B------:R-:W-:-:S07]  /*6ea0*/  LEPC R20, `(.L_x_176) ;  /* 0x000000001014794e */ /* 0x000fce0000000000 */
[----:B-12---:R-:W-:Y:S05]  /*6eb0*/  CALL.ABS.NOINC R2 ;  /* 0x0000000002007343 */ /* 0x006fea0003c00000 */
.L_x_176:
[----:B------:R-:W-:Y:S05]  /*6ec0*/  WARPSYNC.ALL ;  /* 0x0000000000007948 */ /* 0x000fea0003800000 */
        /* <DEDUP_REMOVED lines=17> */
.L_x_177:
[----:B------:R-:W-:Y:S01]  /*6fe0*/  IMAD.U32 R3, RZ, RZ, UR44 ;  /* 0x0000002cff037e24 */ /* 0x000fe2000f8e00ff */
[----:B------:R-:W-:-:S04]  /*6ff0*/  FSETP.NEU.AND P1, PT, R2, 1, PT ;  /* 0x3f8000000200780b */ /* 0x000fc80003f2d000 */
[----:B------:R-:W-:-:S04]  /*7000*/  SHF.L.U32 R3, R3, 0x1f, RZ ;  /* 0x0000001f03037819 */ /* 0x000fc800000006ff */
[----:B------:R-:W1:Y:S02]  /*7010*/  SYNCS.PHASECHK.TRANS64.TRYWAIT P0, [UR39+0x3898], R3 ;  /* 0x00389803ff0075a7 */ /* 0x000e640008001127 */
[----:B-1----:R-:W-:Y:S05]  /*7020*/  @!P0 BRA `(.L_x_178) ;  /* 0x000000a400c08947 */ /* 0x002fea0003800000 */
.L_x_382:
[----:B------:R-:W-:-:S13]  /*7030*/  VOTE.ANY P1, P1 ;  /* 0x0000000000ff7806 */ /* 0x000fda0000820100 */
[----:B------:R-:W-:Y:S05]  /*7040*/  @!P1 BRA `(.L_x_179) ;  /* 0x0000000000cc9947 */ /* 0x000fea0003800000 */
[----:B------:R-:W-:-:S13]  /*7050*/  ISETP.NE.AND P0, PT, R23, R16, PT ;  /* 0x000000101700720c */ /* 0x000fda0003f05270 */
[----:B------:R-:W-:Y:S05]  /*7060*/  @!P0 BRA `(.L_x_180) ;  /* 0x0000000000408947 */ /* 0x000fea0003800000 */
[----:B------:R-:W-:Y:S01]  /*7070*/  MOV R14, 0x8 ;  /* 0x00000008000e7802 */ /* 0x000fe20000000f00 */
[----:B------:R-:W3:Y:S01]  /*7080*/  LDCU.64 UR8, c[0x4][0xb0] ;  /* 0x01001600ff0877ac */ /* 0x000ee20008000a00 */
[----:B------:R-:W-:Y:S02]  /*7090*/  HFMA2 R12, -RZ, RZ, 0, 5.9604644775390625e-08 ;  /* 0x00000001ff0c7431 */ /* 0x000fe400000001ff */
[----:B------:R-:W-:Y:S01]  /*70a0*/  IMAD.MOV.U32 R8, RZ, RZ, 0x192 ;  /* 0x00000192ff087424 */ /* 0x000fe200078e00ff */
[----:B------:R-:W4:Y:S01]  /*70b0*/  LDCU.64 UR6, c[0x4][0xb8] ;  /* 0x01001700ff0677ac */ /* 0x000f220008000a00 */
[----:B------:R-:W5:Y:S01]  /*70c0*/  LDC.64 R14, c[0x4][R14] ;  /* 0x010000000e0e7b82 */ /* 0x000f620000000a00 */
[----:B------:R-:W-:Y:S01]  /*70d0*/  IMAD.MOV.U32 R13, RZ, RZ, RZ ;  /* 0x000000ffff0d7224 */ /* 0x000fe200078e00ff */
[----:B------:R-:W1:Y:S01]  /*70e0*/  LDCU.64 UR4, c[0x4][0x30] ;  /* 0x01000600ff0477ac */ /* 0x000e620008000a00 */
[----:B---3--:R-:W-:Y:S01]  /*70f0*/  IMAD.U32 R4, RZ, RZ, UR8 ;  /* 0x00000008ff047e24 */ /* 0x008fe2000f8e00ff */
[----:B------:R-:W-:Y:S01]  /*7100*/  MOV R5, UR9 ;  /* 0x0000000900057c02 */ /* 0x000fe20008000f00 */
[----:B----4-:R-:W-:Y:S01]  /*7110*/  IMAD.U32 R6, RZ, RZ, UR6 ;  /* 0x00000006ff067e24 */ /* 0x010fe2000f8e00ff */
[----:B------:R-:W-:Y:S01]  /*7120*/  MOV R7, UR7 ;  /* 0x0000000700077c02 */ /* 0x000fe20008000f00 */
[----:B-1----:R-:W-:Y:S01]  /*7130*/  IMAD.U32 R10, RZ, RZ, UR4 ;  /* 0x00000004ff0a7e24 */ /* 0x002fe2000f8e00ff */
[----:B------:R-:W-:-:S02]  /*7140*/  MOV R11, UR5 ;  /* 0x00000005000b7c02 */ /* 0x000fc40008000f00 */
[----:B------:R-:W-:-:S07]  /*7150*/  LEPC R20, `(.L_x_180) ;  /* 0x000000001014794e */ /* 0x000fce0000000000 */
[----:B--2--5:R-:W-:Y:S05]  /*7160*/  CALL.ABS.NOINC R14 ;  /* 0x000000000e007343 */ /* 0x024fea0003c00000 */
.L_x_180:
[----:B------:R-:W-:Y:S05]  /*7170*/  WARPSYNC.ALL ;  /* 0x0000000000007948 */ /* 0x000fea0003800000 */
[----:B------:R-:W-:Y:S02]  /*7180*/  R2UR UR4, R41 ;  /* 0x00000000290472ca */ /* 0x000fe400000e0000 */
[----:B------:R-:W-:Y:S02]  /*7190*/  ISETP.NE.AND P0, PT, R23, R16, PT ;  /* 0x000000101700720c */ /* 0x000fe40003f05270 */
[----:B------:R-:W-:-:S09]  /*71a0*/  FSETP.NEU.AND P1, PT, R2, 1, PT ;  /* 0x3f8000000200780b */ /* 0x000fd20003f2d000 */
[----:B--2---:R-:W2:Y:S04]  /*71b0*/  LDTM.x16 R24, tmem[UR4+0x180] ;  /* 0x00018004001879ee */ /* 0x004ea80008240000 */
        /* <DEDUP_REMOVED lines=25> */
.L_x_181:
[----:B------:R-:W-:Y:S05]  /*7350*/  WARPSYNC.ALL ;  /* 0x0000000000007948 */ /* 0x000fea0003800000 */
[----:B------:R-:W-:-:S13]  /*7360*/  R2UR UR4, R41 ;  /* 0x00000000290472ca */ /* 0x000fda00000e0000 */
[----:B------:R3:W-:Y:S02]  /*7370*/  STTM.x16 tmem[UR4+0x180], R24 ;  /* 0x00018018000079ed */ /* 0x0007e40008240004 */
.L_x_179:
[----:B------:R-:W-:-:S09]  /*7380*/  UISETP.NE.AND UP0, UPT, UR37, URZ, UPT ;  /* 0x000000ff2500728c */ /* 0x000fd2000bf05270 */
[----:B------:R-:W-:Y:S05]  /*7390*/  BRA.U !UP0, `(.L_x_182) ;  /* 0x0000000108047547 */ /* 0x000fea000b800000 */
[----:B------:R-:W-:Y:S05]  /*73a0*/  BPT.TRAP 0x1 ;  /* 0x000000040000795c */ /* 0x000fea0000300000 */
.L_x_182:
[----:B------:R-:W-:Y:S02]  /*73b0*/  UPRMT UR4, UR40, 0x654, UR45 ;  /* 0x0000065428047896 */ /* 0x000fe4000800002d */
[----:B------:R-:W-:-:S07]  /*73c0*/  UISETP.NE.AND UP0, UPT, UR38, URZ, UPT ;  /* 0x000000ff2600728c */ /* 0x000fce000bf05270 */
[----:B------:R-:W-:Y:S01]  /*73d0*/  SYNCS.ARRIVE.TRANS64.RED.A1T0 RZ, [UR4], RZ ;  /* 0x000000ffffff79a7 */ /* 0x000fe20008100404 */
[----:B------:R-:W4:Y:S01]  /*73e0*/  FENCE.VIEW.ASYNC.T ;  /* 0x00000000000073c6 */ /* 0x000f220000000200 */
[----:B------:R-:W-:Y:S05]  /*73f0*/  BRA.U UP0, `(.L_x_183) ;  /* 0x0000000100087547 */ /* 0x000fea000b800000 */
[----:B------:R-:W-:Y:S05]  /*7400*/  BPT.TRAP 0x1 ;  /* 0x000000040000795c */ /* 0x000fea0000300000 */
[----:B------:R-:W-:Y:S05]  /*7410*/  BPT.TRAP 0x1 ;  /* 0x000000040000795c */ /* 0x000fea0000300000 */
.L_x_183:
[----:B------:R-:W-:Y:S01]  /*7420*/  UIADD3 UR5, UPT, UPT, UR39, 0x38a8, URZ ;  /* 0x000038a827057890 */ /* 0x000fe2000fffe0ff */
[----:B------:R-:W-:Y:S01]  /*7430*/  LOP3.LUT R43, R43, 0x1, RZ, 0x3c, !PT ;  /* 0x000000012b2b7812 */ /* 0x000fe200078e3cff */
[----:B------:R-:W-:Y:S02]  /*7440*/  UISETP.NE.AND UP0, UPT, UR46, URZ, UPT ;  /* 0x000000ff2e00728c */ /* 0x000fe4000bf05270 */
[----:B------:R-:W-:Y:S02]  /*7450*/  UPRMT UR5, UR40, 0x654, UR5 ;  /* 0x0000065428057896 */ /* 0x000fe40008000005 */
[----:B------:R-:W-:-:S07]  /*7460*/  ULOP3.LUT UR44, UR44, 0x1, URZ, 0x3c, !UPT ;  /* 0x000000012c2c7892 */ /* 0x000fce000f8e3cff */
[----:B----4-:R-:W-:Y:S01]  /*7470*/  SYNCS.ARRIVE.TRANS64.RED.A1T0 RZ, [UR5], RZ ;  /* 0x000000ffffff79a7 */ /* 0x010fe20008100405 */
[----:B------:R-:W-:Y:S05]  /*7480*/  BRA.U UP0, `(.L_x_184) ;  /* 0xfffffff100947547 */ /* 0x000fea000b83ffff */
.L_x_164:
[----:B------:R-:W-:-:S09]  /*7490*/  UISETP.NE.AND UP0, UPT, UR36, URZ, UPT ;  /* 0x000000ff2400728c */ /* 0x000fd2000bf05270 */
[----:B------:R-:W-:Y:S05]  /*74a0*/  BRA.U !UP0, `(.L_x_185) ;  /* 0x0000000108047547 */ /* 0x000fea000b800000 */
[----:B------:R-:W-:Y:S05]  /*74b0*/  BPT.TRAP 0x1 ;  /* 0x000000040000795c */ /* 0x000fea0000300000 */
.L_x_185:
[----:B------:R-:W4:Y:S01]  /*74c0*/  S2UR UR41, SR_CgaCtaId ;  /* 0x00000000002979c3 */ /* 0x000f220000008800 */
[----:B------:R-:W-:Y:S01]  /*74d0*/  UMOV UR40, 0x400 ;  /* 0x0000040000287882 */ /* 0x000fe20000000000 */
[----:B------:R-:W-:Y:S02]  /*74e0*/  UISETP.NE.AND UP0, UPT, UR37, URZ, UPT ;  /* 0x000000ff2500728c */ /* 0x000fe4000bf05270 */
[----:B----4-:R-:W-:-:S04]  /*74f0*/  ULEA UR40, UR41, UR40, 0x18 ;  /* 0x0000002829287291 */ /* 0x010fc8000f8ec0ff */
[----:B------:R-:W-:-:S04]  /*7500*/  UIADD3 UR39, UPT, UPT, UR40, 0x3888, URZ ;  /* 0x0000388828277890 */ /* 0x000fc8000fffe0ff */
[----:B------:R-:W-:-:S09]  /*7510*/  UPRMT UR5, UR41, 0x654, UR39 ;  /* 0x0000065429057896 */ /* 0x000fd20008000027 */
[----:B------:R-:W-:Y:S01]  /*7520*/  SYNCS.ARRIVE.TRANS64.RED.A1T0 RZ, [UR5], RZ ;  /* 0x000000ffffff79a7 */ /* 0x000fe20008100405 */
[----:B------:R-:W-:Y:S05]  /*7530*/  BRA.U !UP0, `(.L_x_186) ;  /* 0x0000000108047547 */ /* 0x000fea000b800000 */
[----:B------:R-:W-:Y:S05]  /*7540*/  BPT.TRAP 0x1 ;  /* 0x000000040000795c */ /* 0x000fea0000300000 */
.L_x_186:
[----:B------:R-:W-:-:S04]  /*7550*/  SHF.L.U32 R43, R43, 0x1f, RZ ;  /* 0x0000001f2b2b7819 */ /* 0x000fc800000006ff */
[----:B------:R-:W4:Y:S02]  /*7560*/  SYNCS.PHASECHK.TRANS64.TRYWAIT P0, [UR40+0x3870], R43 ;  /* 0x0038702bff0075a7 */ /* 0x000f240008001128 */
[----:B----4-:R-:W-:Y:S05]  /*7570*/  @!P0 BRA `(.L_x_187) ;  /* 0x000000a000848947 */ /* 0x010fea0003800000 */
.L_x_383:
[----:B------:R-:W-:Y:S01]  /*7580*/  R2UR UR5, R41 ;  /* 0x00000000290572ca */ /* 0x000fe200000e0000 */
[----:B------:R-:W-:-:S12]  /*7590*/  UISETP.NE.AND UP0, UPT, UR37, URZ, UPT ;  /* 0x000000ff2500728c */ /* 0x000fd8000bf05270 */
[----:B------:R-:W4:Y:S02]  /*75a0*/  LDTM.x2 R22, tmem[UR5] ;  /* 0x00000005001679ee */ /* 0x000f2400080c0000 */
[----:B----4-:R-:W-:Y:S05]  /*75b0*/  BRA.U !UP0, `(.L_x_188) ;  /* 0x0000000108047547 */ /* 0x010fea000b800000 */
[----:B------:R-:W-:Y:S05]  /*75c0*/  BPT.TRAP 0x1 ;  /* 0x000000040000795c */ /* 0x000fea0000300000 */
.L_x_188:
[----:B------:R-:W-:Y:S01]  /*75d0*/  SYNCS.ARRIVE.TRANS64.RED.A1T0 RZ, [UR4], RZ ;  /* 0x000000ffffff79a7 */ /* 0x000fe20008100404 */
[----:B------:R-:W-:-:S09]  /*75e0*/  UISETP.NE.AND UP0, UPT, UR38, URZ, UPT ;  /* 0x000000ff2600728c */ /* 0x000fd2000bf05270 */
[----:B------:R-:W-:Y:S05]  /*75f0*/  BRA.U UP0, `(.L_x_189) ;  /* 0x0000000100047547 */ /* 0x000fea000b800000 */
[----:B------:R-:W-:Y:S05]  /*7600*/  BPT.TRAP 0x1 ;  /* 0x000000040000795c */ /* 0x000fea0000300000 */
.L_x_189:
[----:B-1----:R-:W-:-:S04]  /*7610*/  MOV R3, UR44 ;  /* 0x0000002c00037c02 */ /* 0x002fc80008000f00 */
[----:B------:R-:W-:-:S04]  /*7620*/  SHF.L.U32 R3, R3, 0x1f, RZ ;  /* 0x0000001f03037819 */ /* 0x000fc800000006ff */
[----:B------:R-:W1:Y:S02]  /*7630*/  SYNCS.PHASECHK.TRANS64.TRYWAIT P0, [UR40+0x3890], R3 ;  /* 0x00389003ff0075a7 */ /* 0x000e640008001128 */
[----:B-1----:R-:W-:Y:S05]  /*7640*/  @!P0 BRA `(.L_x_190) ;  /* 0x000000a000688947 */ /* 0x002fea0003800000 */
.L_x_384:
[----:B------:R-:W-:-:S09]  /*7650*/  UISETP.NE.AND UP0, UPT, UR38, URZ, UPT ;  /* 0x000000ff2600728c */ /* 0x000fd2000bf05270 */
[----:B------:R-:W-:Y:S05]  /*7660*/  BRA.U UP0, `(.L_x_191) ;  /* 0x0000000100047547 */ /* 0x000fea000b800000 */
[----:B------:R-:W-:Y:S05]  /*7670*/  BPT.TRAP 0x1 ;  /* 0x000000040000795c */ /* 0x000fea0000300000 */
.L_x_191:
[----:B-1----:R-:W-:Y:S01]  /*7680*/  IMAD.MOV.U32 R0, RZ, RZ, 0x1 ;  /* 0x00000001ff007424 */ /* 0x002fe200078e00ff */
[C---:B--23--:R-:W-:Y:S01]  /*7690*/  LOP3.LUT R30, R18.reuse, 0x3, RZ, 0xc0, !PT ;  /* 0x00000003121e7812 */ /* 0x04cfe200078ec0ff */
[----:B------:R-:W-:Y:S02]  /*76a0*/  VIADD R3, R41, 0x100 ;  /* 0x0000010029037836 */ /* 0x000fe40000000000 */
[----:B------:R-:W-:Y:S01]  /*76b0*/  IMAD.SHL.U32 R2, R18, 0x200, RZ ;  /* 0x0000020012027824 */ /* 0x000fe200078e00ff */
[----:B------:R-:W-:Y:S02]  /*76c0*/  SHF.L.U32 R0, R0, 0x1f, RZ ;  /* 0x0000001f00007819 */ /* 0x000fe400000006ff */
[----:B------:R-:W-:Y:S02]  /*76d0*/  SHF.R.U32.HI R3, RZ, 0x15, R3 ;  /* 0x00000015ff037819 */ /* 0x000fe40000011603 */
[----:B------:R-:W1:Y:S01]  /*76e0*/  SYNCS.PHASECHK.TRANS64.TRYWAIT P1, [UR40+0x38c0], R0 ;  /* 0x0038c000ff0075a7 */ /* 0x000e620008021128 */
[----:B------:R-:W-:-:S02]  /*76f0*/  LOP3.LUT R2, R2, 0x600, RZ, 0xc0, !PT ;  /* 0x0000060002027812 */ /* 0x000fc400078ec0ff */
[----:B------:R-:W-:Y:S01]  /*7700*/  ISETP.NE.AND P0, PT, R30, R3, PT ;  /* 0x000000031e00720c */ /* 0x000fe20003f05270 */
[----:B-1----:R-:W-:-:S12]  /*7710*/  @!P1 BRA `(.L_x_192) ;  /* 0x000000a0004c9947 */ /* 0x002fd80003800000 */
.L_x_385:
[----:B------:R-:W-:Y:S01]  /*7720*/  LEA R17, R17, R2, 0x4 ;  /* 0x0000000211117211 */ /* 0x000fe200078e20ff */
        /* <DEDUP_REMOVED lines=17> */
.L_x_193:
[----:B------:R-:W2:Y:S01]  /*7840*/  S2UR UR4, SR_SWINHI ;  /* 0x00000000000479c3 */ /* 0x000ea20000002f00 */
[----:B------:R-:W3:Y:S01]  /*7850*/  S2R R27, SR_CTAID.X ;  /* 0x00000000001b7919 */ /* 0x000ee20000002500 */
[----:B------:R-:W4:Y:S01]  /*7860*/  S2R R25, SR_CTAID.Z ;  /* 0x0000000000197919 */ /* 0x000f220000002700 */
[----:B------:R-:W5:Y:S01]  /*7870*/  S2R R24, SR_CTAID.Y ;  /* 0x0000000000187919 */ /* 0x000f620000002600 */
[----:B------:R-:W-:Y:S01]  /*7880*/  UMOV UR6, UR40 ;  /* 0x0000002800067c82 */ /* 0x000fe20008000000 */
[----:B--2---:R-:W-:Y:S01]  /*7890*/  UMOV UR7, UR4 ;  /* 0x0000000400077c82 */ /* 0x004fe20008000000 */
[----:B------:R-:W-:-:S04]  /*78a0*/  LEA R31, P0, R17, UR6, 0x1 ;  /* 0x00000006111f7c11 */ /* 0x000fc8000f8008ff */
[----:B------:R-:W-:Y:S01]  /*78b0*/  IADD3.X R29, PT, PT, RZ, UR7, RZ, P0, !PT ;  /* 0x00000007ff1d7c10 */ /* 0x000fe200087fe4ff */
[----:B------:R-:W-:Y:S05]  /*78c0*/  WARPSYNC.ALL ;  /* 0x0000000000007948 */ /* 0x000fea0003800000 */
[----:B------:R-:W2:Y:S01]  /*78d0*/  LDCU UR5, c[0x0][0x708] ;  /* 0x0000e100ff0577ac */ /* 0x000ea20008000800 */
[----:B-1----:R-:W1:Y:S01]  /*78e0*/  MUFU.RCP R3, R22 ;  /* 0x0000001600037308 */ /* 0x002e620000001000 */
[----:B------:R-:W3:Y:S01]  /*78f0*/  LDC R26, c[0x0][0x708] ;  /* 0x0001c200ff1a7b82 */ /* 0x000ee20000000800 */
[----:B------:R-:W-:Y:S01]  /*7900*/  R2UR UR4, R41 ;  /* 0x00000000290472ca */ /* 0x000fe200000e0000 */
[----:B------:R-:W-:-:S12]  /*7910*/  BSSY.RECONVERGENT B2, `(.L_x_194) ;  /* 0x000000c000027945 */ /* 0x000fd80003800200 */
[----:B------:R-:W3:Y:S01]  /*7920*/  LDTM.x16 R4, tmem[UR4+0x100] ;  /* 0x00010004000479ee */ /* 0x000ee20008240000 */
[----:B--2---:R-:W-:Y:S01]  /*7930*/  MOV R21, UR5 ;  /* 0x0000000500157c02 */ /* 0x004fe20008000f00 */
[----:B-1----:R-:W-:-:S03]  /*7940*/  FFMA R2, -R22, R3, 1 ;  /* 0x3f80000016027423 */ /* 0x002fc60000000103 */
[----:B------:R-:W1:Y:S01]  /*7950*/  FCHK P0, R21, R22 ;  /* 0x0000001615007302 */ /* 0x000e620000000000 */
[----:B------:R-:W-:-:S04]  /*7960*/  FFMA R2, R3, R2, R3 ;  /* 0x0000000203027223 */ /* 0x000fc80000000003 */
[----:B------:R-:W-:-:S04]  /*7970*/  FFMA R3, R2, UR5, RZ ;  /* 0x0000000502037c23 */ /* 0x000fc800080000ff */
[----:B------:R-:W-:-:S04]  /*7980*/  FFMA R0, -R22, R3, UR5 ;  /* 0x0000000516007e23 */ /* 0x000fc80008000103 */
[----:B------:R-:W-:Y:S01]  /*7990*/  FFMA R0, R2, R0, R3 ;  /* 0x0000000002007223 */ /* 0x000fe20000000003 */
[----:B-1-345:R-:W-:Y:S05]  /*79a0*/  @!P0 BRA `(.L_x_195) ;  /* 0x0000000000088947 */ /* 0x03afea0003800000 */
[----:B------:R-:W-:Y:S02]  /*79b0*/  MOV R20, 0x79d0 ;  /* 0x000079d000147802 */ /* 0x000fe40000000f00 */
[----:B------:R-:W-:Y:S05]  /*79c0*/  CALL.REL.NOINC `($__internal_3_$__cuda_sm3x_div_rn_noftz_f32_slowpath) ;  /* 0x000000a800947944 */ /* 0x000fea0003c00000 */
.L_x_195:
[----:B------:R-:W-:Y:S05]  /*79d0*/  BSYNC.RECONVERGENT B2 ;  /* 0x0000000000027941 */ /* 0x000fea0003800200 */
.L_x_194:
[C---:B------:R-:W-:Y:S01]  /*79e0*/  FMUL2 R4, R0.reuse.F32, R4.F32x2.HI_LO ;  /* 0x000000040004724a */ /* 0x040fe20000040000 */
[----:B------:R-:W1:Y:S01]  /*79f0*/  LDCU.64 UR4, c[0x0][0x880] ;  /* 0x00011000ff0477ac */ /* 0x000e620008000a00 */
[C---:B------:R-:W-:Y:S02]  /*7a00*/  FMUL2 R6, R0.reuse.F32, R6.F32x2.HI_LO ;  /* 0x000000060006724a */ /* 0x040fe40000040000 */
[C---:B------:R-:W-:Y:S01]  /*7a10*/  FMUL2 R2, R0.reuse.F32, R8.F32x2.HI_LO ;  /* 0x000000080002724a */ /* 0x040fe20000040000 */
[----:B------:R-:W-:Y:S01]  /*7a20*/  F2FP.F16.F32.PACK_AB R8, R5, R4 ;  /* 0x000000040508723e */ /* 0x000fe200000000ff */
[C---:B------:R-:W-:Y:S01]  /*7a30*/  FMUL2 R20, R0.reuse.F32, R10.F32x2.HI_LO ;  /* 0x0000000a0014724a */ /* 0x040fe20000040000 */
[----:B------:R-:W-:Y:S01]  /*7a40*/  F2FP.F16.F32.PACK_AB R9, R7, R6 ;  /* 0x000000060709723e */ /* 0x000fe200000000ff */
[C---:B------:R-:W-:Y:S01]  /*7a50*/  FMUL2 R12, R0.reuse.F32, R12.F32x2.HI_LO ;  /* 0x0000000c000c724a */ /* 0x040fe20000040000 */
[----:B------:R-:W-:Y:S01]  /*7a60*/  F2FP.F16.F32.PACK_AB R10, R3, R2 ;  /* 0x00000002030a723e */ /* 0x000fe200000000ff */
[C---:B------:R-:W-:Y:S01]  /*7a70*/  FMUL2 R14, R0.reuse.F32, R14.F32x2.HI_LO ;  /* 0x0000000e000e724a */ /* 0x040fe20000040000 */
[----:B------:R-:W-:Y:S01]  /*7a80*/  SHF.R.U64 R2, R31, 0x3, R29 ;  /* 0x000000031f027819 */ /* 0x000fe2000000121d */
[C---:B------:R-:W-:Y:S01]  /*7a90*/  FMUL2 R16, R0.reuse.F32, R16.F32x2.HI_LO ;  /* 0x000000100010724a */ /* 0x040fe20000040000 */
[----:B------:R-:W-:Y:S01]  /*7aa0*/  F2FP.F16.F32.PACK_AB R11, R21, R20 ;  /* 0x00000014150b723e */ /* 0x000fe200000000ff */
[----:B------:R-:W-:Y:S01]  /*7ab0*/  FMUL2 R18, R0.F32, R18.F32x2.HI_LO ;  /* 0x000000120012724a */ /* 0x000fe20000040000 */
[----:B------:R-:W-:-:S02]  /*7ac0*/  IADD3 R0, P0, PT, R31, 0x10, RZ ;  /* 0x000000101f007810 */ /* 0x000fc40007f1e0ff */
[----:B------:R-:W-:Y:S02]  /*7ad0*/  LOP3.LUT R28, R31, 0x10, R2, 0x78, !PT ;  /* 0x000000101f1c7812 */ /* 0x000fe400078e7802 */
[----:B------:R-:W-:Y:S01]  /*7ae0*/  F2FP.F16.F32.PACK_AB R4, R13, R12 ;  /* 0x0000000c0d04723e */ /* 0x000fe200000000ff */
[----:B------:R-:W-:Y:S01]  /*7af0*/  IMAD.X R3, RZ, RZ, R29, P0 ;  /* 0x000000ffff037224 */ /* 0x000fe200000e061d */
[----:B------:R-:W-:Y:S01]  /*7b00*/  F2FP.F16.F32.PACK_AB R5, R15, R14 ;  /* 0x0000000e0f05723e */ /* 0x000fe200000000ff */
[----:B------:R2:W-:Y:S01]  /*7b10*/  ST.E.128 desc[UR48][R28.64], R8 ;  /* 0x000000081c007985 */ /* 0x0005e2000c101d30 */
[----:B------:R-:W-:Y:S01]  /*7b20*/  F2FP.F16.F32.PACK_AB R6, R17, R16 ;  /* 0x000000101106723e */ /* 0x000fe200000000ff */
[----:B-1----:R-:W-:Y:S01]  /*7b30*/  UISETP.NE.U32.AND UP0, UPT, UR4, URZ, UPT ;  /* 0x000000ff0400728c */ /* 0x002fe2000bf05070 */
[----:B------:R-:W-:-:S03]  /*7b40*/  SHF.R.U64 R7, R0, 0x3, R3 ;  /* 0x0000000300077819 */ /* 0x000fc60000001203 */
[----:B------:R-:W-:Y:S01]  /*7b50*/  UISETP.NE.AND.EX UP0, UPT, UR5, URZ, UPT, UP0 ;  /* 0x000000ff0500728c */ /* 0x000fe2000bf05300 */
[----:B------:R-:W-:Y:S02]  /*7b60*/  LOP3.LUT R2, R0, 0x10, R7, 0x78, !PT ;  /* 0x0000001000027812 */ /* 0x000fe400078e7807 */
[----:B------:R-:W-:-:S05]  /*7b70*/  F2FP.F16.F32.PACK_AB R7, R19, R18 ;  /* 0x000000121307723e */ /* 0x000fca00000000ff */
[----:B------:R2:W-:Y:S01]  /*7b80*/  ST.E.128 desc[UR48][R2.64], R4 ;  /* 0x0000000402007985 */ /* 0x0005e2000c101d30 */
[----:B------:R-:W-:Y:S01]  /*7b90*/  @!PT LDS RZ, [RZ] ;  /* 0x00000000fffff984 */ /* 0x000fe20000000800 */
[----:B------:R-:W-:Y:S01]  /*7ba0*/  @!PT LDS RZ, [RZ] ;  /* 0x00000000fffff984 */ /* 0x000fe20000000800 */
[----:B------:R-:W-:Y:S01]  /*7bb0*/  @!PT LDS RZ, [RZ] ;  /* 0x00000000fffff984 */ /* 0x000fe20000000800 */
[----:B------:R-:W-:Y:S01]  /*7bc0*/  @!PT LDS RZ, [RZ] ;  /* 0x00000000fffff984 */ /* 0x000fe20000000800 */
[----:B------:R1:W-:Y:S06]  /*7bd0*/  MEMBAR.ALL.CTA ;  /* 0x0000000000007992 */ /* 0x0003ec0000008000 */
[----:B-1----:R-:W1:Y:S01]  /*7be0*/  FENCE.VIEW.ASYNC.S ;  /* 0x00000000000073c6 */ /* 0x002e620000000000 */
[----:B------:R-:W-:Y:S05]  /*7bf0*/  BRA.U !UP0, `(.L_x_196) ;  /* 0x0000000108fc7547 */ /* 0x000fea000b800000 */
[C---:B------:R-:W-:Y:S01]  /*7c00*/  FSETP.GEU.AND P0, PT, R22.reuse, 1.175494350822287508e-38, PT ;  /* 0x008000001600780b */ /* 0x040fe20003f0e000 */
[----:B------:R-:W-:Y:S01]  /*7c10*/  HFMA2 R0, -RZ, RZ, 1.5048828125, 33.21875 ;  /* 0x3e055027ff007431 */ /* 0x000fe200000001ff */
[----:B------:R-:W3:Y:S01]  /*7c20*/  LDCU UR4, c[0x0][0x380] ;  /* 0x00007000ff0477ac */ /* 0x000ee20008000800 */
[----:B------:R-:W-:Y:S01]  /*7c30*/  BSSY.RECONVERGENT B0, `(.L_x_196) ;  /* 0x000003b000007945 */ /* 0x000fe20003800200 */
[----:B--2---:R-:W-:Y:S01]  /*7c40*/  FSEL R5, RZ, -23, P0 ;  /* 0xc1b80000ff057808 */ /* 0x004fe20000000000 */
[----:B------:R-:W2:Y:S08]  /*7c50*/  LDCU UR5, c[0x0][0x700] ;  /* 0x0000e000ff0577ac */ /* 0x000eb00008000800 */
[----:B------:R-:W-:-:S05]  /*7c60*/  @!P0 FMUL R22, R22, 8388608 ;  /* 0x4b00000016168820 */ /* 0x000fca0000400000 */
[C---:B------:R-:W-:Y:S02]  /*7c70*/  IADD3 R7, PT, PT, R22.reuse, -0x3f2aaaab, RZ ;  /* 0xc0d5555516077810 */ /* 0x040fe40007ffe0ff */
[C---:B------:R-:W-:Y:S02]  /*7c80*/  ISETP.GT.U32.AND P0, PT, R22.reuse, 0x7f7fffff, PT ;  /* 0x7f7fffff1600780c */ /* 0x040fe40003f04070 */
[----:B------:R-:W-:Y:S02]  /*7c90*/  LOP3.LUT R7, R7, 0xff800000, RZ, 0xc0, !PT ;  /* 0xff80000007077812 */ /* 0x000fe400078ec0ff */
[C---:B------:R-:W-:Y:S02]  /*7ca0*/  FSETP.NEU.AND P1, PT, R22.reuse, RZ, PT ;  /* 0x000000ff1600720b */ /* 0x040fe40003f2d000 */
[-C--:B------:R-:W-:Y:S02]  /*7cb0*/  IADD3 R3, PT, PT, R22, -R7.reuse, RZ ;  /* 0x8000000716037210 */ /* 0x080fe40007ffe0ff */
[----:B------:R-:W-:-:S03]  /*7cc0*/  I2FP.F32.S32 R2, R7 ;  /* 0x0000000700027245 */ /* 0x000fc60000201400 */
[----:B------:R-:W-:Y:S02]  /*7cd0*/  FADD R3, R3, -1 ;  /* 0xbf80000003037421 */ /* 0x000fe40000000000 */
[----:B------:R-:W-:Y:S02]  /*7ce0*/  FFMA R2, R2, 1.1920928955078125e-07, R5 ;  /* 0x3400000002027823 */ /* 0x000fe40000000005 */
[----:B------:R-:W-:-:S04]  /*7cf0*/  FFMA R0, R3, -R0, 0.14084610342979431152 ;  /* 0x3e1039f603007423 */ /* 0x000fc80000000800 */
[----:B------:R-:W-:-:S04]  /*7d00*/  FFMA R0, R3, R0, -0.12148627638816833496 ;  /* 0xbdf8cdcc03007423 */ /* 0x000fc80000000000 */
[----:B------:R-:W-:-:S04]  /*7d10*/  FFMA R0, R3, R0, 0.13980610668659210205 ;  /* 0x3e0f295503007423 */ /* 0x000fc80000000000 */
[----:B------:R-:W-:-:S04]  /*7d20*/  FFMA R0, R3, R0, -0.16684235632419586182 ;  /* 0xbe2ad8b903007423 */ /* 0x000fc80000000000 */
[----:B------:R-:W-:-:S04]  /*7d30*/  FFMA R0, R3, R0, 0.20012299716472625732 ;  /* 0x3e4ced0b03007423 */ /* 0x000fc80000000000 */
[----:B------:R-:W-:-:S04]  /*7d40*/  FFMA R0, R3, R0, -0.24999669194221496582 ;  /* 0xbe7fff2203007423 */ /* 0x000fc80000000000 */
[----:B------:R-:W-:-:S04]  /*7d50*/  FFMA R0, R3, R0, 0.33333182334899902344 ;  /* 0x3eaaaa7803007423 */ /* 0x000fc80000000000 */
[----:B------:R-:W-:-:S04]  /*7d60*/  FFMA R0, R3, R0, -0.5 ;  /* 0xbf00000003007423 */ /* 0x000fc80000000000 */
[----:B------:R-:W-:-:S04]  /*7d70*/  FMUL R0, R3, R0 ;  /* 0x0000000003007220 */ /* 0x000fc80000400000 */
[----:B------:R-:W-:Y:S01]  /*7d80*/  FFMA R5, R3, R0, R3 ;  /* 0x0000000003057223 */ /* 0x000fe20000000003 */
[----:B------:R-:W-:Y:S02]  /*7d90*/  MOV R3, 0x7f800000 ;  /* 0x7f80000000037802 */ /* 0x000fe40000000f00 */
[----:B------:R-:W-:Y:S01]  /*7da0*/  LEA R0, R27, R40, 0x8 ;  /* 0x000000281b007211 */ /* 0x000fe200078e40ff */
[----:B------:R-:W-:Y:S02]  /*7db0*/  FFMA R2, R2, 0.69314718246459960938, R5 ;  /* 0x3f31721802027823 */ /* 0x000fe40000000005 */
[----:B------:R-:W-:Y:S01]  /*7dc0*/  @P0 FFMA R2, R22, R3, +INF ;  /* 0x7f80000016020423 */ /* 0x000fe20000000003 */
[----:B---3--:R-:W-:-:S04]  /*7dd0*/  ISETP.GE.AND P0, PT, R0, UR4, PT ;  /* 0x0000000400007c0c */ /* 0x008fc8000bf06270 */
[----:B------:R-:W-:-:S05]  /*7de0*/  FSEL R2, R2, -INF , P1 ;  /* 0xff80000002027808 */ /* 0x000fca0000800000 */
[----:B--2---:R-:W-:-:S04]  /*7df0*/  FFMA R23, R23, UR5, R2 ;  /* 0x0000000517177c23 */ /* 0x004fc80008000002 */
[----:B------:R-:W-:Y:S05]  /*7e00*/  @P0 BRA `(.L_x_197) ;  /* 0x0000000000740947 */ /* 0x000fea0003800000 */
[----:B------:R-:W2:Y:S01]  /*7e10*/  LDCU UR7, c[0x0][0x38c] ;  /* 0x00007180ff0777ac */ /* 0x000ea20008000800 */
[----:B------:R-:W3:Y:S01]  /*7e20*/  LDCU UR6, c[0x0][0x890] ;  /* 0x00011200ff0677ac */ /* 0x000ee20008000800 */
[----:B------:R-:W4:Y:S01]  /*7e30*/  LDCU.64 UR4, c[0x0][0x888] ;  /* 0x00011100ff0477ac */ /* 0x000f220008000a00 */
[----:B--2---:R-:W2:Y:S01]  /*7e40*/  I2F.U32.RP R6, UR7 ;  /* 0x0000000700067d06 */ /* 0x004ea20008209000 */
[----:B------:R-:W-:-:S07]  /*7e50*/  ISETP.NE.U32.AND P0, PT, RZ, UR7, PT ;  /* 0x00000007ff007c0c */ /* 0x000fce000bf05070 */
[----:B--2---:R-:W2:Y:S02]  /*7e60*/  MUFU.RCP R4, R6 ;  /* 0x0000000600047308 */ /* 0x004ea40000001000 */
[----:B--2---:R-:W-:Y:S01]  /*7e70*/  IADD3 R4, PT, PT, R4, 0xffffffe, RZ ;  /* 0x0ffffffe04047810 */ /* 0x004fe20007ffe0ff */
[----:B------:R-:W2:Y:S05]  /*7e80*/  LDC.64 R6, c[0x0][0x880] ;  /* 0x00022000ff067b82 */ /* 0x000eaa0000000a00 */
[----:B------:R-:W5:Y:S02]  /*7e90*/  F2I.FTZ.U32.TRUNC.NTZ R3, R4 ;  /* 0x0000000400037305 */ /* 0x000f64000021f000 */
[----:B-----5:R-:W-:-:S05]  /*7ea0*/  IADD3 R2, PT, PT, RZ, -R3, RZ ;  /* 0x80000003ff027210 */ /* 0x020fca0007ffe0ff */
[----:B------:R-:W-:Y:S01]  /*7eb0*/  IMAD R5, R2, UR7, RZ ;  /* 0x0000000702057c24 */ /* 0x000fe2000f8e02ff */
[----:B------:R-:W-:-:S05]  /*7ec0*/  MOV R2, RZ ;  /* 0x000000ff00027202 */ /* 0x000fca0000000f00 */
[----:B------:R-:W-:-:S06]  /*7ed0*/  IMAD.HI.U32 R5, R3, R5, R2 ;  /* 0x0000000503057227 */ /* 0x000fcc00078e0002 */
[----:B------:R-:W-:-:S04]  /*7ee0*/  IMAD.HI.U32 R2, R5, R24, RZ ;  /* 0x0000001805027227 */ /* 0x000fc800078e00ff */
[----:B---3--:R-:W-:Y:S01]  /*7ef0*/  IMAD R5, R25, UR6, R0 ;  /* 0x0000000619057c24 */ /* 0x008fe2000f8e0200 */
[----:B------:R-:W-:-:S05]  /*7f00*/  IADD3 R3, PT, PT, -R2, RZ, RZ ;  /* 0x000000ff02037210 */ /* 0x000fca0007ffe1ff */
[----:B------:R-:W-:-:S05]  /*7f10*/  IMAD R3, R3, UR7, R24 ;  /* 0x0000000703037c24 */ /* 0x000fca000f8e0218 */
[----:B------:R-:W-:-:S13]  /*7f20*/  ISETP.GE.U32.AND P2, PT, R3, UR7, PT ;  /* 0x0000000703007c0c */ /* 0x000fda000bf46070 */
[----:B------:R-:W-:Y:S02]  /*7f30*/  @P2 IADD3 R3, PT, PT, R3, -UR7, RZ ;  /* 0x8000000703032c10 */ /* 0x000fe4000fffe0ff */
[----:B------:R-:W-:Y:S02]  /*7f40*/  @P2 IADD3 R2, PT, PT, R2, 0x1, RZ ;  /* 0x0000000102022810 */ /* 0x000fe40007ffe0ff */
[----:B------:R-:W-:-:S13]  /*7f50*/  ISETP.GE.U32.AND P1, PT, R3, UR7, PT ;  /* 0x0000000703007c0c */ /* 0x000fda000bf26070 */
[----:B------:R-:W-:Y:S02]  /*7f60*/  @P1 IADD3 R2, PT, PT, R2, 0x1, RZ ;  /* 0x0000000102021810 */ /* 0x000fe40007ffe0ff */
[----:B------:R-:W-:-:S04]  /*7f70*/  @!P0 LOP3.LUT R2, RZ, UR7, RZ, 0x33, !PT ;  /* 0x00000007ff028c12 */ /* 0x000fc8000f8e33ff */
[C---:B------:R-:W-:Y:S01]  /*7f80*/  IADD3 R3, PT, PT, -R2.reuse, RZ, RZ ;  /* 0x000000ff02037210 */ /* 0x040fe20007ffe1ff */
[----:B----4-:R-:W-:-:S04]  /*7f90*/  IMAD R5, R2, UR5, R5 ;  /* 0x0000000502057c24 */ /* 0x010fc8000f8e0205 */
[----:B------:R-:W-:-:S04]  /*7fa0*/  IMAD R0, R3, UR7, R24 ;  /* 0x0000000703007c24 */ /* 0x000fc8000f8e0218 */
[----:B------:R-:W-:-:S04]  /*7fb0*/  IMAD R5, R0, UR4, R5 ;  /* 0x0000000400057c24 */ /* 0x000fc8000f8e0205 */
[----:B--2---:R-:W-:-:S05]  /*7fc0*/  IMAD.WIDE.U32 R6, R5, 0x4, R6 ;  /* 0x0000000405067825 */ /* 0x004fca00078e0006 */
[----:B------:R2:W-:Y:S02]  /*7fd0*/  STG.E desc[UR48][R6.64], R23 ;  /* 0x0000001706007986 */ /* 0x0005e4000c101930 */
.L_x_197:
[----:B------:R-:W-:Y:S05]  /*7fe0*/  BSYNC.RECONVERGENT B0 ;  /* 0x0000000000007941 */ /* 0x000fea0003800200 */
.L_x_196:
[----:B------:R-:W-:Y:S01]  /*7ff0*/  UISETP.NE.AND UP0, UPT, UR38, URZ, UPT ;  /* 0x000000ff2600728c */ /* 0x000fe2000bf05270 */
[----:B------:R-:W-:-:S08]  /*8000*/  NOP ;  /* 0x0000000000007918 */ /* 0x000fd00000000000 */
[----:B------:R-:W-:Y:S05]  /*8010*/  BRA.U UP0, `(.L_x_198) ;  /* 0x0000000100087547 */ /* 0x000fea000b800000 */
[----:B------:R-:W-:Y:S05]  /*8020*/  BPT.TRAP 0x1 ;  /* 0x000000040000795c */ /* 0x000fea0000300000 */
[----:B------:R-:W-:Y:S05]  /*8030*/  BPT.TRAP 0x1 ;  /* 0x000000040000795c */ /* 0x000fea0000300000 */
.L_x_198:
[----:B------:R-:W-:Y:S02]  /*8040*/  UIADD3 UR4, UPT, UPT, UR40, 0x38a0, URZ ;  /* 0x000038a028047890 */ /* 0x000fe4000fffe0ff */
[----:B------:R-:W-:Y:S02]  /*8050*/  UISETP.NE.AND UP0, UPT, UR38, URZ, UPT ;  /* 0x000000ff2600728c */ /* 0x000fe4000bf05270 */
[----:B------:R-:W-:-:S09]  /*8060*/  UPRMT UR4, UR41, 0x654, UR4 ;  /* 0x0000065429047896 */ /* 0x000fd20008000004 */
[----:B-1----:R-:W-:Y:S01]  /*8070*/  SYNCS.ARRIVE.TRANS64.RED.A1T0 RZ, [UR4], RZ ;  /* 0x000000ffffff79a7 */ /* 0x002fe20008100404 */
[----:B------:R-:W-:Y:S05]  /*8080*/  BRA.U UP0, `(.L_x_199) ;  /* 0x0000000100047547 */ /* 0x000fea000b800000 */
[----:B------:R-:W-:Y:S05]  /*8090*/  BPT.TRAP 0x1 ;  /* 0x000000040000795c */ /* 0x000fea0000300000 */
.L_x_199:
[----:B------:R-:W-:Y:S01]  /*80a0*/  SYNCS.ARRIVE.TRANS64.A1T0 RZ, [UR40+0x38b0], RZ ;  /* 0x0038b0ffffff79a7 */ /* 0x000fe20008100028 */
[----:B------:R-:W-:-:S09]  /*80b0*/  UISETP.NE.AND UP0, UPT, UR36, URZ, UPT ;  /* 0x000000ff2400728c */ /* 0x000fd2000bf05270 */
[----:B------:R-:W-:Y:S05]  /*80c0*/  BRA.U !UP0, `(.L_x_200) ;  /* 0x0000000108047547 */ /* 0x000fea000b800000 */
[----:B------:R-:W-:Y:S05]  /*80d0*/  BPT.TRAP 0x1 ;  /* 0x000000040000795c */ /* 0x000fea0000300000 */
.L_x_200:
[----:B--2---:R-:W-:Y:S01]  /*80e0*/  IMAD.U32 R3, RZ, RZ, UR43 ;  /* 0x0000002bff037e24 */ /* 0x004fe2000f8e00ff */
[----:B------:R-:W-:-:S04]  /*80f0*/  SHF.R.U32.HI R5, RZ, 0x15, R42 ;  /* 0x00000015ff057819 */ /* 0x000fc8000001162a */
[----:B------:R-:W-:Y:S02]  /*8100*/  SHF.L.U32 R3, R3, 0x1f, RZ ;  /* 0x0000001f03037819 */ /* 0x000fe400000006ff */
[----:B------:R-:W-:Y:S02]  /*8110*/  ISETP.NE.AND P0, PT, R30, R5, PT ;  /* 0x000000051e00720c */ /* 0x000fe40003f05270 */
[----:B------:R-:W1:Y:S02]  /*8120*/  SYNCS.PHASECHK.TRANS64.TRYWAIT P1, [UR40+0x3880], R3 ;  /* 0x00388003ff0075a7 */ /* 0x000e640008021128 */
[----:B-1----:R-:W-:Y:S09]  /*8130*/  @!P1 BRA `(.L_x_201) ;  /* 0x0000009400dc9947 */ /* 0x002ff20003800000 */
.L_x_386:
[----:B------:R-:W-:Y:S05]  /*8140*/  @!P0 BRA `(.L_x_202) ;  /* 0x0000000000408947 */ /* 0x000fea0003800000 */
        /* <DEDUP_REMOVED lines=16> */
.L_x_202:
[----:B------:R-:W-:Y:S05]  /*8250*/  WARPSYNC.ALL ;  /* 0x0000000000007948 */ /* 0x000fea0003800000 */
[----:B------:R-:W-:Y:S01]  /*8260*/  R2UR UR4, R42 ;  /* 0x000000002a0472ca */ /* 0x000fe200000e0000 */
[----:B------:R-:W-:-:S12]  /*8270*/  UISETP.NE.AND UP0, UPT, UR36, URZ, UPT ;  /* 0x000000ff2400728c */ /* 0x000fd8000bf05270 */
[----:B------:R-:W2:Y:S02]  /*8280*/  LDTM.x2 R22, tmem[UR4] ;  /* 0x00000004001679ee */ /* 0x000ea400080c0000 */
[----:B--2---:R-:W-:Y:S05]  /*8290*/  BRA.U !UP0, `(.L_x_203) ;  /* 0x0000000108047547 */ /* 0x004fea000b800000 */
[----:B------:R-:W-:Y:S05]  /*82a0*/  BPT.TRAP 0x1 ;  /* 0x000000040000795c */ /* 0x000fea0000300000 */
.L_x_203:
[----:B------:R-:W-:Y:S02]  /*82b0*/  UPRMT UR39, UR41, 0x654, UR39 ;  /* 0x0000065429277896 */ /* 0x000fe40008000027 */
[----:B------:R-:W-:-:S07]  /*82c0*/  UISETP.NE.AND UP0, UPT, UR38, URZ, UPT ;  /* 0x000000ff2600728c */ /* 0x000fce000bf05270 */
[----:B------:R-:W-:Y:S02]  /*82d0*/  SYNCS.ARRIVE.TRANS64.RED.A1T0 RZ, [UR39], RZ ;  /* 0x000000ffffff79a7 */ /* 0x000fe40008100427 */
[----:B------:R-:W-:Y:S05]  /*82e0*/  BRA.U UP0, `(.L_x_204) ;  /* 0x0000000100047547 */ /* 0x000fea000b800000 */
[----:B------:R-:W-:Y:S05]  /*82f0*/  BPT.TRAP 0x1 ;  /* 0x000000040000795c */ /* 0x000fea0000300000 */
.L_x_204:
[----:B-1----:R-:W-:-:S04]  /*8300*/  MOV R3, UR44 ;  /* 0x0000002c00037c02 */ /* 0x002fc80008000f00 */
[----:B------:R-:W-:-:S04]  /*8310*/  SHF.L.U32 R3, R3, 0x1f, RZ ;  /* 0x0000001f03037819 */ /* 0x000fc800000006ff */
[----:B------:R-:W1:Y:S02]  /*8320*/  SYNCS.PHASECHK.TRANS64.TRYWAIT P0, [UR40+0x3898], R3 ;  /* 0x00389803ff0075a7 */ /* 0x000e640008001128 */
[----:B-1----:R-:W-:Y:S05]  /*8330*/  @!P0 BRA `(.L_x_205) ;  /* 0x0000009400748947 */ /* 0x002fea0003800000 */
.L_x_387:
[----:B------:R-:W-:-:S09]  /*8340*/  UISETP.NE.AND UP0, UPT, UR38, URZ, UPT ;  /* 0x000000ff2600728c */ /* 0x000fd2000bf05270 */
[----:B------:R-:W-:Y:S05]  /*8350*/  BRA.U UP0, `(.L_x_206) ;  /* 0x0000000100047547 */ /* 0x000fea000b800000 */
[----:B------:R-:W-:Y:S05]  /*8360*/  BPT.TRAP 0x1 ;  /* 0x000000040000795c */ /* 0x000fea0000300000 */
.L_x_206:
[----:B-1----:R-:W-:Y:S02]  /*8370*/  IMAD.MOV.U32 R0, RZ, RZ, 0x1 ;  /* 0x00000001ff007424 */ /* 0x002fe400078e00ff */
[----:B------:R-:W-:-:S03]  /*8380*/  VIADD R3, R41, 0x180 ;  /* 0x0000018029037836 */ /* 0x000fc60000000000 */
[----:B------:R-:W-:Y:S02]  /*8390*/  SHF.L.U32 R0, R0, 0x1f, RZ ;  /* 0x0000001f00007819 */ /* 0x000fe400000006ff */
[----:B------:R-:W-:Y:S02]  /*83a0*/  SHF.R.U32.HI R3, RZ, 0x15, R3 ;  /* 0x00000015ff037819 */ /* 0x000fe40000011603 */
[----:B------:R-:W1:Y:S02]  /*83b0*/  SYNCS.PHASECHK.TRANS64.TRYWAIT P1, [UR40+0x38c8], R0 ;  /* 0x0038c800ff0075a7 */ /* 0x000e640008021128 */
[----:B------:R-:W-:Y:S01]  /*83c0*/  ISETP.NE.AND P0, PT, R30, R3, PT ;  /* 0x000000031e00720c */ /* 0x000fe20003f05270 */
[----:B-1----:R-:W-:-:S12]  /*83d0*/  @!P1 BRA `(.L_x_207) ;  /* 0x0000009400649947 */ /* 0x002fd80003800000 */
.L_x_388:
        /* <DEDUP_REMOVED lines=17> */
.L_x_208:
[----:B------:R-:W2:Y:S01]  /*84f0*/  LDCU.64 UR4, c[0x0][0x880] ;  /* 0x00011000ff0477ac */ /* 0x000ea20008000a00 */
[----:B-1----:R-:W1:Y:S01]  /*8500*/  MUFU.RCP R3, R22 ;  /* 0x0000001600037308 */ /* 0x002e620000001000 */
[----:B--2---:R-:W-:Y:S01]  /*8510*/  ISETP.NE.U32.AND P1, PT, RZ, UR4, PT ;  /* 0x00000004ff007c0c */ /* 0x004fe2000bf25070 */
[----:B-1----:R-:W-:-:S03]  /*8520*/  FFMA R0, -R22, R3, 1 ;  /* 0x3f80000016007423 */ /* 0x002fc60000000103 */
[----:B------:R-:W-:Y:S01]  /*8530*/  ISETP.NE.AND.EX P1, PT, RZ, UR5, PT, P1 ;  /* 0x00000005ff007c0c */ /* 0x000fe2000bf25310 */
[----:B------:R-:W-:Y:S05]  /*8540*/  WARPSYNC.ALL ;  /* 0x0000000000007948 */ /* 0x000fea0003800000 */
[----:B------:R-:W1:Y:S01]  /*8550*/  LDCU UR5, c[0x0][0x708] ;  /* 0x0000e100ff0577ac */ /* 0x000e620008000800 */
[----:B------:R-:W-:Y:S01]  /*8560*/  FFMA R0, R3, R0, R3 ;  /* 0x0000000003007223 */ /* 0x000fe20000000003 */
[----:B------:R-:W-:Y:S01]  /*8570*/  R2UR UR4, R41 ;  /* 0x00000000290472ca */ /* 0x000fe200000e0000 */
[----:B------:R-:W-:-:S12]  /*8580*/  BSSY.RECONVERGENT B2, `(.L_x_209) ;  /* 0x000000a000027945 */ /* 0x000fd80003800200 */
[----:B------:R-:W2:Y:S01]  /*8590*/  LDTM.x16 R4, tmem[UR4+0x180] ;  /* 0x00018004000479ee */ /* 0x000ea20008240000 */
[----:B-1----:R-:W-:Y:S01]  /*85a0*/  MOV R3, UR5 ;  /* 0x0000000500037c02 */ /* 0x002fe20008000f00 */
[----:B------:R-:W-:-:S03]  /*85b0*/  FFMA R21, R0, UR5, RZ ;  /* 0x0000000500157c23 */ /* 0x000fc600080000ff */
[----:B------:R-:W1:Y:S01]  /*85c0*/  FCHK P0, R3, R22 ;  /* 0x0000001603007302 */ /* 0x000e620000000000 */
[----:B------:R-:W-:-:S04]  /*85d0*/  FFMA R2, -R22, R21, UR5 ;  /* 0x0000000516027e23 */ /* 0x000fc80008000115 */
[----:B------:R-:W-:Y:S01]  /*85e0*/  FFMA R0, R0, R2, R21 ;  /* 0x0000000200007223 */ /* 0x000fe20000000015 */
[----:B-12---:R-:W-:Y:S05]  /*85f0*/  @!P0 BRA `(.L_x_210) ;  /* 0x0000000000088947 */ /* 0x006fea0003800000 */
[----:B------:R-:W-:Y:S02]  /*8600*/  MOV R20, 0x8620 ;  /* 0x0000862000147802 */ /* 0x000fe40000000f00 */
[----:B------:R-:W-:Y:S05]  /*8610*/  CALL.REL.NOINC `($__internal_3_$__cuda_sm3x_div_rn_noftz_f32_slowpath) ;  /* 0x0000009c00807944 */ /* 0x000fea0003c00000 */
.L_x_210:
[----:B------:R-:W-:Y:S05]  /*8620*/  BSYNC.RECONVERGENT B2 ;  /* 0x0000000000027941 */ /* 0x000fea0003800200 */
.L_x_209:
[C---:B------:R-:W-:Y:S02]  /*8630*/  FMUL2 R4, R0.reuse.F32, R4.F32x2.HI_LO ;  /* 0x000000040004724a */ /* 0x040fe40000040000 */
        /* <DEDUP_REMOVED lines=11> */
[----:B------:R-:W-:Y:S01]  /*86f0*/  FMUL2 R18, R0.F32, R18.F32x2.HI_LO ;  /* 0x000000120012724a */ /* 0x000fe20000040000 */
[----:B------:R-:W-:-:S02]  /*8700*/  IADD3 R0, P2, PT, R31, 0x1000, RZ ;  /* 0x000010001f007810 */ /* 0x000fc40007f5e0ff */
[----:B------:R-:W-:Y:S02]  /*8710*/  IADD3 R31, P0, PT, R31, 0x1010, RZ ;  /* 0x000010101f1f7810 */ /* 0x000fe40007f1e0ff */
[----:B------:R-:W-:Y:S01]  /*8720*/  F2FP.F16.F32.PACK_AB R5, R15, R14 ;  /* 0x0000000e0f05723e */ /* 0x000fe200000000ff */
[--C-:B------:R-:W-:Y:S01]  /*8730*/  IMAD.X R33, RZ, RZ, R29.reuse, P2 ;  /* 0x000000ffff217224 */ /* 0x100fe200010e061d */
[----:B------:R-:W-:Y:S01]  /*8740*/  F2FP.F16.F32.PACK_AB R6, R17, R16 ;  /* 0x000000101106723e */ /* 0x000fe200000000ff */
[----:B------:R-:W-:Y:S01]  /*8750*/  IMAD.X R29, RZ, RZ, R29, P0 ;  /* 0x000000ffff1d7224 */ /* 0x000fe200000e061d */
[----:B------:R-:W-:Y:S02]  /*8760*/  F2FP.F16.F32.PACK_AB R7, R19, R18 ;  /* 0x000000121307723e */ /* 0x000fe400000000ff */
[----:B------:R-:W-:Y:S02]  /*8770*/  SHF.R.U64 R3, R0, 0x3, R33 ;  /* 0x0000000300037819 */ /* 0x000fe40000001221 */
[----:B------:R-:W-:-:S02]  /*8780*/  SHF.R.U64 R2, R31, 0x3, R29 ;  /* 0x000000031f027819 */ /* 0x000fc4000000121d */
[----:B------:R-:W-:Y:S02]  /*8790*/  LOP3.LUT R32, R0, 0x10, R3, 0x78, !PT ;  /* 0x0000001000207812 */ /* 0x000fe400078e7803 */
[----:B------:R-:W-:-:S03]  /*87a0*/  LOP3.LUT R28, R31, 0x10, R2, 0x78, !PT ;  /* 0x000000101f1c7812 */ /* 0x000fc600078e7802 */
[----:B------:R1:W-:Y:S04]  /*87b0*/  ST.E.128 desc[UR48][R32.64], R8 ;  /* 0x0000000820007985 */ /* 0x0003e8000c101d30 */
[----:B------:R1:W-:Y:S01]  /*87c0*/  ST.E.128 desc[UR48][R28.64], R4 ;  /* 0x000000041c007985 */ /* 0x0003e2000c101d30 */
[----:B------:R-:W-:Y:S01]  /*87d0*/  @!PT LDS RZ, [RZ] ;  /* 0x00000000fffff984 */ /* 0x000fe20000000800 */
[----:B------:R-:W-:Y:S01]  /*87e0*/  @!PT LDS RZ, [RZ] ;  /* 0x00000000fffff984 */ /* 0x000fe20000000800 */
[----:B------:R-:W-:Y:S01]  /*87f0*/  @!PT LDS RZ, [RZ] ;  /* 0x00000000fffff984 */ /* 0x000fe20000000800 */
[----:B------:R-:W-:Y:S01]  /*8800*/  @!PT LDS RZ, [RZ] ;  /* 0x00000000fffff984 */ /* 0x000fe20000000800 */
[----:B------:R2:W-:Y:S06]  /*8810*/  MEMBAR.ALL.CTA ;  /* 0x0000000000007992 */ /* 0x0005ec0000008000 */
[----:B--2---:R-:W2:Y:S01]  /*8820*/  FENCE.VIEW.ASYNC.S ;  /* 0x00000000000073c6 */ /* 0x004ea20000000000 */
[----:B------:R-:W-:Y:S05]  /*8830*/  @!P1 BRA `(.L_x_211) ;  /* 0x0000000400009947 */ /* 0x000fea0003800000 */
[C---:B------:R-:W-:Y:S01]  /*8840*/  FSETP.GEU.AND P0, PT, R22.reuse, 1.175494350822287508e-38, PT ;  /* 0x008000001600780b */ /* 0x040fe20003f0e000 */
[----:B------:R-:W3:Y:S01]  /*8850*/  LDCU UR4, c[0x0][0x380] ;  /* 0x00007000ff0477ac */ /* 0x000ee20008000800 */
[----:B------:R-:W-:Y:S01]  /*8860*/  MOV R0, 0x3e055027 ;  /* 0x3e05502700007802 */ /* 0x000fe20000000f00 */
[----:B------:R-:W-:Y:S01]  /*8870*/  BSSY.RECONVERGENT B0, `(.L_x_211) ;  /* 0x000003c000007945 */ /* 0x000fe20003800200 */
[----:B-1----:R-:W-:Y:S01]  /*8880*/  FSEL R5, RZ, -23, P0 ;  /* 0xc1b80000ff057808 */ /* 0x002fe20000000000 */
[----:B------:R-:W1:Y:S08]  /*8890*/  LDCU UR5, c[0x0][0x700] ;  /* 0x0000e000ff0577ac */ /* 0x000e700008000800 */
        /* <DEDUP_REMOVED lines=19> */
[----:B------:R-:W-:Y:S02]  /*89d0*/  LEA R0, R27, R40, 0x8 ;  /* 0x000000281b007211 */ /* 0x000fe400078e40ff */
[----:B------:R-:W-:Y:S01]  /*89e0*/  MOV R3, 0x7f800000 ;  /* 0x7f80000000037802 */ /* 0x000fe20000000f00 */
[----:B------:R-:W-:Y:S01]  /*89f0*/  FFMA R2, R2, 0.69314718246459960938, R5 ;  /* 0x3f31721802027823 */ /* 0x000fe20000000005 */
[----:B------:R-:W-:-:S03]  /*8a00*/  IADD3 R0, PT, PT, R0, 0x80, RZ ;  /* 0x0000008000007810 */ /* 0x000fc60007ffe0ff */
[----:B------:R-:W-:Y:S01]  /*8a10*/  @P0 FFMA R2, R22, R3, +INF ;  /* 0x7f80000016020423 */ /* 0x000fe20000000003 */
[----:B---3--:R-:W-:-:S04]  /*8a20*/  ISETP.GE.AND P0, PT, R0, UR4, PT ;  /* 0x0000000400007c0c */ /* 0x008fc8000bf06270 */
[----:B------:R-:W-:-:S05]  /*8a30*/  FSEL R2, R2, -INF , P1 ;  /* 0xff80000002027808 */ /* 0x000fca0000800000 */
[----:B-1----:R-:W-:-:S04]  /*8a40*/  FFMA R23, R23, UR5, R2 ;  /* 0x0000000517177c23 */ /* 0x002fc80008000002 */
[----:B------:R-:W-:Y:S05]  /*8a50*/  @P0 BRA `(.L_x_212) ;  /* 0x0000000000740947 */ /* 0x000fea0003800000 */
[----:B------:R-:W1:Y:S01]  /*8a60*/  LDCU UR7, c[0x0][0x38c] ;  /* 0x00007180ff0777ac */ /* 0x000e620008000800 */
[----:B------:R-:W3:Y:S01]  /*8a70*/  LDCU UR6, c[0x0][0x890] ;  /* 0x00011200ff0677ac */ /* 0x000ee20008000800 */
[----:B------:R-:W4:Y:S01]  /*8a80*/  LDCU.64 UR4, c[0x0][0x888] ;  /* 0x00011100ff0477ac */ /* 0x000f220008000a00 */
[----:B-1----:R-:W1:Y:S01]  /*8a90*/  I2F.U32.RP R6, UR7 ;  /* 0x0000000700067d06 */ /* 0x002e620008209000 */
[----:B------:R-:W-:Y:S01]  /*8aa0*/  ISETP.NE.U32.AND P0, PT, RZ, UR7, PT ;  /* 0x00000007ff007c0c */ /* 0x000fe2000bf05070 */
[----:B---3--:R-:W-:-:S06]  /*8ab0*/  IMAD R25, R25, UR6, R0 ;  /* 0x0000000619197c24 */ /* 0x008fcc000f8e0200 */
[----:B-1----:R-:W1:Y:S02]  /*8ac0*/  MUFU.RCP R4, R6 ;  /* 0x0000000600047308 */ /* 0x002e640000001000 */
[----:B-1----:R-:W-:-:S06]  /*8ad0*/  IADD3 R4, PT, PT, R4, 0xffffffe, RZ ;  /* 0x0ffffffe04047810 */ /* 0x002fcc0007ffe0ff */
[----:B------:R-:W1:Y:S02]  /*8ae0*/  F2I.FTZ.U32.TRUNC.NTZ R3, R4 ;  /* 0x0000000400037305 */ /* 0x000e64000021f000 */
[----:B-1----:R-:W-:-:S05]  /*8af0*/  IADD3 R2, PT, PT, RZ, -R3, RZ ;  /* 0x80000003ff027210 */ /* 0x002fca0007ffe0ff */
[----:B------:R-:W-:Y:S02]  /*8b00*/  IMAD R5, R2, UR7, RZ ;  /* 0x0000000702057c24 */ /* 0x000fe4000f8e02ff */
[----:B------:R-:W-:-:S05]  /*8b10*/  HFMA2 R2, -RZ, RZ, 0, 0 ;  /* 0x00000000ff027431 */ /* 0x000fca00000001ff */
[----:B------:R-:W-:-:S06]  /*8b20*/  IMAD.HI.U32 R5, R3, R5, R2 ;  /* 0x0000000503057227 */ /* 0x000fcc00078e0002 */
[----:B------:R-:W-:Y:S02]  /*8b30*/  IMAD.HI.U32 R2, R5, R24, RZ ;  /* 0x0000001805027227 */ /* 0x000fe400078e00ff */
[----:B------:R-:W1:Y:S03]  /*8b40*/  LDC.64 R4, c[0x0][0x880] ;  /* 0x00022000ff047b82 */ /* 0x000e660000000a00 */
        /* <DEDUP_REMOVED lines=12> */
[----:B-1----:R-:W-:-:S05]  /*8c10*/  IMAD.WIDE.U32 R4, R25, 0x4, R4 ;  /* 0x0000000419047825 */ /* 0x002fca00078e0004 */
[----:B------:R1:W-:Y:S02]  /*8c20*/  STG.E desc[UR48][R4.64], R23 ;  /* 0x0000001704007986 */ /* 0x0003e4000c101930 */
.L_x_212:
[----:B------:R-:W-:Y:S05]  /*8c30*/  BSYNC.RECONVERGENT B0 ;  /* 0x0000000000007941 */ /* 0x000fea0003800200 */
.L_x_211:
[----:B------:R-:W-:Y:S01]  /*8c40*/  UISETP.NE.AND UP0, UPT, UR38, URZ, UPT ;  /* 0x000000ff2600728c */ /* 0x000fe2000bf05270 */
[----:B------:R-:W-:-:S08]  /*8c50*/  NOP ;  /* 0x0000000000007918 */ /* 0x000fd00000000000 */
[----:B------:R-:W-:Y:S05]  /*8c60*/  BRA.U UP0, `(.L_x_213) ;  /* 0x0000000100087547 */ /* 0x000fea000b800000 */
[----:B------:R-:W-:Y:S05]  /*8c70*/  BPT.TRAP 0x1 ;  /* 0x000000040000795c */ /* 0x000fea0000300000 */
[----:B------:R-:W-:Y:S05]  /*8c80*/  BPT.TRAP 0x1 ;  /* 0x000000040000795c */ /* 0x000fea0000300000 */
.L_x_213:
[----:B------:R-:W-:Y:S02]  /*8c90*/  UIADD3 UR4, UPT, UPT, UR40, 0x38a8, URZ ;  /* 0x000038a828047890 */ /* 0x000fe4000fffe0ff */
[----:B------:R-:W-:Y:S02]  /*8ca0*/  UISETP.NE.AND UP0, UPT, UR38, URZ, UPT ;  /* 0x000000ff2600728c */ /* 0x000fe4000bf05270 */
[----:B------:R-:W-:-:S09]  /*8cb0*/  UPRMT UR4, UR41, 0x654, UR4 ;  /* 0x0000065429047896 */ /* 0x000fd20008000004 */
[----:B--2---:R-:W-:Y:S01]  /*8cc0*/  SYNCS.ARRIVE.TRANS64.RED.A1T0 RZ, [UR4], RZ ;  /* 0x000000ffffff79a7 */ /* 0x004fe20008100404 */
[----:B------:R-:W-:Y:S05]  /*8cd0*/  BRA.U UP0, `(.L_x_214) ;  /* 0x0000000100047547 */ /* 0x000fea000b800000 */
[----:B------:R-:W-:Y:S05]  /*8ce0*/  BPT.TRAP 0x1 ;  /* 0x000000040000795c */ /* 0x000fea0000300000 */
.L_x_214:
[----:B------:R-:W-:Y:S01]  /*8cf0*/  SYNCS.ARRIVE.TRANS64.A1T0 RZ, [UR40+0x38b8], RZ ;  /* 0x0038b8ffffff79a7 */ /* 0x000fe20008100028 */
[----:B------:R-:W-:Y:S05]  /*8d00*/  EXIT ;  /* 0x000000000000794d */ /* 0x000fea0003800000 */
.L_x_27:
[----:B------:R-:W-:-:S08]  /*8d10*/  NOP ;  /* 0x0000000000007918 */ /* 0x000fd00000000000 */
[----:B------:R-:W1:Y:S02]  /*8d20*/  USETMAXREG.TRY_ALLOC.CTAPOOL UP0, 0xc0 ;  /* 0x000000c0000079c8 */ /* 0x000e640008000600 */
[----:B-1----:R-:W-:Y:S05]  /*8d30*/  BRA.U !UP0, `(.L_x_27) ;  /* 0xfffffffd08f47547 */ /* 0x002fea000b83ffff */
[----:B------:R-:W1:Y:S01]  /*8d40*/  S2UR UR8, SR_CTAID.X ;  /* 0x00000000000879c3 */ /* 0x000e620000002500 */
[----:B------:R-:W2:Y:S02]  /*8d50*/  LDCU.64 UR4, c[0x0][0x380] ;  /* 0x00007000ff0477ac */ /* 0x000ea40008000a00 */
[----:B--2---:R-:W-:Y:S02]  /*8d60*/  UISETP.NE.AND UP0, UPT, UR5, URZ, UPT ;  /* 0x000000ff0500728c */ /* 0x004fe4000bf05270 */
[----:B-1----:R-:W-:-:S04]  /*8d70*/  USHF.L.U32 UR8, UR8, 0x8, URZ ;  /* 0x0000000808087899 */ /* 0x002fc800080006ff */
[----:B------:R-:W-:-:S06]  /*8d80*/  UISETP.GE.U32.OR UP0, UPT, UR8, UR4, !UP0 ;  /* 0x000000040800728c */ /* 0x000fcc000c706470 */
[----:B------:R-:W-:-:S13]  /*8d90*/  PLOP3.LUT P0, PT, PT, PT, UP0, 0x80, 0x8 ;  /* 0x000000000008781c */ /* 0x000fda0003f0f008 */
[----:B------:R-:W-:Y:S05]  /*8da0*/  @P0 EXIT ;  /* 0x000000000000094d */ /* 0x000fea0003800000 */
[----:B------:R-:W-:Y:S02]  /*8db0*/  UIADD3 UR8, UPT, UPT, UR5, 0x3f, URZ ;  /* 0x0000003f05087890 */ /* 0x000fe4000fffe0ff */
[----:B------:R-:W-:Y:S02]  /*8dc0*/  ULOP3.LUT UP0, UR57, UR5, 0x3f, URZ, 0xc0, !UPT ;  /* 0x0000003f05397892 */ /* 0x000fe4000f80c0ff */
[----:B------:R-:W-:Y:S02]  /*8dd0*/  UISETP.NE.AND UP1, UPT, UR59, URZ, UPT ;  /* 0x000000ff3b00728c */ /* 0x000fe4000bf25270 */
[----:B------:R-:W-:Y:S02]  /*8de0*/  USHF.R.S32.HI UR4, URZ, 0x1f, UR8 ;  /* 0x0000001fff047899 */ /* 0x000fe40008011408 */
[----:B------:R-:W-:Y:S02]  /*8df0*/  USEL UR47, UR7, UR6, UP1 ;  /* 0x00000006072f7287 */ /* 0x000fe40008800000 */
[----:B------:R-:W-:-:S02]  /*8e00*/  ULEA.HI UR4, UR4, UR8, URZ, 0x6 ;  /* 0x0000000804047291 */ /* 0x000fc4000f8f30ff */
[----:B------:R-:W-:Y:S02]  /*8e10*/  ULOP3.LUT UR47, UR47, 0x1, URZ, 0xc0, !UPT ;  /* 0x000000012f2f7892 */ /* 0x000fe4000f8ec0ff */
[----:B------:R-:W-:Y:S02]  /*8e20*/  @UP0 ULEA.HI.SX32 UR50, UR4, 0xffffffff, 0x1a ;  /* 0xffffffff04320891 */ /* 0x000fe4000f8fd2ff */
[----:B------:R-:W-:Y:S02]  /*8e30*/  @!UP0 USHF.R.S32.HI UR50, URZ, 0x6, UR4 ;  /* 0x00000006ff328899 */ /* 0x000fe40008011404 */
[----:B------:R-:W-:-:S09]  /*8e40*/  UISETP.NE.U32.AND UP0, UPT, UR47, 0x1, UPT ;  /* 0x000000012f00788c */ /* 0x000fd2000bf05070 */
[----:B------:R-:W-:Y:S05]  /*8e50*/  BRA.U !UP0, `(.L_x_215) ;  /* 0x0000000108047547 */ /* 0x000fea000b800000 */
[----:B------:R-:W-:Y:S05]  /*8e60*/  BPT.TRAP 0x1 ;  /* 0x000000040000795c */ /* 0x000fea0000300000 */
.L_x_215:
[----:B------:R-:W1:Y:S01]  /*8e70*/  S2UR UR38, SR_CgaCtaId ;  /* 0x00000000002679c3 */ /* 0x000e620000008800 */
[----:B------:R-:W-:Y:S01]  /*8e80*/  UISETP.NE.AND UP0, UPT, UR59, URZ, UPT ;  /* 0x000000ff3b00728c */ /* 0x000fe2000bf05270 */
[----:B------:R-:W-:Y:S01]  /*8e90*/  MOV R3, 0x1 ;  /* 0x0000000100037802 */ /* 0x000fe20000000f00 */
[----:B------:R-:W-:Y:S01]  /*8ea0*/  UMOV UR37, 0x400 ;  /* 0x0000040000257882 */ /* 0x000fe20000000000 */
[----:B------:R-:W2:Y:S01]  /*8eb0*/  S2R R121, SR_TID.X ;  /* 0x0000000000797919 */ /* 0x000ea20000002100 */
[----:B------:R-:W-:Y:S01]  /*8ec0*/  USHF.L.U32 UR46, UR46, 0x3, URZ ;  /* 0x000000032e2e7899 */ /* 0x000fe200080006ff */
[----:B------:R-:W-:Y:S01]  /*8ed0*/  SHF.L.U32 R3, R3, 0x1f, RZ ;  /* 0x0000001f03037819 */ /* 0x000fe200000006ff */
[----:B------:R-:W-:Y:S01]  /*8ee0*/  UMOV UR55, 0x1 ;  /* 0x0000000100377882 */ /* 0x000fe20000000000 */
[----:B------:R-:W-:Y:S01]  /*8ef0*/  UMOV UR52, 0x1 ;  /* 0x0000000100347882 */ /* 0x000fe20000000000 */
[----:B-1----:R-:W-:-:S04]  /*8f00*/  ULEA UR37, UR38, UR37, 0x18 ;  /* 0x0000002526257291 */ /* 0x002fc8000f8ec0ff */
[----:B------:R-:W-:Y:S02]  /*8f10*/  UIADD3 UR56, UPT, UPT, UR37, 0x3878, URZ ;  /* 0x0000387825387890 */ /* 0x000fe4000fffe0ff */
[----:B------:R-:W-:Y:S02]  /*8f20*/  @!UP0 UIADD3 UR56, UPT, UPT, UR37, 0x3888, URZ ;  /* 0x0000388825388890 */ /* 0x000fe4000fffe0ff */
[----:B------:R-:W-:-:S07]  /*8f30*/  UIADD3 UR45, UPT, UPT, UR37, UR46, URZ ;  /* 0x0000002e252d7290 */ /* 0x000fce000fffe0ff */
[----:B------:R-:W1:Y:S02]  /*8f40*/  SYNCS.PHASECHK.TRANS64.TRYWAIT P0, [UR56], R3 ;  /* 0x00000003ff0075a7 */ /* 0x000e640008001138 */
[----:B-12---:R-:W-:Y:S05]  /*8f50*/  @!P0 BRA `(.L_x_216) ;  /* 0x00000088009c8947 */ /* 0x006fea0003800000 */
.L_x_389:
[----:B------:R-:W-:Y:S01]  /*8f60*/  UISETP.GE.AND UP0, UPT, UR50, 0x1, UPT ;  /* 0x000000013200788c */ /* 0x000fe2000bf06270 */
[----:B------:R-:W-:Y:S01]  /*8f70*/  IMAD.MOV.U32 R90, RZ, RZ, RZ ;  /* 0x000000ffff5a7224 */ /* 0x000fe200078e00ff */
[----:B------:R-:W-:Y:S01]  /*8f80*/  MOV R89, 0xff800000 ;  /* 0xff80000000597802 */ /* 0x000fe20000000f00 */
[----:B------:R-:W-:Y:S01]  /*8f90*/  IMAD.MOV.U32 R88, RZ, RZ, RZ ;  /* 0x000000ffff587224 */ /* 0x000fe200078e00ff */
[----:B------:R-:W-:Y:S01]  /*8fa0*/  SHF.R.U32.HI R2, RZ, 0x5, R121 ;  /* 0x00000005ff027819 */ /* 0x000fe20000011679 */
[----:B------:R-:W-:Y:S01]  /*8fb0*/  UMOV UR54, URZ ;  /* 0x000000ff00367c82 */ /* 0x000fe20008000000 */
[----:B------:R-:W-:-:S03]  /*8fc0*/  UMOV UR53, URZ ;  /* 0x000000ff00357c82 */ /* 0x000fc60008000000 */
[----:B------:R-:W-:Y:S05]  /*8fd0*/  BRA.U !UP0, `(.L_x_217) ;  /* 0x0000002508687547 */ /* 0x000fea000b800000 */
[----:B------:R-:W-:Y:S01]  /*8fe0*/  UISETP.NE.AND UP0, UPT, UR59, URZ, UPT ;  /* 0x000000ff3b00728c */ /* 0x000fe2000bf05270 */
[----:B------:R-:W-:Y:S01]  /*8ff0*/  IMAD.U32 R120, R121, 0x10000, RZ ;  /* 0x0001000079787824 */ /* 0x000fe200078e00ff */
[----:B------:R-:W-:Y:S01]  /*9000*/  USHF.L.U32 UR4, UR50, 0x6, URZ ;  /* 0x0000000632047899 */ /* 0x000fe200080006ff */
[----:B------:R-:W-:Y:S01]  /*9010*/  LOP3.LUT R91, R2, 0x3, RZ, 0xc0, !PT ;  /* 0x00000003025b7812 */ /* 0x000fe200078ec0ff */
[----:B------:R-:W-:Y:S01]  /*9020*/  USEL UR5, URZ, 0x80, UP0 ;  /* 0x00000080ff057887 */ /* 0x000fe20008000000 */
[----:B------:R-:W-:Y:S01]  /*9030*/  IMAD.MOV.U32 R88, RZ, RZ, RZ ;  /* 0x000000ffff587224 */ /* 0x000fe200078e00ff */
[----:B------:R-:W-:Y:S01]  /*9040*/  LOP3.LUT R120, R120, 0x600000, RZ, 0xc0, !PT ;  /* 0x0060000078787812 */ /* 0x000fe200078ec0ff */
[----:B------:R-:W-:Y:S01]  /*9050*/  IMAD.MOV.U32 R16, RZ, RZ, -0x800000 ;  /* 0xff800000ff107424 */ /* 0x000fe200078e00ff */
[----:B------:R-:W-:Y:S01]  /*9060*/  UMOV UR44, 0x20 ;  /* 0x00000020002c7882 */ /* 0x000fe20000000000 */
[----:B------:R-:W-:Y:S01]  /*9070*/  IMAD.U32 R90, RZ, RZ, UR4 ;  /* 0x00000004ff5a7e24 */ /* 0x000fe2000f8e00ff */
[----:B------:R-:W-:Y:S01]  /*9080*/  LOP3.LUT R123, R120, UR5, RZ, 0xfc, !PT ;  /* 0x00000005787b7c12 */ /* 0x000fe2000f8efcff */
[----:B------:R-:W-:Y:S01]  /*9090*/  UIADD3 UR42, UPT, UPT, UR37, 0x3860, URZ ;  /* 0x00003860252a7890 */ /* 0x000fe2000fffe0ff */
[----:B------:R-:W-:Y:S01]  /*90a0*/  SHF.R.U32.HI R124, RZ, 0x15, R120 ;  /* 0x00000015ff7c7819 */ /* 0x000fe20000011678 */
[----:B------:R-:W-:Y:S01]  /*90b0*/  USEL UR43, UR49, UR48, UP0 ;  /* 0x00000030312b7287 */ /* 0x000fe20008000000 */
[----:B------:R-:W-:Y:S01]  /*90c0*/  LOP3.LUT R122, R123, 0x20, RZ, 0xfc, !PT ;  /* 0x000000207b7a7812 */ /* 0x000fe200078efcff */
[----:B------:R-:W-:-:S02]  /*90d0*/  ULOP3.LUT UR51, UR46, 0x8, URZ, 0x3c, !UPT ;  /* 0x000000082e337892 */ /* 0x000fc4000f8e3cff */
[----:B------:R-:W-:Y:S01]  /*90e0*/  UIADD3 UR50, UPT, UPT, UR50, -0x1, URZ ;  /* 0xffffffff32327890 */ /* 0x000fe2000fffe0ff */
[----:B------:R-:W-:Y:S01]  /*90f0*/  UMOV UR53, URZ ;  /* 0x000000ff00357c82 */ /* 0x000fe20008000000 */
[----:B------:R-:W2:Y:S01]  /*9100*/  LDCU UR36, c[0x0][0x704] ;  /* 0x0000e080ff2477ac */ /* 0x000ea20008000800 */
[----:B------:R-:W-:Y:S01]  /*9110*/  UMOV UR52, 0x1 ;  /* 0x0000000100347882 */ /* 0x000fe20000000000 */
[----:B------:R-:W-:Y:S02]  /*9120*/  USEL UR44, UR44, 0xa0, UP0 ;  /* 0x000000a02c2c7887 */ /* 0x000fe40008000000 */
[----:B------:R-:W-:Y:S01]  /*9130*/  @UP0 UIADD3 UR42, UPT, UPT, UR37, 0x3850, URZ ;  /* 0x00003850252a0890 */ /* 0x000fe2000fffe0ff */
[----:B------:R-:W-:Y:S01]  /*9140*/  UMOV UR55, 0x1 ;  /* 0x0000000100377882 */ /* 0x000fe20000000000 */
[----:B------:R-:W-:-:S10]  /*9150*/  UMOV UR54, URZ ;  /* 0x000000ff00367c82 */ /* 0x000fd40008000000 */
.L_x_235:
[----:B-12---:R-:W-:Y:S01]  /*9160*/  IADD3 R0, PT, PT, R120, UR44, RZ ;  /* 0x0000002c78007c10 */ /* 0x006fe2000fffe0ff */
[----:B------:R-:W-:-:S04]  /*9170*/  UISETP.NE.AND UP0, UPT, UR59, URZ, UPT ;  /* 0x000000ff3b00728c */ /* 0x000fc8000bf05270 */
[----:B------:R-:W-:Y:S01]  /*9180*/  USEL UR40, UR54, UR53, UP0 ;  /* 0x0000003536287287 */ /* 0x000fe20008000000 */
[----:B------:R-:W1:Y:S01]  /*9190*/  SHFL.IDX PT, R0, R0, RZ, 0x1f ;  /* 0x00001fff00007589 */ /* 0x000e6200000e0000 */
[----:B------:R-:W-:Y:S01]  /*91a0*/  UISETP.GT.U32.AND UP0, UPT, UR43, 0x1, UPT ;  /* 0x000000012b00788c */ /* 0x000fe2000bf04070 */
[----:B-1----:R-:W-:-:S08]  /*91b0*/  R2UR UR41, R0 ;  /* 0x00000000002972ca */ /* 0x002fd000000e0000 */
[----:B---3--:R-:W-:Y:S07]  /*91c0*/  BRA.U UP0, `(.L_x_218) ;  /* 0x0000000100047547 */ /* 0x008fee000b800000 */
[----:B--2---:R-:W-:Y:S05]  /*91d0*/  BPT.TRAP 0x1 ;  /* 0x000000040000795c */ /* 0x004fea0000300000 */
.L_x_218:
[----:B------:R-:W-:Y:S01]  /*91e0*/  IMAD.U32 R3, RZ, RZ, UR40 ;  /* 0x00000028ff037e24 */ /* 0x000fe2000f8e00ff */
[----:B------:R-:W-:-:S04]  /*91f0*/  ISETP.NE.AND P0, PT, R91, R124, PT ;  /* 0x0000007c5b00720c */ /* 0x000fc80003f05270 */
[----:B------:R-:W-:-:S04]  /*9200*/  SHF.L.U32 R3, R3, 0x1f, RZ ;  /* 0x0000001f03037819 */ /* 0x000fc800000006ff */
[----:B------:R-:W1:Y:S02]  /*9210*/  SYNCS.PHASECHK.TRANS64.TRYWAIT P1, [UR42], R3 ;  /* 0x00000003ff0075a7 */ /* 0x000e64000802112a */
[----:B-1----:R-:W-:Y:S05]  /*9220*/  @!P1 BRA `(.L_x_219) ;  /* 0x0000008800009947 */ /* 0x002fea0003800000 */
.L_x_390:
        /* <DEDUP_REMOVED lines=17> */
.L_x_220:
[----:B------:R-:W-:Y:S05]  /*9340*/  WARPSYNC.ALL ;  /* 0x0000000000007948 */ /* 0x000fea0003800000 */
[----:B------:R-:W-:Y:S02]  /*9350*/  R2UR UR4, R123 ;  /* 0x000000007b0472ca */ /* 0x000fe400000e0000 */
[----:B------:R-:W-:-:S11]  /*9360*/  ISETP.NE.AND P0, PT, R91, R124, PT ;  /* 0x0000007c5b00720c */ /* 0x000fd60003f05270 */
[----:B------:R-:W3:Y:S02]  /*9370*/  LDTM.x32 R56, tmem[UR4] ;  /* 0x00000004003879ee */ /* 0x000ee400082c0000 */
[----:B---3--:R-:W-:Y:S05]  /*9380*/  @!P0 BRA `(.L_x_221) ;  /* 0x0000000000408947 */ /* 0x008fea0003800000 */
        /* <DEDUP_REMOVED lines=16> */
.L_x_221:
[----:B------:R-:W-:Y:S05]  /*9490*/  WARPSYNC.ALL ;  /* 0x0000000000007948 */ /* 0x000fea0003800000 */
[----:B------:R-:W-:Y:S02]  /*94a0*/  R2UR UR4, R122 ;  /* 0x000000007a0472ca */ /* 0x000fe400000e0000 */
[C---:B-1----:R-:W-:Y:S02]  /*94b0*/  FMNMX3 R3, R16.reuse, R56, R60, !PT ;  /* 0x0000003810037276 */ /* 0x042fe4000780003c */
[C---:B------:R-:W-:Y:S02]  /*94c0*/  FMNMX3 R0, R16.reuse, R57, R61, !PT ;  /* 0x0000003910007276 */ /* 0x040fe4000780003d */
[----:B------:R-:W-:-:S02]  /*94d0*/  FMNMX3 R5, R16, R58, R62, !PT ;  /* 0x0000003a10057276 */ /* 0x000fc4000780003e */
[----:B------:R-:W-:Y:S02]  /*94e0*/  FMNMX3 R3, R3, R64, R68, !PT ;  /* 0x0000004003037276 */ /* 0x000fe40007800044 */
[----:B------:R-:W-:Y:S02]  /*94f0*/  FMNMX3 R0, R0, R65, R69, !PT ;  /* 0x0000004100007276 */ /* 0x000fe40007800045 */
[----:B------:R-:W-:Y:S01]  /*9500*/  FMNMX3 R6, R16, R59, R63, !PT ;  /* 0x0000003b10067276 */ /* 0x000fe2000780003f */
[----:B------:R-:W1:Y:S01]  /*9510*/  LDTM.x32 R24, tmem[UR4] ;  /* 0x00000004001879ee */ /* 0x000e6200082c0000 */
[----:B------:R-:W-:Y:S02]  /*9520*/  FMNMX3 R5, R5, R66, R70, !PT ;  /* 0x0000004205057276 */ /* 0x000fe40007800046 */
[----:B------:R-:W-:Y:S02]  /*9530*/  FMNMX3 R3, R3, R72, R76, !PT ;  /* 0x0000004803037276 */ /* 0x000fe4000780004c */
[----:B------:R-:W-:-:S02]  /*9540*/  FMNMX3 R0, R0, R73, R77, !PT ;  /* 0x0000004900007276 */ /* 0x000fc4000780004d */
[----:B------:R-:W-:Y:S02]  /*9550*/  FMNMX3 R6, R6, R67, R71, !PT ;  /* 0x0000004306067276 */ /* 0x000fe40007800047 */
[----:B------:R-:W-:Y:S02]  /*9560*/  FMNMX3 R5, R5, R74, R78, !PT ;  /* 0x0000004a05057276 */ /* 0x000fe4000780004e */
[----:B------:R-:W-:Y:S02]  /*9570*/  FMNMX3 R3, R3, R80, R84, !PT ;  /* 0x0000005003037276 */ /* 0x000fe40007800054 */
[----:B------:R-:W-:Y:S02]  /*9580*/  FMNMX3 R0, R0, R81, R85, !PT ;  /* 0x0000005100007276 */ /* 0x000fe40007800055 */
[----:B------:R-:W-:Y:S02]  /*9590*/  FMNMX3 R6, R6, R75, R79, !PT ;  /* 0x0000004b06067276 */ /* 0x000fe4000780004f */
[----:B------:R-:W-:-:S02]  /*95a0*/  FMNMX3 R5, R5, R82, R86, !PT ;  /* 0x0000005205057276 */ /* 0x000fc40007800056 */
[----:B------:R-:W-:Y:S02]  /*95b0*/  FMNMX3 R6, R6, R83, R87, !PT ;  /* 0x0000005306067276 */ /* 0x000fe40007800057 */
[----:B------:R-:W-:Y:S02]  /*95c0*/  ISETP.NE.AND P0, PT, R91, R124, PT ;  /* 0x0000007c5b00720c */ /* 0x000fe40003f05270 */
[----:B-1----:R-:W-:Y:S02]  /*95d0*/  FMNMX3 R3, R3, R24, R28, !PT ;  /* 0x0000001803037276 */ /* 0x002fe4000780001c */
        /* <DEDUP_REMOVED lines=15> */
[----:B------:R-:W-:-:S04]  /*96d0*/  FMNMX3 R0, R4, R3, R0, !PT ;  /* 0x0000000304007276 */ /* 0x000fc80007800000 */
[----:B------:R-:W-:-:S04]  /*96e0*/  FMNMX R89, R89, R0, !PT ;  /* 0x0000000059597209 */ /* 0x000fc80007800000 */
[----:B------:R-:W-:-:S04]  /*96f0*/  FSETP.NEU.AND P1, PT, R89, -INF , PT ;  /* 0xff8000005900780b */ /* 0x000fc80003f2d000 */
[----:B------:R-:W-:Y:S01]  /*9700*/  FSEL R17, R89, RZ, P1 ;  /* 0x000000ff59117208 */ /* 0x000fe20000800000 */
[----:B------:R-:W-:Y:S08]  /*9710*/  @!P0 BRA `(.L_x_222) ;  /* 0x0000000000408947 */ /* 0x000ff00003800000 */
[----:B------:R-:W-:Y:S01]  /*9720*/  MOV R14, 0x8 ;  /* 0x00000008000e7802 */ /* 0x000fe20000000f00 */
[----:B------:R-:W1:Y:S01]  /*9730*/  LDCU.64 UR6, c[0x4][0xb0] ;  /* 0x01001600ff0677ac */ /* 0x000e620008000a00 */
[----:B------:R-:W-:Y:S02]  /*9740*/  HFMA2 R12, -RZ, RZ, 0, 5.9604644775390625e-08 ;  /* 0x00000001ff0c7431 */ /* 0x000fe400000001ff */
[----:B------:R-:W-:Y:S01]  /*9750*/  IMAD.MOV.U32 R8, RZ, RZ, 0x1be ;  /* 0x000001beff087424 */ /* 0x000fe200078e00ff */
[----:B------:R-:W3:Y:S01]  /*9760*/  LDCU.64 UR4, c[0x4][0xb8] ;  /* 0x01001700ff0477ac */ /* 0x000ee20008000a00 */
[----:B------:R-:W4:Y:S01]  /*9770*/  LDC.64 R14, c[0x4][R14] ;  /* 0x010000000e0e7b82 */ /* 0x000f220000000a00 */
[----:B------:R-:W-:Y:S01]  /*9780*/  IMAD.MOV.U32 R13, RZ, RZ, RZ ;  /* 0x000000ffff0d7224 */ /* 0x000fe200078e00ff */
[----:B------:R-:W5:Y:S01]  /*9790*/  LDCU.64 UR8, c[0x4][0x18] ;  /* 0x01000300ff0877ac */ /* 0x000f620008000a00 */
[----:B-1----:R-:W-:Y:S01]  /*97a0*/  IMAD.U32 R4, RZ, RZ, UR6 ;  /* 0x00000006ff047e24 */ /* 0x002fe2000f8e00ff */
[----:B------:R-:W-:Y:S01]  /*97b0*/  MOV R5, UR7 ;  /* 0x0000000700057c02 */ /* 0x000fe20008000f00 */
[----:B---3--:R-:W-:Y:S01]  /*97c0*/  IMAD.U32 R6, RZ, RZ, UR4 ;  /* 0x00000004ff067e24 */ /* 0x008fe2000f8e00ff */
[----:B------:R-:W-:Y:S01]  /*97d0*/  MOV R7, UR5 ;  /* 0x0000000500077c02 */ /* 0x000fe20008000f00 */
[----:B-----5:R-:W-:Y:S01]  /*97e0*/  IMAD.U32 R10, RZ, RZ, UR8 ;  /* 0x00000008ff0a7e24 */ /* 0x020fe2000f8e00ff */
[----:B------:R-:W-:-:S02]  /*97f0*/  MOV R11, UR9 ;  /* 0x00000009000b7c02 */ /* 0x000fc40008000f00 */
[----:B------:R-:W-:-:S07]  /*9800*/  LEPC R20, `(.L_x_222) ;  /* 0x000000001014794e */ /* 0x000fce0000000000 */
[----:B--2-4-:R-:W-:Y:S05]  /*9810*/  CALL.ABS.NOINC R14 ;  /* 0x000000000e007343 */ /* 0x014fea0003c00000 */
.L_x_222:
[----:B------:R-:W-:Y:S05]  /*9820*/  WARPSYNC.ALL ;  /* 0x0000000000007948 */ /* 0x000fea0003800000 */
[----:B------:R-:W-:Y:S02]  /*9830*/  R2UR UR4, R123 ;  /* 0x000000007b0472ca */ /* 0x000fe400000e0000 */
[----:B------:R-:W-:-:S11]  /*9840*/  ISETP.NE.AND P0, PT, RZ, UR47, PT ;  /* 0x0000002fff007c0c */ /* 0x000fd6000bf05270 */
[----:B------:R1:W-:Y:S02]  /*9850*/  STTM.x2 tmem[UR4], R16 ;  /* 0x00000010000079ed */ /* 0x0003e400080c0004 */
[----:B------:R-:W-:Y:S05]  /*9860*/  @P0 BRA `(.L_x_223) ;  /* 0x0000000000040947 */ /* 0x000fea0003800000 */
[----:B--2---:R-:W-:Y:S05]  /*9870*/  BPT.TRAP 0x1 ;  /* 0x000000040000795c */ /* 0x004fea0000300000 */
.L_x_223:
[----:B------:R-:W-:Y:S01]  /*9880*/  UISETP.NE.AND UP0, UPT, UR59, URZ, UPT ;  /* 0x000000ff3b00728c */ /* 0x000fe2000bf05270 */
[----:B------:R-:W-:Y:S01]  /*9890*/  MOV R3, UR58 ;  /* 0x0000003a00037c02 */ /* 0x000fe20008000f00 */
[----:B------:R-:W-:Y:S01]  /*98a0*/  UIADD3 UR4, UPT, UPT, UR37, 0x3880, URZ ;  /* 0x0000388025047890 */ /* 0x000fe2000fffe0ff */
[----:B------:R-:W-:Y:S01]  /*98b0*/  MOV R4, UR46 ;  /* 0x0000002e00047c02 */ /* 0x000fe20008000f00 */
[----:B--2---:R-:W-:Y:S01]  /*98c0*/  FMUL R0, R17, -UR36 ;  /* 0x8000002411007c20 */ /* 0x004fe20008400000 */
[----:B------:R-:W-:Y:S01]  /*98d0*/  SHF.L.U32 R3, R3, 0x1f, RZ ;  /* 0x0000001f03037819 */ /* 0x000fe200000006ff */
[----:B------:R-:W-:Y:S02]  /*98e0*/  USEL UR39, UR55, UR52, UP0 ;  /* 0x0000003437277287 */ /* 0x000fe40008000000 */
[--C-:B------:R-:W-:Y:S02]  /*98f0*/  FFMA2 R18, R56.F32x2.HI_LO, UR36.F32, R0.reuse.F32 ;  /* 0x0000002438127c49 */ /* 0x100fe40009200000 */
[--C-:B------:R-:W-:Y:S01]  /*9900*/  FFMA2 R22, R58.F32x2.HI_LO, UR36.F32, R0.reuse.F32 ;  /* 0x000000243a167c49 */ /* 0x100fe20009200000 */
[----:B------:R-:W-:Y:S01]  /*9910*/  @UP0 UIADD3 UR4, UPT, UPT, UR37, 0x3870, URZ ;  /* 0x0000387025040890 */ /* 0x000fe2000fffe0ff */
[--C-:B------:R-:W-:Y:S01]  /*9920*/  FFMA2 R56, R60.F32x2.HI_LO, UR36.F32, R0.reuse.F32 ;  /* 0x000000243c387c49 */ /* 0x100fe20009200000 */
[----:B------:R-:W-:Y:S01]  /*9930*/  FSETP.GEU.AND P1, PT, R18, -126, PT ;  /* 0xc2fc00001200780b */ /* 0x000fe20003f2e000 */
[----:B------:R-:W-:Y:S01]  /*9940*/  ULOP3.LUT UR39, UR39, 0x1, URZ, 0x3c, !UPT ;  /* 0x0000000127277892 */ /* 0x000fe2000f8e3cff */
[----:B------:R-:W-:Y:S01]  /*9950*/  FSETP.GEU.AND P0, PT, R19, -126, PT ;  /* 0xc2fc00001300780b */ /* 0x000fe20003f0e000 */
[----:B------:R-:W-:Y:S01]  /*9960*/  FFMA2 R58, R62.F32x2.HI_LO, UR36.F32, R0.F32 ;  /* 0x000000243e3a7c49 */ /* 0x000fe20009200000 */
[----:B------:R-:W-:-:S02]  /*9970*/  FSETP.GEU.AND P6, PT, R22, -126, PT ;  /* 0xc2fc00001600780b */ /* 0x000fc40003fce000 */
[----:B------:R-:W-:Y:S01]  /*9980*/  FSETP.GEU.AND P5, PT, R23, -126, PT ;  /* 0xc2fc00001700780b */ /* 0x000fe20003fae000 */
[----:B------:R-:W-:Y:S01]  /*9990*/  SYNCS.ARRIVE.TRANS64.A1T0 RZ, [UR4], RZ ;  /* 0x000000ffffff79a7 */ /* 0x000fe20008100004 */
[----:B------:R-:W-:Y:S02]  /*99a0*/  FSETP.GEU.AND P4, PT, R56, -126, PT ;  /* 0xc2fc00003800780b */ /* 0x000fe40003f8e000 */
[----:B------:R-:W-:-:S03]  /*99b0*/  FSETP.GEU.AND P3, PT, R57, -126, PT ;  /* 0xc2fc00003900780b */ /* 0x000fc60003f6e000 */
[----:B------:R-:W-:Y:S01]  /*99c0*/  @!P1 FMUL R18, R18, 0.5 ;  /* 0x3f00000012129820 */ /* 0x000fe20000400000 */
[----:B------:R-:W2:Y:S01]  /*99d0*/  SYNCS.PHASECHK.TRANS64.TRYWAIT P2, [R4+UR37+0x38d0], R3 ;  /* 0x0038d003040075a7 */ /* 0x000ea20008041125 */
[----:B------:R-:W-:Y:S02]  /*99e0*/  @!P0 FMUL R19, R19, 0.5 ;  /* 0x3f00000013138820 */ /* 0x000fe40000400000 */
[----:B------:R-:W-:Y:S02]  /*99f0*/  @!P6 FMUL R22, R22, 0.5 ;  /* 0x3f0000001616e820 */ /* 0x000fe40000400000 */
[----:B------:R-:W-:Y:S01]  /*9a00*/  @!P5 FMUL R23, R23, 0.5 ;  /* 0x3f0000001717d820 */ /* 0x000fe20000400000 */
[----:B------:R-:W3:Y:S08]  /*9a10*/  MUFU.EX2 R18, R18 ;  /* 0x0000001200127308 */ /* 0x000ef00000000800 */
[----:B------:R-:W4:Y:S08]  /*9a20*/  MUFU.EX2 R19, R19 ;  /* 0x0000001300137308 */ /* 0x000f300000000800 */
[----:B------:R-:W5:Y:S08]  /*9a30*/  MUFU.EX2 R22, R22 ;  /* 0x0000001600167308 */ /* 0x000f700000000800 */
[----:B------:R-:W1:Y:S02]  /*9a40*/  MUFU.EX2 R23, R23 ;  /* 0x0000001700177308 */ /* 0x000e640000000800 */
[----:B-12345:R-:W-:Y:S05]  /*9a50*/  @!P2 BRA `(.L_x_224) ;  /* 0x00000080000ca947 */ /* 0x03efea0003800000 */
.L_x_391:
[----:B------:R-:W-:Y:S01]  /*9a60*/  @!P1 FMUL R18, R18, R18 ;  /* 0x0000001212129220 */ /* 0x000fe20000400000 */
[----:B------:R-:W-:Y:S01]  /*9a70*/  FSETP.GEU.AND P2, PT, R58, -126, PT ;  /* 0xc2fc00003a00780b */ /* 0x000fe20003f4e000 */
[----:B------:R-:W-:Y:S01]  /*9a80*/  @!P4 FMUL R56, R56, 0.5 ;  /* 0x3f0000003838c820 */ /* 0x000fe20000400000 */
[----:B------:R-:W-:Y:S01]  /*9a90*/  FSETP.GEU.AND P1, PT, R59, -126, PT ;  /* 0xc2fc00003b00780b */ /* 0x000fe20003f2e000 */
[----:B------:R-:W-:Y:S01]  /*9aa0*/  @!P3 FMUL R57, R57, 0.5 ;  /* 0x3f0000003939b820 */ /* 0x000fe20000400000 */
[--C-:B------:R-:W-:Y:S01]  /*9ab0*/  FFMA2 R60, R64.F32x2.HI_LO, UR36.F32, R0.reuse.F32 ;  /* 0x00000024403c7c49 */ /* 0x100fe20009200000 */
[----:B------:R-:W-:Y:S01]  /*9ac0*/  USHF.R.U32.HI UR4, URZ, 0x15, UR41 ;  /* 0x00000015ff047899 */ /* 0x000fe20008011629 */
[----:B------:R-:W-:Y:S01]  /*9ad0*/  @!P0 FMUL R19, R19, R19 ;  /* 0x0000001313138220 */ /* 0x000fe20000400000 */
[----:B------:R-:W2:Y:S01]  /*9ae0*/  MUFU.EX2 R56, R56 ;  /* 0x0000003800387308 */ /* 0x000ea20000000800 */
[--C-:B------:R-:W-:Y:S01]  /*9af0*/  FFMA2 R62, R66.F32x2.HI_LO, UR36.F32, R0.reuse.F32 ;  /* 0x00000024423e7c49 */ /* 0x100fe20009200000 */
[----:B------:R-:W-:Y:S01]  /*9b00*/  FSETP.GEU.AND P0, PT, R60, -126, PT ;  /* 0xc2fc00003c00780b */ /* 0x000fe20003f0e000 */
[--C-:B------:R-:W-:Y:S01]  /*9b10*/  FFMA2 R64, R68.F32x2.HI_LO, UR36.F32, R0.reuse.F32 ;  /* 0x0000002444407c49 */ /* 0x100fe20009200000 */
[----:B-1----:R-:W-:Y:S01]  /*9b20*/  MOV R3, UR4 ;  /* 0x0000000400037c02 */ /* 0x002fe20008000f00 */
[--C-:B------:R-:W-:Y:S01]  /*9b30*/  FFMA2 R66, R70.F32x2.HI_LO, UR36.F32, R0.reuse.F32 ;  /* 0x0000002446427c49 */ /* 0x100fe20009200000 */
[----:B------:R-:W-:Y:S01]  /*9b40*/  UISETP.NE.AND UP0, UPT, UR59, URZ, UPT ;  /* 0x000000ff3b00728c */ /* 0x000fe2000bf05270 */
[----:B------:R-:W-:Y:S01]  /*9b50*/  @!P2 FMUL R58, R58, 0.5 ;  /* 0x3f0000003a3aa820 */ /* 0x000fe20000400000 */
[----:B------:R-:W-:Y:S01]  /*9b60*/  @!P1 FMUL R59, R59, 0.5 ;  /* 0x3f0000003b3b9820 */ /* 0x000fe20000400000 */
[----:B------:R-:W1:Y:S01]  /*9b70*/  MUFU.EX2 R57, R57 ;  /* 0x0000003900397308 */ /* 0x000e620000000800 */
[----:B------:R-:W-:Y:S01]  /*9b80*/  @!P6 FMUL R22, R22, R22 ;  /* 0x000000161616e220 */ /* 0x000fe20000400000 */
[----:B------:R-:W-:Y:S01]  /*9b90*/  @!P5 FMUL R23, R23, R23 ;  /* 0x000000171717d220 */ /* 0x000fe20000400000 */
[----:B------:R-:W-:Y:S01]  /*9ba0*/  FSETP.GEU.AND P6, PT, R61, -126, PT ;  /* 0xc2fc00003d00780b */ /* 0x000fe20003fce000 */
[--C-:B------:R-:W-:Y:S01]  /*9bb0*/  FFMA2 R68, R72.F32x2.HI_LO, UR36.F32, R0.reuse.F32 ;  /* 0x0000002448447c49 */ /* 0x100fe20009200000 */
[----:B------:R-:W-:Y:S01]  /*9bc0*/  FSETP.GEU.AND P5, PT, R62, -126, PT ;  /* 0xc2fc00003e00780b */ /* 0x000fe20003fae000 */
[----:B------:R-:W-:Y:S01]  /*9bd0*/  @!P0 FMUL R60, R60, 0.5 ;  /* 0x3f0000003c3c8820 */ /* 0x000fe20000400000 */
[--C-:B------:R-:W-:Y:S01]  /*9be0*/  FFMA2 R70, R74.F32x2.HI_LO, UR36.F32, R0.reuse.F32 ;  /* 0x000000244a467c49 */ /* 0x100fe20009200000 */
[----:B------:R-:W3:Y:S01]  /*9bf0*/  MUFU.EX2 R58, R58 ;  /* 0x0000003a003a7308 */ /* 0x000ee20000000800 */
[----:B--2---:R-:W-:Y:S01]  /*9c00*/  @!P4 FMUL R56, R56, R56 ;  /* 0x000000383838c220 */ /* 0x004fe20000400000 */
[----:B------:R-:W-:Y:S01]  /*9c10*/  FSETP.GEU.AND P4, PT, R63, -126, PT ;  /* 0xc2fc00003f00780b */ /* 0x000fe20003f8e000 */
[--C-:B------:R-:W-:Y:S01]  /*9c20*/  FFMA2 R72, R76.F32x2.HI_LO, UR36.F32, R0.reuse.F32 ;  /* 0x000000244c487c49 */ /* 0x100fe20009200000 */
[----:B------:R-:W-:Y:S01]  /*9c30*/  ULOP3.LUT UR58, UR58, 0x1, URZ, 0x3c, !UPT ;  /* 0x000000013a3a7892 */ /* 0x000fe2000f8e3cff */
[--C-:B------:R-:W-:Y:S01]  /*9c40*/  FFMA2 R74, R78.F32x2.HI_LO, UR36.F32, R0.reuse.F32 ;  /* 0x000000244e4a7c49 */ /* 0x100fe20009200000 */
[----:B------:R-:W-:Y:S01]  /*9c50*/  USEL UR55, UR39, UR55, UP0 ;  /* 0x0000003727377287 */ /* 0x000fe20008000000 */
[--C-:B------:R-:W-:Y:S01]  /*9c60*/  FFMA2 R76, R80.F32x2.HI_LO, UR36.F32, R0.reuse.F32 ;  /* 0x00000024504c7c49 */ /* 0x100fe20009200000 */
[----:B------:R-:W2:Y:S01]  /*9c70*/  MUFU.EX2 R59, R59 ;  /* 0x0000003b003b7308 */ /* 0x000ea20000000800 */
[----:B-1----:R-:W-:Y:S01]  /*9c80*/  @!P3 FMUL R57, R57, R57 ;  /* 0x000000393939b220 */ /* 0x002fe20000400000 */
[----:B------:R-:W-:Y:S01]  /*9c90*/  FSETP.GEU.AND P3, PT, R64, -126, PT ;  /* 0xc2fc00004000780b */ /* 0x000fe20003f6e000 */
[----:B------:R-:W-:Y:S01]  /*9ca0*/  @!P6 FMUL R61, R61, 0.5 ;  /* 0x3f0000003d3de820 */ /* 0x000fe20000400000 */
[----:B------:R-:W-:Y:S01]  /*9cb0*/  @!P5 FMUL R62, R62, 0.5 ;  /* 0x3f0000003e3ed820 */ /* 0x000fe20000400000 */
[--C-:B------:R-:W-:Y:S01]  /*9cc0*/  FFMA2 R78, R82.F32x2.HI_LO, UR36.F32, R0.reuse.F32 ;  /* 0x00000024524e7c49 */ /* 0x100fe20009200000 */
[----:B------:R-:W-:Y:S01]  /*9cd0*/  USEL UR52, UR52, UR39, UP0 ;  /* 0x0000002734347287 */ /* 0x000fe20008000000 */
[----:B------:R-:W-:Y:S01]  /*9ce0*/  @!P4 FMUL R63, R63, 0.5 ;  /* 0x3f0000003f3fc820 */ /* 0x000fe20000400000 */
[----:B------:R-:W1:Y:S01]  /*9cf0*/  MUFU.EX2 R60, R60 ;  /* 0x0000003c003c7308 */ /* 0x000e620000000800 */
[----:B---3--:R-:W-:Y:S01]  /*9d00*/  @!P2 FMUL R58, R58, R58 ;  /* 0x0000003a3a3aa220 */ /* 0x008fe20000400000 */
[----:B------:R-:W-:Y:S01]  /*9d10*/  FSETP.GEU.AND P2, PT, R65, -126, PT ;  /* 0xc2fc00004100780b */ /* 0x000fe20003f4e000 */
[----:B------:R-:W-:-:S02]  /*9d20*/  FFMA2 R80, R84.F32x2.HI_LO, UR36.F32, R0.F32 ;  /* 0x0000002454507c49 */ /* 0x000fc40009200000 */
[--C-:B------:R-:W-:Y:S02]  /*9d30*/  FFMA2 R82, R86.F32x2.HI_LO, UR36.F32, R0.reuse.F32 ;  /* 0x0000002456527c49 */ /* 0x100fe40009200000 */
[----:B------:R-:W-:Y:S01]  /*9d40*/  @!P3 FMUL R64, R64, 0.5 ;  /* 0x3f0000004040b820 */ /* 0x000fe20000400000 */
[----:B------:R-:W3:Y:S01]  /*9d50*/  MUFU.EX2 R61, R61 ;  /* 0x0000003d003d7308 */ /* 0x000ee20000000800 */
[----:B--2---:R-:W-:Y:S01]  /*9d60*/  @!P1 FMUL R59, R59, R59 ;  /* 0x0000003b3b3b9220 */ /* 0x004fe20000400000 */
[----:B------:R-:W-:Y:S01]  /*9d70*/  FSETP.GEU.AND P1, PT, R66, -126, PT ;  /* 0xc2fc00004200780b */ /* 0x000fe20003f2e000 */
[--C-:B------:R-:W-:Y:S02]  /*9d80*/  FFMA2 R24, R24.F32x2.HI_LO, UR36.F32, R0.reuse.F32 ;  /* 0x0000002418187c49 */ /* 0x100fe40009200000 */
[--C-:B------:R-:W-:Y:S02]  /*9d90*/  FFMA2 R26, R26.F32x2.HI_LO, UR36.F32, R0.reuse.F32 ;  /* 0x000000241a1a7c49 */ /* 0x100fe40009200000 */
[----:B------:R-:W-:Y:S01]  /*9da0*/  @!P2 FMUL R65, R65, 0.5 ;  /* 0x3f0000004141a820 */ /* 0x000fe20000400000 */
[----:B------:R-:W2:Y:S01]  /*9db0*/  MUFU.EX2 R62, R62 ;  /* 0x0000003e003e7308 */ /* 0x000ea20000000800 */
[----:B-1----:R-:W-:Y:S01]  /*9dc0*/  @!P0 FMUL R60, R60, R60 ;  /* 0x0000003c3c3c8220 */ /* 0x002fe20000400000 */
[----:B------:R-:W-:Y:S01]  /*9dd0*/  FSETP.GEU.AND P0, PT, R67, -126, PT ;  /* 0xc2fc00004300780b */ /* 0x000fe20003f0e000 */
[----:B------:R-:W-:-:S02]  /*9de0*/  FFMA2 R28, R28.F32x2.HI_LO, UR36.F32, R0.F32 ;  /* 0x000000241c1c7c49 */ /* 0x000fc40009200000 */
[--C-:B------:R-:W-:Y:S02]  /*9df0*/  FFMA2 R30, R30.F32x2.HI_LO, UR36.F32, R0.reuse.F32 ;  /* 0x000000241e1e7c49 */ /* 0x100fe40009200000 */
[----:B------:R-:W-:Y:S01]  /*9e00*/  @!P1 FMUL R66, R66, 0.5 ;  /* 0x3f00000042429820 */ /* 0x000fe20000400000 */
[----:B------:R-:W1:Y:S01]  /*9e10*/  MUFU.EX2 R63, R63 ;  /* 0x0000003f003f7308 */ /* 0x000e620000000800 */
[----:B---3--:R-:W-:Y:S01]  /*9e20*/  @!P6 FMUL R61, R61, R61 ;  /* 0x0000003d3d3de220 */ /* 0x008fe20000400000 */
[----:B------:R-:W-:Y:S01]  /*9e30*/  FSETP.GEU.AND P6, PT, R68, -126, PT ;  /* 0xc2fc00004400780b */ /* 0x000fe20003fce000 */
[--C-:B------:R-:W-:Y:S02]  /*9e40*/  FFMA2 R32, R32.F32x2.HI_LO, UR36.F32, R0.reuse.F32 ;  /* 0x0000002420207c49 */ /* 0x100fe40009200000 */
[--C-:B------:R-:W-:Y:S02]  /*9e50*/  FFMA2 R34, R34.F32x2.HI_LO, UR36.F32, R0.reuse.F32 ;  /* 0x0000002422227c49 */ /* 0x100fe40009200000 */
[----:B------:R-:W-:Y:S01]  /*9e60*/  @!P0 FMUL R67, R67, 0.5 ;  /* 0x3f00000043438820 */ /* 0x000fe20000400000 */
[----:B------:R-:W3:Y:S01]  /*9e70*/  MUFU.EX2 R64, R64 ;  /* 0x0000004000407308 */ /* 0x000ee20000000800 */
[----:B--2---:R-:W-:Y:S01]  /*9e80*/  @!P5 FMUL R62, R62, R62 ;  /* 0x0000003e3e3ed220 */ /* 0x004fe20000400000 */
[----:B------:R-:W-:Y:S01]  /*9e90*/  FSETP.GEU.AND P5, PT, R69, -126, PT ;  /* 0xc2fc00004500780b */ /* 0x000fe20003fae000 */
[----:B------:R-:W-:-:S02]  /*9ea0*/  FFMA2 R36, R36.F32x2.HI_LO, UR36.F32, R0.F32 ;  /* 0x0000002424247c49 */ /* 0x000fc40009200000 */
[--C-:B------:R-:W-:Y:S02]  /*9eb0*/  FFMA2 R38, R38.F32x2.HI_LO, UR36.F32, R0.reuse.F32 ;  /* 0x0000002426267c49 */ /* 0x100fe40009200000 */
[----:B------:R-:W-:Y:S01]  /*9ec0*/  @!P6 FMUL R68, R68, 0.5 ;  /* 0x3f0000004444e820 */ /* 0x000fe20000400000 */
[----:B------:R-:W2:Y:S01]  /*9ed0*/  MUFU.EX2 R65, R65 ;  /* 0x0000004100417308 */ /* 0x000ea20000000800 */
[----:B-1----:R-:W-:Y:S01]  /*9ee0*/  @!P4 FMUL R63, R63, R63 ;  /* 0x0000003f3f3fc220 */ /* 0x002fe20000400000 */
[----:B------:R-:W-:Y:S01]  /*9ef0*/  FSETP.GEU.AND P4, PT, R70, -126, PT ;  /* 0xc2fc00004600780b */ /* 0x000fe20003f8e000 */
[--C-:B------:R-:W-:Y:S02]  /*9f00*/  FFMA2 R40, R40.F32x2.HI_LO, UR36.F32, R0.reuse.F32 ;  /* 0x0000002428287c49 */ /* 0x100fe40009200000 */
[--C-:B------:R-:W-:Y:S02]  /*9f10*/  FFMA2 R42, R42.F32x2.HI_LO, UR36.F32, R0.reuse.F32 ;  /* 0x000000242a2a7c49 */ /* 0x100fe40009200000 */
        /* <DEDUP_REMOVED lines=17> */
[----:B------:R-:W-:Y:S01]  /*a030*/  FFMA2 R54, R54.F32x2.HI_LO, UR36.F32, R0.F32 ;  /* 0x0000002436367c49 */ /* 0x000fe20009200000 */
[----:B------:R-:W-:Y:S01]  /*a040*/  MOV R0, UR51 ;  /* 0x0000003300007c02 */ /* 0x000fe20008000f00 */
[----:B------:R-:W-:Y:S01]  /*a050*/  @!P2 FMUL R72, R72, 0.5 ;  /* 0x3f0000004848a820 */ /* 0x000fe20000400000 */
[----:B------:R-:W1:Y:S01]  /*a060*/  MUFU.EX2 R69, R69 ;  /* 0x0000004500457308 */ /* 0x000e620000000800 */
[----:B---3--:R-:W-:Y:S01]  /*a070*/  @!P0 FMUL R67, R67, R67 ;  /* 0x0000004343438220 */ /* 0x008fe20000400000 */
[----:B------:R-:W-:Y:S01]  /*a080*/  FSETP.GEU.AND P0, PT, R74, -126, PT ;  /* 0xc2fc00004a00780b */ /* 0x000fe20003f0e000 */
[----:B------:R3:W-:Y:S04]  /*a090*/  SYNCS.ARRIVE.TRANS64.A1T0 RZ, [R0+UR37+0x38d0], RZ ;  /* 0x0038d0ff00ff79a7 */ /* 0x0007e80008100025 */
[----:B------:R-:W-:Y:S01]  /*a0a0*/  @!P1 FMUL R73, R73, 0.5 ;  /* 0x3f00000049499820 */ /* 0x000fe20000400000 */
[----:B------:R-:W4:Y:S01]  /*a0b0*/  MUFU.EX2 R70, R70 ;  /* 0x0000004600467308 */ /* 0x000f220000000800 */
[----:B--2---:R-:W-:Y:S01]  /*a0c0*/  @!P6 FMUL R68, R68, R68 ;  /* 0x000000444444e220 */ /* 0x004fe20000400000 */
[----:B------:R-:W-:-:S05]  /*a0d0*/  FSETP.GEU.AND P6, PT, R75, -126, PT ;  /* 0xc2fc00004b00780b */ /* 0x000fca0003fce000 */
[----:B------:R-:W-:Y:S01]  /*a0e0*/  @!P0 FMUL R74, R74, 0.5 ;  /* 0x3f0000004a4a8820 */ /* 0x000fe20000400000 */
[----:B------:R-:W2:Y:S01]  /*a0f0*/  MUFU.EX2 R71, R71 ;  /* 0x0000004700477308 */ /* 0x000ea20000000800 */
[----:B-1----:R-:W-:Y:S01]  /*a100*/  @!P5 FMUL R69, R69, R69 ;  /* 0x000000454545d220 */ /* 0x002fe20000400000 */
[----:B------:R-:W-:-:S05]  /*a110*/  FSETP.GEU.AND P5, PT, R76, -126, PT ;  /* 0xc2fc00004c00780b */ /* 0x000fca0003fae000 */
[----:B------:R-:W-:Y:S01]  /*a120*/  @!P6 FMUL R75, R75, 0.5 ;  /* 0x3f0000004b4be820 */ /* 0x000fe20000400000 */
[----:B------:R-:W1:Y:S01]  /*a130*/  MUFU.EX2 R72, R72 ;  /* 0x0000004800487308 */ /* 0x000e620000000800 */
[----:B----4-:R-:W-:Y:S01]  /*a140*/  @!P4 FMUL R70, R70, R70 ;  /* 0x000000464646c220 */ /* 0x010fe20000400000 */
[----:B------:R-:W-:-:S05]  /*a150*/  FSETP.GEU.AND P4, PT, R77, -126, PT ;  /* 0xc2fc00004d00780b */ /* 0x000fca0003f8e000 */
        /* <DEDUP_REMOVED lines=55> */
[----:B------:R-:W-:Y:S02]  /*a4d0*/  FSETP.GEU.AND P4, PT, R31, -126, PT ;  /* 0xc2fc00001f00780b */ /* 0x000fe40003f8e000 */
[----:B------:R-:W-:-:S03]  /*a4e0*/  F2FP.F16.F32.PACK_AB R24, R19, R18 ;  /* 0x000000121318723e */ /* 0x000fc600000000ff */
[----:B------:R-:W-:Y:S01]  /*a4f0*/  @!P5 FMUL R30, R30, 0.5 ;  /* 0x3f0000001e1ed820 */ /* 0x000fe20000400000 */
[----:B------:R-:W1:Y:S01]  /*a500*/  MUFU.EX2 R87, R27 ;  /* 0x0000001b00577308 */ /* 0x000e620000000800 */
[----:B----4-:R-:W-:Y:S01]  /*a510*/  @!P3 FMUL R85, R85, R85 ;  /* 0x000000555555b220 */ /* 0x010fe20000400000 */
[----:B------:R-:W-:Y:S02]  /*a520*/  FSETP.GEU.AND P3, PT, R32, -126, PT ;  /* 0xc2fc00002000780b */ /* 0x000fe40003f6e000 */
[----:B------:R-:W-:-:S03]  /*a530*/  F2FP.F16.F32.PACK_AB R25, R23, R22 ;  /* 0x000000161719723e */ /* 0x000fc600000000ff */
[----:B------:R-:W-:Y:S01]  /*a540*/  @!P4 FMUL R31, R31, 0.5 ;  /* 0x3f0000001f1fc820 */ /* 0x000fe20000400000 */
[----:B------:R-:W4:Y:S01]  /*a550*/  MUFU.EX2 R92, R28 ;  /* 0x0000001c005c7308 */ /* 0x000f220000000800 */
[----:B--2---:R-:W-:Y:S01]  /*a560*/  @!P2 FMUL R86, R86, R86 ;  /* 0x000000565656a220 */ /* 0x004fe20000400000 */
[----:B------:R-:W-:Y:S02]  /*a570*/  FSETP.GEU.AND P2, PT, R33, -126, PT ;  /* 0xc2fc00002100780b */ /* 0x000fe40003f4e000 */
[----:B------:R-:W-:-:S03]  /*a580*/  F2FP.F16.F32.PACK_AB R26, R57, R56 ;  /* 0x00000038391a723e */ /* 0x000fc600000000ff */
        /* <DEDUP_REMOVED lines=113> */
[----:B------:R-:W-:Y:S02]  /*aca0*/  LOP3.LUT P0, RZ, R3, 0x3, R2, 0x48, !PT ;  /* 0x0000000303ff7812 */ /* 0x000fe40007804802 */
[----:B------:R-:W-:-:S03]  /*acb0*/  F2FP.F16.F32.PACK_AB R49, R107, R106 ;  /* 0x0000006a6b31723e */ /* 0x000fc600000000ff */
[----:B------:R-:W-:Y:S01]  /*acc0*/  @!P1 FMUL R55, R55, 0.5 ;  /* 0x3f00000037379820 */ /* 0x000fe20000400000 */
[----:B------:R-:W4:Y:S01]  /*acd0*/  MUFU.EX2 R118, R52 ;  /* 0x0000003400767308 */ /* 0x000f220000000800 */
[----:B--2---:R-:W-:Y:S01]  /*ace0*/  @!P6 FMUL R114, R114, R114 ;  /* 0x000000727272e220 */ /* 0x004fe20000400000 */
[----:B------:R-:W-:-:S06]  /*acf0*/  F2FP.F16.F32.PACK_AB R50, R109, R108 ;  /* 0x0000006c6d32723e */ /* 0x000fcc00000000ff */
[----:B------:R-:W2:Y:S01]  /*ad00*/  MUFU.EX2 R119, R53 ;  /* 0x0000003500777308 */ /* 0x000ea20000000800 */
[----:B-1----:R-:W-:Y:S01]  /*ad10*/  @!P5 FMUL R115, R115, R115 ;  /* 0x000000737373d220 */ /* 0x002fe20000400000 */
[----:B------:R-:W-:-:S06]  /*ad20*/  F2FP.F16.F32.PACK_AB R51, R111, R110 ;  /* 0x0000006e6f33723e */ /* 0x000fcc00000000ff */
[----:B------:R-:W1:Y:S01]  /*ad30*/  MUFU.EX2 R116, R54 ;  /* 0x0000003600747308 */ /* 0x000e620000000800 */
[----:B----4-:R-:W-:Y:S01]  /*ad40*/  @!P4 FMUL R118, R118, R118 ;  /* 0x000000767676c220 */ /* 0x010fe20000400000 */
[----:B------:R-:W-:-:S06]  /*ad50*/  F2FP.F16.F32.PACK_AB R52, R113, R112 ;  /* 0x000000707134723e */ /* 0x000fcc00000000ff */
[----:B------:R-:W4:Y:S01]  /*ad60*/  MUFU.EX2 R117, R55 ;  /* 0x0000003700757308 */ /* 0x000f220000000800 */
[----:B--2---:R-:W-:Y:S01]  /*ad70*/  @!P3 FMUL R119, R119, R119 ;  /* 0x000000777777b220 */ /* 0x004fe20000400000 */
[----:B------:R-:W-:Y:S01]  /*ad80*/  F2FP.F16.F32.PACK_AB R53, R115, R114 ;  /* 0x000000727335723e */ /* 0x000fe200000000ff */
[----:B-1----:R-:W-:-:S03]  /*ad90*/  @!P2 FMUL R116, R116, R116 ;  /* 0x000000747474a220 */ /* 0x002fc60000400000 */
[----:B------:R-:W-:Y:S01]  /*ada0*/  F2FP.F16.F32.PACK_AB R54, R119, R118 ;  /* 0x000000767736723e */ /* 0x000fe200000000ff */
[----:B----4-:R-:W-:-:S05]  /*adb0*/  @!P1 FMUL R117, R117, R117 ;  /* 0x0000007575759220 */ /* 0x010fca0000400000 */
[----:B------:R-:W-:Y:S01]  /*adc0*/  F2FP.F16.F32.PACK_AB R55, R117, R116 ;  /* 0x000000747537723e */ /* 0x000fe200000000ff */
[----:B---3--:R-:W-:Y:S06]  /*add0*/  @!P0 BRA `(.L_x_225) ;  /* 0x0000000000408947 */ /* 0x008fec0003800000 */
[----:B------:R-:W-:Y:S01]  /*ade0*/  MOV R14, 0x8 ;  /* 0x00000008000e7802 */ /* 0x000fe20000000f00 */
[----:B------:R-:W1:Y:S01]  /*adf0*/  LDCU.64 UR6, c[0x4][0xb0] ;  /* 0x01001600ff0677ac */ /* 0x000e620008000a00 */
[----:B------:R-:W-:Y:S02]  /*ae00*/  HFMA2 R12, -RZ, RZ, 0, 5.9604644775390625e-08 ;  /* 0x00000001ff0c7431 */ /* 0x000fe400000001ff */
[----:B------:R-:W-:Y:S01]  /*ae10*/  IMAD.MOV.U32 R8, RZ, RZ, 0x1be ;  /* 0x000001beff087424 */ /* 0x000fe200078e00ff */
[----:B------:R-:W2:Y:S01]  /*ae20*/  LDCU.64 UR4, c[0x4][0xb8] ;  /* 0x01001700ff0477ac */ /* 0x000ea20008000a00 */
[----:B------:R-:W3:Y:S01]  /*ae30*/  LDC.64 R14, c[0x4][R14] ;  /* 0x010000000e0e7b82 */ /* 0x000ee20000000a00 */
[----:B------:R-:W-:Y:S01]  /*ae40*/  IMAD.MOV.U32 R13, RZ, RZ, RZ ;  /* 0x000000ffff0d7224 */ /* 0x000fe200078e00ff */
[----:B------:R-:W4:Y:S01]  /*ae50*/  LDCU.64 UR8, c[0x4][0x20] ;  /* 0x01000400ff0877ac */ /* 0x000f220008000a00 */
[----:B-1----:R-:W-:Y:S01]  /*ae60*/  IMAD.U32 R4, RZ, RZ, UR6 ;  /* 0x00000006ff047e24 */ /* 0x002fe2000f8e00ff */
[----:B------:R-:W-:Y:S01]  /*ae70*/  MOV R5, UR7 ;  /* 0x0000000700057c02 */ /* 0x000fe20008000f00 */
[----:B--2---:R-:W-:Y:S01]  /*ae80*/  IMAD.U32 R6, RZ, RZ, UR4 ;  /* 0x00000004ff067e24 */ /* 0x004fe2000f8e00ff */
[----:B------:R-:W-:Y:S01]  /*ae90*/  MOV R7, UR5 ;  /* 0x0000000500077c02 */ /* 0x000fe20008000f00 */
[----:B----4-:R-:W-:Y:S01]  /*aea0*/  IMAD.U32 R10, RZ, RZ, UR8 ;  /* 0x00000008ff0a7e24 */ /* 0x010fe2000f8e00ff */
[----:B------:R-:W-:-:S02]  /*aeb0*/  MOV R11, UR9 ;  /* 0x00000009000b7c02 */ /* 0x000fc40008000f00 */
[----:B------:R-:W-:-:S07]  /*aec0*/  LEPC R20, `(.L_x_225) ;  /* 0x000000001014794e */ /* 0x000fce0000000000 */
[----:B---3--:R-:W-:Y:S05]  /*aed0*/  CALL.ABS.NOINC R14 ;  /* 0x000000000e007343 */ /* 0x008fea0003c00000 */
.L_x_225:
[----:B------:R-:W-:Y:S01]  /*aee0*/  MOV R0, UR43 ;  /* 0x0000002b00007c02 */ /* 0x000fe20008000f00 */
[----:B------:R-:W-:Y:S05]  /*aef0*/  WARPSYNC.ALL ;  /* 0x0000000000007948 */ /* 0x000fea0003800000 */
[----:B------:R-:W-:Y:S01]  /*af00*/  ISETP.GT.U32.AND P0, PT, R0, 0x1, PT ;  /* 0x000000010000780c */ /* 0x000fe20003f04070 */
[----:B------:R1:W-:Y:S01]  /*af10*/  STTM.x32 tmem[UR41], R24 ;  /* 0x00000018000079ed */ /* 0x0003e200082c0029 */
[----:B------:R-:W2:Y:S11]  /*af20*/  FENCE.VIEW.ASYNC.T ;  /* 0x00000000000073c6 */ /* 0x000eb60000000200 */
[----:B------:R-:W-:Y:S05]  /*af30*/  @P0 BRA `(.L_x_226) ;  /* 0x0000000000080947 */ /* 0x000fea0003800000 */
[----:B------:R-:W-:Y:S05]  /*af40*/  BPT.TRAP 0x1 ;  /* 0x000000040000795c */ /* 0x000fea0000300000 */
[----:B------:R-:W-:Y:S05]  /*af50*/  BPT.TRAP 0x1 ;  /* 0x000000040000795c */ /* 0x000fea0000300000 */
.L_x_226:
[----:B------:R-:W-:Y:S02]  /*af60*/  UISETP.NE.AND UP0, UPT, UR59, URZ, UPT ;  /* 0x000000ff3b00728c */ /* 0x000fe4000bf05270 */
[----:B------:R-:W-:Y:S02]  /*af70*/  UIADD3 UR4, UPT, UPT, UR37, 0x3868, URZ ;  /* 0x0000386825047890 */ /* 0x000fe4000fffe0ff */
[----:B------:R-:W-:-:S04]  /*af80*/  ULOP3.LUT UR40, UR40, 0x1, URZ, 0x3c, !UPT ;  /* 0x0000000128287892 */ /* 0x000fc8000f8e3cff */
[----:B------:R-:W-:Y:S02]  /*af90*/  USEL UR54, UR40, UR54, UP0 ;  /* 0x0000003628367287 */ /* 0x000fe40008000000 */
[----:B------:R-:W-:Y:S02]  /*afa0*/  USEL UR53, UR53, UR40, UP0 ;  /* 0x0000002835357287 */ /* 0x000fe40008000000 */
[----:B------:R-:W-:Y:S02]  /*afb0*/  @UP0 UIADD3 UR4, UPT, UPT, UR37, 0x3858, URZ ;  /* 0x0000385825040890 */ /* 0x000fe4000fffe0ff */
[----:B------:R-:W-:Y:S02]  /*afc0*/  UISETP.NE.AND UP0, UPT, UR47, URZ, UPT ;  /* 0x000000ff2f00728c */ /* 0x000fe4000bf05270 */
[----:B------:R-:W-:-:S09]  /*afd0*/  UPRMT UR4, UR38, 0x654, UR4 ;  /* 0x0000065426047896 */ /* 0x000fd20008000004 */
[----:B--2---:R-:W-:Y:S01]  /*afe0*/  SYNCS.ARRIVE.TRANS64.RED.A1T0 RZ, [UR4], RZ ;  /* 0x000000ffffff79a7 */ /* 0x004fe20008100404 */
[----:B------:R-:W-:Y:S05]  /*aff0*/  BRA.U UP0, `(.L_x_227) ;  /* 0x0000000100047547 */ /* 0x000fea000b800000 */
[----:B------:R-:W-:Y:S05]  /*b000*/  BPT.TRAP 0x1 ;  /* 0x000000040000795c */ /* 0x000fea0000300000 */
.L_x_227:
[----:B------:R-:W-:Y:S01]  /*b010*/  MOV R0, UR39 ;  /* 0x0000002700007c02 */ /* 0x000fe20008000f00 */
[----:B------:R-:W-:Y:S01]  /*b020*/  FADD2 R22, R22.F32x2.HI_LO, RZ.F32 ;  /* 0x000000ff1616724b */ /* 0x000fe20000200000 */
[----:B------:R-:W-:Y:S01]  /*b030*/  FSETP.NEU.AND P1, PT, R16, R17, PT ;  /* 0x000000111000720b */ /* 0x000fe20003f2d000 */
[----:B------:R-:W-:Y:S01]  /*b040*/  FADD2 R56, R56.F32x2.HI_LO, RZ.F32 ;  /* 0x000000ff3838724b */ /* 0x000fe20000200000 */
[----:B------:R-:W-:Y:S01]  /*b050*/  SHF.L.U32 R0, R0, 0x1f, RZ ;  /* 0x0000001f00007819 */ /* 0x000fe200000006ff */
[----:B------:R-:W-:Y:S02]  /*b060*/  FADD2 R22, R22.F32x2.HI_LO, R62.F32x2.HI_LO ;  /* 0x0000003e1616724b */ /* 0x000fe40000000000 */
[----:B------:R-:W-:Y:S01]  /*b070*/  FADD2 R58, R58.F32x2.HI_LO, RZ.F32 ;  /* 0x000000ff3a3a724b */ /* 0x000fe20000200000 */
[----:B------:R-:W2:Y:S01]  /*b080*/  SYNCS.PHASECHK.TRANS64.TRYWAIT P2, [UR56], R0 ;  /* 0x00000000ff0075a7 */ /* 0x000ea20008041138 */
[----:B------:R-:W-:Y:S02]  /*b090*/  FADD2 R56, R56.F32x2.HI_LO, R64.F32x2.HI_LO ;  /* 0x000000403838724b */ /* 0x000fe40000000000 */
[----:B------:R-:W-:-:S02]  /*b0a0*/  FADD2 R58, R58.F32x2.HI_LO, R66.F32x2.HI_LO ;  /* 0x000000423a3a724b */ /* 0x000fc40000000000 */
[----:B------:R-:W-:Y:S02]  /*b0b0*/  FADD2 R22, R22.F32x2.HI_LO, R70.F32x2.HI_LO ;  /* 0x000000461616724b */ /* 0x000fe40000000000 */
[----:B------:R-:W-:Y:S01]  /*b0c0*/  FADD2 R56, R56.F32x2.HI_LO, R72.F32x2.HI_LO ;  /* 0x000000483838724b */ /* 0x000fe20000000000 */
[----:B--2---:R-:W-:Y:S06]  /*b0d0*/  @!P2 BRA `(.L_x_228) ;  /* 0x000000680084a947 */ /* 0x004fec0003800000 */
.L_x_392:
[----:B------:R-:W-:Y:S01]  /*b0e0*/  BSSY.RECONVERGENT B0, `(.L_x_229) ;  /* 0x000000a000007945 */ /* 0x000fe20003800200 */
[----:B--2---:R-:W-:-:S03]  /*b0f0*/  MOV R3, 0x3f000000 ;  /* 0x3f00000000037802 */ /* 0x004fc60000000f00 */
[----:B------:R-:W-:Y:S05]  /*b100*/  @!P1 BRA `(.L_x_230) ;  /* 0x00000000001c9947 */ /* 0x000fea0003800000 */
[----:B------:R-:W-:-:S04]  /*b110*/  FADD R0, -R17, R16 ;  /* 0x0000001011007221 */ /* 0x000fc80000000100 */
[----:B------:R-:W-:-:S05]  /*b120*/  FMUL R0, R0, UR36 ;  /* 0x0000002400007c20 */ /* 0x000fca0008400000 */
[----:B------:R-:W-:-:S13]  /*b130*/  FSETP.GEU.AND P1, PT, R0, -126, PT ;  /* 0xc2fc00000000780b */ /* 0x000fda0003f2e000 */
[----:B------:R-:W-:-:S04]  /*b140*/  @!P1 FMUL R0, R0, 0.5 ;  /* 0x3f00000000009820 */ /* 0x000fc80000400000 */
[----:B------:R-:W2:Y:S02]  /*b150*/  MUFU.EX2 R3, R0 ;  /* 0x0000000000037308 */ /* 0x000ea40000000800 */
[----:B--2---:R-:W-:-:S04]  /*b160*/  @!P1 FMUL R3, R3, R3 ;  /* 0x0000000303039220 */ /* 0x004fc80000400000 */
[----:B------:R-:W-:Y:S02]  /*b170*/  FMUL R3, R3, 0.5 ;  /* 0x3f00000003037820 */ /* 0x000fe40000400000 */
.L_x_230:
[----:B------:R-:W-:Y:S05]  /*b180*/  BSYNC.RECONVERGENT B0 ;  /* 0x0000000000007941 */ /* 0x000fea0003800200 */
.L_x_229:
[----:B------:R-:W-:Y:S01]  /*b190*/  FMUL R88, R3, R88 ;  /* 0x0000005803587220 */ /* 0x000fe20000400000 */
[----:B------:R-:W-:Y:S01]  /*b1a0*/  FADD2 R58, R58.F32x2.HI_LO, R74.F32x2.HI_LO ;  /* 0x0000004a3a3a724b */ /* 0x000fe20000000000 */
[----:B------:R-:W-:Y:S01]  /*b1b0*/  ULOP3.LUT UP0, URZ, UR57, UR50, URZ, 0xfc, !UPT ;  /* 0x0000003239ff7292 */ /* 0x000fe2000f80fcff */
[----:B------:R-:W-:Y:S02]  /*b1c0*/  FADD2 R22, R22.F32x2.HI_LO, R78.F32x2.HI_LO ;  /* 0x0000004e1616724b */ /* 0x000fe40000000000 */
[----:B------:R-:W-:Y:S02]  /*b1d0*/  FADD2 R18, R88.F32, R18.F32x2.HI_LO ;  /* 0x000000125812724b */ /* 0x000fe40000040000 */
[----:B------:R-:W-:Y:S02]  /*b1e0*/  FADD2 R56, R56.F32x2.HI_LO, R80.F32x2.HI_LO ;  /* 0x000000503838724b */ /* 0x000fe40000000000 */
[----:B------:R-:W-:Y:S02]  /*b1f0*/  FADD2 R18, R18.F32x2.HI_LO, R60.F32x2.HI_LO ;  /* 0x0000003c1212724b */ /* 0x000fe40000000000 */
[----:B------:R-:W-:-:S02]  /*b200*/  FADD2 R58, R58.F32x2.HI_LO, R82.F32x2.HI_LO ;  /* 0x000000523a3a724b */ /* 0x000fc40000000000 */
[----:B------:R-:W-:Y:S02]  /*b210*/  FADD2 R18, R18.F32x2.HI_LO, R68.F32x2.HI_LO ;  /* 0x000000441212724b */ /* 0x000fe40000000000 */
[----:B------:R-:W-:Y:S02]  /*b220*/  FADD2 R22, R22.F32x2.HI_LO, R86.F32x2.HI_LO ;  /* 0x000000561616724b */ /* 0x000fe40000000000 */
[----:B------:R-:W-:Y:S02]  /*b230*/  FADD2 R18, R18.F32x2.HI_LO, R76.F32x2.HI_LO ;  /* 0x0000004c1212724b */ /* 0x000fe40000000000 */
        /* <DEDUP_REMOVED lines=16> */
[----:B------:R-:W-:-:S04]  /*b340*/  FADD2 R18, R18.F32x2.HI_LO, R22.F32x2.HI_LO ;  /* 0x000000161212724b */ /* 0x000fc80000000000 */
[----:B------:R-:W-:-:S04]  /*b350*/  FADD2 R18, R18.F32x2.HI_LO, R56.F32x2.HI_LO ;  /* 0x000000381212724b */ /* 0x000fc80000000000 */
[----:B------:R-:W-:Y:S01]  /*b360*/  FADD R88, R18, R19 ;  /* 0x0000001312587221 */ /* 0x000fe20000000000 */
[----:B------:R-:W-:Y:S06]  /*b370*/  BRA.U UP0, `(.L_x_231) ;  /* 0x00000001006c7547 */ /* 0x000fec000b800000 */
[----:B------:R-:W-:Y:S05]  /*b380*/  @P0 BRA `(.L_x_232) ;  /* 0x0000000000040947 */ /* 0x000fea0003800000 */
[----:B------:R-:W-:Y:S05]  /*b390*/  BPT.TRAP 0x1 ;  /* 0x000000040000795c */ /* 0x000fea0000300000 */
.L_x_232:
[----:B------:R-:W-:Y:S01]  /*b3a0*/  IMAD.U32 R3, RZ, RZ, UR40 ;  /* 0x00000028ff037e24 */ /* 0x000fe2000f8e00ff */
[----:B------:R-:W-:-:S04]  /*b3b0*/  ISETP.NE.AND P0, PT, R91, R124, PT ;  /* 0x0000007c5b00720c */ /* 0x000fc80003f05270 */
[----:B------:R-:W-:-:S04]  /*b3c0*/  SHF.L.U32 R3, R3, 0x1f, RZ ;  /* 0x0000001f03037819 */ /* 0x000fc800000006ff */
[----:B------:R-:W2:Y:S02]  /*b3d0*/  SYNCS.PHASECHK.TRANS64.TRYWAIT P1, [UR42], R3 ;  /* 0x00000003ff0075a7 */ /* 0x000ea4000802112a */
[----:B--2---:R-:W-:Y:S05]  /*b3e0*/  @!P1 BRA `(.L_x_233) ;  /* 0x0000006400d89947 */ /* 0x004fea0003800000 */
.L_x_393:
        /* <DEDUP_REMOVED lines=17> */
.L_x_234:
[----:B------:R-:W-:Y:S05]  /*b500*/  WARPSYNC.ALL ;  /* 0x0000000000007948 */ /* 0x000fea0003800000 */
[----:B------:R-:W-:-:S13]  /*b510*/  R2UR UR4, R123 ;  /* 0x000000007b0472ca */ /* 0x000fda00000e0000 */
[----:B------:R3:W-:Y:S02]  /*b520*/  STTM.x2 tmem[UR4], R88 ;  /* 0x00000058000079ed */ /* 0x0007e400080c0004 */
.L_x_231:
[----:B------:R-:W-:Y:S01]  /*b530*/  UIADD3 UR4, UPT, UPT, UR50, 0x1, URZ ;  /* 0x0000000132047890 */ /* 0x000fe2000fffe0ff */
[----:B------:R-:W-:Y:S01]  /*b540*/  MOV R16, R89 ;  /* 0x0000005900107202 */ /* 0x000fe20000000f00 */
[----:B------:R-:W-:Y:S02]  /*b550*/  UIADD3 UR50, UPT, UPT, UR50, -0x1, URZ ;  /* 0xffffffff32327890 */ /* 0x000fe4000fffe0ff */
[----:B------:R-:W-:-:S09]  /*b560*/  UISETP.GT.U32.AND UP0, UPT, UR4, 0x1, UPT ;  /* 0x000000010400788c */ /* 0x000fd2000bf04070 */
[----:B------:R-:W-:Y:S05]  /*b570*/  BRA.U UP0, `(.L_x_235) ;  /* 0xffffffd900f87547 */ /* 0x000fea000b83ffff */
.L_x_217:
[----:B------:R-:W-:-:S09]  /*b580*/  UISETP.NE.AND UP0, UPT, UR57, URZ, UPT ;  /* 0x000000ff3900728c */ /* 0x000fd2000bf05270 */
[----:B------:R-:W-:Y:S05]  /*b590*/  BRA.U !UP0, `(.L_x_236) ;  /* 0x0000003108287547 */ /* 0x000fea000b800000 */
[----:B------:R-:W-:Y:S01]  /*b5a0*/  UISETP.NE.AND UP0, UPT, UR59, URZ, UPT ;  /* 0x000000ff3b00728c */ /* 0x000fe2000bf05270 */
[----:B------:R-:W-:Y:S01]  /*b5b0*/  IMAD.U32 R105, R121, 0x10000, RZ ;  /* 0x0001000079697824 */ /* 0x000fe200078e00ff */
[----:B------:R-:W-:Y:S02]  /*b5c0*/  UMOV UR4, 0x20 ;  /* 0x0000002000047882 */ /* 0x000fe40000000000 */
[----:B------:R-:W-:Y:S02]  /*b5d0*/  USEL UR4, UR4, 0xa0, UP0 ;  /* 0x000000a004047887 */ /* 0x000fe40008000000 */
[----:B------:R-:W-:Y:S01]  /*b5e0*/  LOP3.LUT R105, R105, 0x600000, RZ, 0xc0, !PT ;  /* 0x0060000069697812 */ /* 0x000fe200078ec0ff */
[----:B------:R-:W-:Y:S02]  /*b5f0*/  USEL UR36, UR49, UR48, UP0 ;  /* 0x0000003031247287 */ /* 0x000fe40008000000 */
[----:B------:R-:W-:Y:S02]  /*b600*/  USEL UR53, UR54, UR53, UP0 ;  /* 0x0000003536357287 */ /* 0x000fe40008000000 */
[----:B-12---:R-:W-:Y:S01]  /*b610*/  VIADD R0, R105, UR4 ;  /* 0x0000000469007c36 */ /* 0x006fe20008000000 */
[----:B------:R-:W-:-:S02]  /*b620*/  USEL UR4, URZ, 0x80, UP0 ;  /* 0x00000080ff047887 */ /* 0x000fc40008000000 */
[----:B------:R-:W-:-:S03]  /*b630*/  UISETP.GT.U32.AND UP0, UPT, UR36, 0x1, UPT ;  /* 0x000000012400788c */ /* 0x000fc6000bf04070 */
[----:B------:R-:W1:Y:S01]  /*b640*/  SHFL.IDX PT, R0, R0, RZ, 0x1f ;  /* 0x00001fff00007589 */ /* 0x000e6200000e0000 */
[----:B------:R-:W-:Y:S02]  /*b650*/  LOP3.LUT R105, R105, UR4, RZ, 0xfc, !PT ;  /* 0x0000000469697c12 */ /* 0x000fe4000f8efcff */
[----:B-1----:R-:W-:-:S03]  /*b660*/  R2UR UR39, R0 ;  /* 0x00000000002772ca */ /* 0x002fc600000e0000 */
[----:B------:R-:W-:-:S12]  /*b670*/  BRA.U UP0, `(.L_x_237) ;  /* 0x0000000100047547 */ /* 0x000fd8000b800000 */
[----:B------:R-:W-:Y:S05]  /*b680*/  BPT.TRAP 0x1 ;  /* 0x000000040000795c */ /* 0x000fea0000300000 */
.L_x_237:
[----:B------:R-:W-:Y:S01]  /*b690*/  UISETP.NE.AND UP0, UPT, UR59, URZ, UPT ;  /* 0x000000ff3b00728c */ /* 0x000fe2000bf05270 */
[----:B------:R-:W-:Y:S01]  /*b6a0*/  IMAD.U32 R3, RZ, RZ, UR53 ;  /* 0x00000035ff037e24 */ /* 0x000fe2000f8e00ff */
[----:B------:R-:W-:Y:S01]  /*b6b0*/  UIADD3 UR40, UPT, UPT, UR37, 0x3850, URZ ;  /* 0x0000385025287890 */ /* 0x000fe2000fffe0ff */
[----:B------:R-:W-:Y:S02]  /*b6c0*/  LOP3.LUT R104, R2, 0x3, RZ, 0xc0, !PT ;  /* 0x0000000302687812 */ /* 0x000fe400078ec0ff */
[----:B------:R-:W-:Y:S02]  /*b6d0*/  SHF.R.U32.HI R107, RZ, 0x15, R105 ;  /* 0x00000015ff6b7819 */ /* 0x000fe40000011669 */
[----:B------:R-:W-:Y:S02]  /*b6e0*/  SHF.L.U32 R3, R3, 0x1f, RZ ;  /* 0x0000001f03037819 */ /* 0x000fe400000006ff */
[----:B------:R-:W-:Y:S02]  /*b6f0*/  ISETP.NE.AND P0, PT, R104, R107, PT ;  /* 0x0000006b6800720c */ /* 0x000fe40003f05270 */
[----:B------:R-:W-:-:S09]  /*b700*/  @!UP0 UIADD3 UR40, UPT, UPT, UR37, 0x3860, URZ ;  /* 0x0000386025288890 */ /* 0x000fd2000fffe0ff */
[----:B------:R-:W1:Y:S02]  /*b710*/  SYNCS.PHASECHK.TRANS64.TRYWAIT P1, [UR40], R3 ;  /* 0x00000003ff0075a7 */ /* 0x000e640008021128 */
[----:B-1----:R-:W-:Y:S05]  /*b720*/  @!P1 BRA `(.L_x_238) ;  /* 0x0000006400209947 */ /* 0x002fea0003800000 */
.L_x_394:
[----:B------:R-:W-:Y:S05]  /*b730*/  @!P0 BRA `(.L_x_239) ;  /* 0x0000000000408947 */ /* 0x000fea0003800000 */
[----:B------:R-:W-:Y:S01]  /*b740*/  MOV R14, 0x8 ;  /* 0x00000008000e7802 */ /* 0x000fe20000000f00 */
[----:B------:R-:W2:Y:S01]  /*b750*/  LDCU.64 UR8, c[0x4][0xb0] ;  /* 0x01001600ff0877ac */ /* 0x000ea20008000a00 */
[----:B------:R-:W-:Y:S02]  /*b760*/  HFMA2 R12, -RZ, RZ, 0, 5.9604644775390625e-08 ;  /* 0x00000001ff0c7431 */ /* 0x000fe400000001ff */
[----:B------:R-:W-:Y:S01]  /*b770*/  IMAD.MOV.U32 R8, RZ, RZ, 0x192 ;  /* 0x00000192ff087424 */ /* 0x000fe200078e00ff */
[----:B------:R-:W4:Y:S01]  /*b780*/  LDCU.64 UR6, c[0x4][0xb8] ;  /* 0x01001700ff0677ac */ /* 0x000f220008000a00 */
[----:B------:R-:W5:Y:S01]  /*b790*/  LDC.64 R14, c[0x4][R14] ;  /* 0x010000000e0e7b82 */ /* 0x000f620000000a00 */
[----:B------:R-:W-:Y:S01]  /*b7a0*/  IMAD.MOV.U32 R13, RZ, RZ, RZ ;  /* 0x000000ffff0d7224 */ /* 0x000fe200078e00ff */
[----:B------:R-:W1:Y:S01]  /*b7b0*/  LDCU.64 UR4, c[0x4][0x10] ;  /* 0x01000200ff0477ac */ /* 0x000e620008000a00 */
[----:B--2---:R-:W-:Y:S01]  /*b7c0*/  IMAD.U32 R4, RZ, RZ, UR8 ;  /* 0x00000008ff047e24 */ /* 0x004fe2000f8e00ff */
[----:B------:R-:W-:Y:S01]  /*b7d0*/  MOV R5, UR9 ;  /* 0x0000000900057c02 */ /* 0x000fe20008000f00 */
[----:B----4-:R-:W-:Y:S01]  /*b7e0*/  IMAD.U32 R6, RZ, RZ, UR6 ;  /* 0x00000006ff067e24 */ /* 0x010fe2000f8e00ff */
[----:B------:R-:W-:Y:S01]  /*b7f0*/  MOV R7, UR7 ;  /* 0x0000000700077c02 */ /* 0x000fe20008000f00 */
[----:B-1----:R-:W-:Y:S01]  /*b800*/  IMAD.U32 R10, RZ, RZ, UR4 ;  /* 0x00000004ff0a7e24 */ /* 0x002fe2000f8e00ff */
[----:B------:R-:W-:-:S02]  /*b810*/  MOV R11, UR5 ;  /* 0x00000005000b7c02 */ /* 0x000fc40008000f00 */
[----:B------:R-:W-:-:S07]  /*b820*/  LEPC R20, `(.L_x_239) ;  /* 0x000000001014794e */ /* 0x000fce0000000000 */
[----:B---3-5:R-:W-:Y:S05]  /*b830*/  CALL.ABS.NOINC R14 ;  /* 0x000000000e007343 */ /* 0x028fea0003c00000 */
.L_x_239:
[C---:B-1----:R-:W-:Y:S01]  /*b840*/  VIADD R3, R105.reuse, 0x20 ;  /* 0x0000002069037836 */ /* 0x042fe20000000000 */
[----:B------:R-:W-:Y:S05]  /*b850*/  WARPSYNC.ALL ;  /* 0x0000000000007948 */ /* 0x000fea0003800000 */
[----:B------:R-:W-:Y:S02]  /*b860*/  SHF.R.U32.HI R3, RZ, 0x15, R3 ;  /* 0x00000015ff037819 */ /* 0x000fe40000011603 */
[----:B------:R-:W-:Y:S02]  /*b870*/  R2UR UR4, R105 ;  /* 0x00000000690472ca */ /* 0x000fe400000e0000 */
[----:B------:R-:W-:-:S11]  /*b880*/  ISETP.NE.AND P0, PT, R104, R3, PT ;  /* 0x000000036800720c */ /* 0x000fd60003f05270 */
[----:B------:R-:W1:Y:S02]  /*b890*/  LDTM.x32 R24, tmem[UR4] ;  /* 0x00000004001879ee */ /* 0x000e6400082c0000 */
[----:B-1----:R-:W-:Y:S05]  /*b8a0*/  @!P0 BRA `(.L_x_240) ;  /* 0x0000000000408947 */ /* 0x002fea0003800000 */
[----:B------:R-:W-:Y:S01]  /*b8b0*/  MOV R14, 0x8 ;  /* 0x00000008000e7802 */ /* 0x000fe20000000f00 */
[----:B------:R-:W1:Y:S01]  /*b8c0*/  LDCU.64 UR8, c[0x4][0xb0] ;  /* 0x01001600ff0877ac */ /* 0x000e620008000a00 */
[----:B------:R-:W-:Y:S02]  /*b8d0*/  HFMA2 R12, -RZ, RZ, 0, 5.9604644775390625e-08 ;  /* 0x00000001ff0c7431 */ /* 0x000fe400000001ff */
[----:B------:R-:W-:Y:S01]  /*b8e0*/  IMAD.MOV.U32 R8, RZ, RZ, 0x192 ;  /* 0x00000192ff087424 */ /* 0x000fe200078e00ff */
[----:B------:R-:W2:Y:S01]  /*b8f0*/  LDCU.64 UR6, c[0x4][0xb8] ;  /* 0x01001700ff0677ac */ /* 0x000ea20008000a00 */
[----:B------:R-:W4:Y:S01]  /*b900*/  LDC.64 R14, c[0x4][R14] ;  /* 0x010000000e0e7b82 */ /* 0x000f220000000a00 */
[----:B------:R-:W-:Y:S01]  /*b910*/  IMAD.MOV.U32 R13, RZ, RZ, RZ ;  /* 0x000000ffff0d7224 */ /* 0x000fe200078e00ff */
[----:B------:R-:W5:Y:S01]  /*b920*/  LDCU.64 UR4, c[0x4][0x10] ;  /* 0x01000200ff0477ac */ /* 0x000f620008000a00 */
[----:B-1----:R-:W-:Y:S01]  /*b930*/  IMAD.U32 R4, RZ, RZ, UR8 ;  /* 0x00000008ff047e24 */ /* 0x002fe2000f8e00ff */
[----:B------:R-:W-:Y:S01]  /*b940*/  MOV R5, UR9 ;  /* 0x0000000900057c02 */ /* 0x000fe20008000f00 */
[----:B--2---:R-:W-:Y:S01]  /*b950*/  IMAD.U32 R6, RZ, RZ, UR6 ;  /* 0x00000006ff067e24 */ /* 0x004fe2000f8e00ff */
[----:B------:R-:W-:Y:S01]  /*b960*/  MOV R7, UR7 ;  /* 0x0000000700077c02 */ /* 0x000fe20008000f00 */
[----:B-----5:R-:W-:Y:S01]  /*b970*/  IMAD.U32 R10, RZ, RZ, UR4 ;  /* 0x00000004ff0a7e24 */ /* 0x020fe2000f8e00ff */
[----:B------:R-:W-:-:S02]  /*b980*/  MOV R11, UR5 ;  /* 0x00000005000b7c02 */ /* 0x000fc40008000f00 */
[----:B------:R-:W-:-:S07]  /*b990*/  LEPC R20, `(.L_x_240) ;  /* 0x000000001014794e */ /* 0x000fce0000000000 */
[----:B---34-:R-:W-:Y:S05]  /*b9a0*/  CALL.ABS.NOINC R14 ;  /* 0x000000000e007343 */ /* 0x018fea0003c00000 */
.L_x_240:
[----:B------:R-:W-:Y:S05]  /*b9b0*/  WARPSYNC.ALL ;  /* 0x0000000000007948 */ /* 0x000fea0003800000 */
[----:B------:R-:W1:Y:S01]  /*b9c0*/  LDCU UR5, c[0x0][0x384] ;  /* 0x00007080ff0577ac */ /* 0x000e620008000800 */
[C---:B------:R-:W-:Y:S01]  /*b9d0*/  VIADD R0, R90.reuse, 0x1 ;  /* 0x000000015a007836 */ /* 0x040fe20000000000 */
[----:B------:R-:W-:Y:S01]  /*b9e0*/  R2UR UR4, R105 ;  /* 0x00000000690472ca */ /* 0x000fe200000e0000 */
[C---:B------:R-:W-:Y:S02]  /*b9f0*/  VIADD R3, R90.reuse, 0x2 ;  /* 0x000000025a037836 */ /* 0x040fe40000000000 */
[----:B------:R-:W-:Y:S01]  /*ba00*/  VIADD R4, R90, 0x3 ;  /* 0x000000035a047836 */ /* 0x000fe20000000000 */
[----:B-1----:R-:W-:Y:S01]  /*ba10*/  ISETP.GE.AND P6, PT, R0, UR5, PT ;  /* 0x0000000500007c0c */ /* 0x002fe2000bfc6270 */
[C---:B------:R-:W-:Y:S01]  /*ba20*/  VIADD R0, R90.reuse, 0x4 ;  /* 0x000000045a007836 */ /* 0x040fe20000000000 */
[----:B------:R-:W-:Y:S01]  /*ba30*/  ISETP.GE.AND P5, PT, R3, UR5, PT ;  /* 0x0000000503007c0c */ /* 0x000fe2000bfa6270 */
[C---:B------:R-:W-:Y:S01]  /*ba40*/  VIADD R3, R90.reuse, 0x5 ;  /* 0x000000055a037836 */ /* 0x040fe20000000000 */
[----:B------:R-:W-:-:S02]  /*ba50*/  ISETP.GE.AND P0, PT, R90, UR5, PT ;  /* 0x000000055a007c0c */ /* 0x000fc4000bf06270 */
[----:B------:R-:W-:Y:S01]  /*ba60*/  ISETP.GE.AND P3, PT, R0, UR5, PT ;  /* 0x0000000500007c0c */ /* 0x000fe2000bf66270 */
[C---:B------:R-:W-:Y:S01]  /*ba70*/  VIADD R0, R90.reuse, 0x6 ;  /* 0x000000065a007836 */ /* 0x040fe20000000000 */
[----:B------:R-:W-:Y:S01]  /*ba80*/  ISETP.GE.AND P2, PT, R3, UR5, PT ;  /* 0x0000000503007c0c */ /* 0x000fe2000bf46270 */
[----:B------:R-:W-:Y:S01]  /*ba90*/  VIADD R3, R90, 0x7 ;  /* 0x000000075a037836 */ /* 0x000fe20000000000 */
[----:B------:R-:W-:Y:S02]  /*baa0*/  FSEL R56, R24, -INF , !P0 ;  /* 0xff80000018387808 */ /* 0x000fe40004000000 */
[----:B------:R-:W-:Y:S01]  /*bab0*/  ISETP.GE.AND P1, PT, R0, UR5, PT ;  /* 0x0000000500007c0c */ /* 0x000fe2000bf26270 */
[C---:B------:R-:W-:Y:S01]  /*bac0*/  VIADD R0, R90.reuse, 0x8 ;  /* 0x000000085a007836 */ /* 0x040fe20000000000 */
[----:B------:R-:W-:Y:S01]  /*bad0*/  ISETP.GE.AND P0, PT, R3, UR5, PT ;  /* 0x0000000503007c0c */ /* 0x000fe2000bf06270 */
[----:B------:R-:W-:Y:S01]  /*bae0*/  VIADD R3, R90, 0x9 ;  /* 0x000000095a037836 */ /* 0x000fe20000000000 */
[----:B------:R-:W-:-:S02]  /*baf0*/  FSEL R57, R25, -INF , !P6 ;  /* 0xff80000019397808 */ /* 0x000fc40007000000 */
[----:B------:R-:W-:Y:S01]  /*bb00*/  ISETP.GE.AND P6, PT, R0, UR5, PT ;  /* 0x0000000500007c0c */ /* 0x000fe2000bfc6270 */
[----:B------:R-:W-:Y:S01]  /*bb10*/  VIADD R0, R90, 0xa ;  /* 0x0000000a5a007836 */ /* 0x000fe20000000000 */
[----:B------:R-:W-:Y:S02]  /*bb20*/  ISETP.GE.AND P4, PT, R4, UR5, PT ;  /* 0x0000000504007c0c */ /* 0x000fe4000bf86270 */
[----:B------:R-:W-:Y:S02]  /*bb30*/  FSEL R58, R26, -INF , !P5 ;  /* 0xff8000001a3a7808 */ /* 0x000fe40006800000 */
[----:B------:R-:W-:Y:S01]  /*bb40*/  ISETP.GE.AND P5, PT, R3, UR5, PT ;  /* 0x0000000503007c0c */ /* 0x000fe2000bfa6270 */
[----:B------:R-:W-:Y:S01]  /*bb50*/  VIADD R3, R90, 0xb ;  /* 0x0000000b5a037836 */ /* 0x000fe20000000000 */
[----:B------:R-:W-:Y:S02]  /*bb60*/  FSEL R59, R27, -INF , !P4 ;  /* 0xff8000001b3b7808 */ /* 0x000fe40006000000 */
[----:B------:R-:W-:Y:S01]  /*bb70*/  ISETP.GE.AND P4, PT, R0, UR5, PT ;  /* 0x0000000500007c0c */ /* 0x000fe2000bf86270 */
[----:B------:R-:W-:Y:S01]  /*bb80*/  VIADD R0, R90, 0xc ;  /* 0x0000000c5a007836 */ /* 0x000fe20000000000 */
[----:B------:R-:W-:-:S02]  /*bb90*/  FSEL R60, R28, -INF , !P3 ;  /* 0xff8000001c3c7808 */ /* 0x000fc40005800000 */
[----:B------:R-:W-:Y:S01]  /*bba0*/  ISETP.GE.AND P3, PT, R3, UR5, PT ;  /* 0x0000000503007c0c */ /* 0x000fe2000bf66270 */
[----:B------:R-:W-:Y:S01]  /*bbb0*/  VIADD R3, R90, 0xd ;  /* 0x0000000d5a037836 */ /* 0x000fe20000000000 */
        /* <DEDUP_REMOVED lines=21> */
[----:B------:R-:W-:Y:S01]  /*bd10*/  FSEL R36, R36, -INF , !P2 ;  /* 0xff80000024247808 */ /* 0x000fe20005000000 */
[----:B------:R-:W1:Y:S01]  /*bd20*/  LDTM.x32 R4, tmem[UR4+0x20] ;  /* 0x00002004000479ee */ /* 0x000e6200082c0000 */
        /* <DEDUP_REMOVED lines=59> */
[----:B-1----:R-:W-:Y:S02]  /*c0e0*/  FSEL R68, R4, -INF , !P3 ;  /* 0xff80000004447808 */ /* 0x002fe40005800000 */
        /* <DEDUP_REMOVED lines=66> */
[----:B------:R-:W-:Y:S01]  /*c510*/  VIADD R90, R90, 0x3f ;  /* 0x0000003f5a5a7836 */ /* 0x000fe20000000000 */
[----:B------:R-:W-:Y:S02]  /*c520*/  ISETP.GE.AND P2, PT, R3, UR5, PT ;  /* 0x0000000503007c0c */ /* 0x000fe4000bf46270 */
[----:B------:R-:W-:-:S02]  /*c530*/  FSEL R27, R27, -INF , !P1 ;  /* 0xff8000001b1b7808 */ /* 0x000fc40004800000 */
[----:B------:R-:W-:Y:S02]  /*c540*/  ISETP.GE.AND P1, PT, R0, UR5, PT ;  /* 0x0000000500007c0c */ /* 0x000fe4000bf26270 */
[C---:B------:R-:W-:Y:S02]  /*c550*/  FMNMX3 R3, R89.reuse, R56, R60, !PT ;  /* 0x0000003859037276 */ /* 0x040fe4000780003c */
[C---:B------:R-:W-:Y:S02]  /*c560*/  FMNMX3 R0, R89.reuse, R57, R61, !PT ;  /* 0x0000003959007276 */ /* 0x040fe4000780003d */
        /* <DEDUP_REMOVED lines=21> */
[----:B------:R-:W-:Y:S02]  /*c6c0*/  FSEL R28, R28, -INF , !P0 ;  /* 0xff8000001c1c7808 */ /* 0x000fe40004000000 */
[----:B------:R-:W-:Y:S02]  /*c6d0*/  FSEL R32, R32, -INF , !P3 ;  /* 0xff80000020207808 */ /* 0x000fe40005800000 */
[----:B------:R-:W-:Y:S02]  /*c6e0*/  FMNMX3 R3, R3, R84, R24, !PT ;  /* 0x0000005403037276 */ /* 0x000fe40007800018 */
[----:B------:R-:W-:Y:S02]  /*c6f0*/  FSEL R29, R29, -INF , !P6 ;  /* 0xff8000001d1d7808 */ /* 0x000fe40007000000 */
[----:B------:R-:W-:Y:S02]  /*c700*/  FSEL R33, R33, -INF , !P2 ;  /* 0xff80000021217808 */ /* 0x000fe40005000000 */
[----:B------:R-:W-:-:S02]  /*c710*/  FMNMX3 R0, R0, R85, R25, !PT ;  /* 0x0000005500007276 */ /* 0x000fc40007800019 */
[----:B------:R-:W-:Y:S02]  /*c720*/  ISETP.GE.AND P0, PT, R90, UR5, PT ;  /* 0x000000055a007c0c */ /* 0x000fe4000bf06270 */
[----:B------:R-:W-:Y:S02]  /*c730*/  FSEL R30, R30, -INF , !P5 ;  /* 0xff8000001e1e7808 */ /* 0x000fe40006800000 */
[----:B------:R-:W-:Y:S02]  /*c740*/  FSEL R34, R34, -INF , !P1 ;  /* 0xff80000022227808 */ /* 0x000fe40004800000 */
[----:B------:R-:W-:Y:S02]  /*c750*/  FMNMX3 R6, R6, R79, R83, !PT ;  /* 0x0000004f06067276 */ /* 0x000fe40007800053 */
[----:B------:R-:W-:Y:S02]  /*c760*/  FMNMX3 R5, R5, R86, R26, !PT ;  /* 0x0000005605057276 */ /* 0x000fe4000780001a */
[----:B------:R-:W-:-:S02]  /*c770*/  FMNMX3 R4, R3, R28, R32, !PT ;  /* 0x0000001c03047276 */ /* 0x000fc40007800020 */
[----:B------:R-:W-:Y:S02]  /*c780*/  FMNMX3 R3, R0, R29, R33, !PT ;  /* 0x0000001d00037276 */ /* 0x000fe40007800021 */
[----:B------:R-:W-:Y:S02]  /*c790*/  FSEL R31, R31, -INF , !P4 ;  /* 0xff8000001f1f7808 */ /* 0x000fe40006000000 */
[----:B------:R-:W-:Y:S02]  /*c7a0*/  FSEL R35, R35, -INF , !P0 ;  /* 0xff80000023237808 */ /* 0x000fe40004000000 */
[----:B------:R-:W-:Y:S02]  /*c7b0*/  FMNMX3 R6, R6, R87, R27, !PT ;  /* 0x0000005706067276 */ /* 0x000fe4000780001b */
[----:B------:R-:W-:Y:S02]  /*c7c0*/  FMNMX3 R0, R5, R30, R34, !PT ;  /* 0x0000001e05007276 */ /* 0x000fe40007800022 */
[----:B------:R-:W-:-:S02]  /*c7d0*/  ISETP.NE.AND P0, PT, R104, R107, PT ;  /* 0x0000006b6800720c */ /* 0x000fc40003f05270 */
[----:B------:R-:W-:Y:S02]  /*c7e0*/  FMNMX3 R123, R6, R31, R35, !PT ;  /* 0x0000001f067b7276 */ /* 0x000fe40007800023 */
        /* <DEDUP_REMOVED lines=21> */
.L_x_241:
[----:B------:R-:W-:Y:S05]  /*c940*/  WARPSYNC.ALL ;  /* 0x0000000000007948 */ /* 0x000fea0003800000 */
[----:B------:R-:W-:Y:S01]  /*c950*/  R2UR UR4, R105 ;  /* 0x00000000690472ca */ /* 0x000fe200000e0000 */
[----:B------:R-:W-:Y:S01]  /*c960*/  IMAD.MOV.U32 R102, RZ, RZ, R89 ;  /* 0x000000ffff667224 */ /* 0x000fe200078e0059 */
[----:B------:R-:W-:-:S11]  /*c970*/  ISETP.NE.AND P0, PT, RZ, UR47, PT ;  /* 0x0000002fff007c0c */ /* 0x000fd6000bf05270 */
[----:B------:R1:W-:Y:S02]  /*c980*/  STTM.x2 tmem[UR4], R102 ;  /* 0x00000066000079ed */ /* 0x0003e400080c0004 */
[----:B------:R-:W-:Y:S05]  /*c990*/  @P0 BRA `(.L_x_242) ;  /* 0x0000000000040947 */ /* 0x000fea0003800000 */
[----:B------:R-:W-:Y:S05]  /*c9a0*/  BPT.TRAP 0x1 ;  /* 0x000000040000795c */ /* 0x000fea0000300000 */
.L_x_242:
[----:B------:R-:W-:Y:S01]  /*c9b0*/  UISETP.NE.AND UP0, UPT, UR59, URZ, UPT ;  /* 0x000000ff3b00728c */ /* 0x000fe2000bf05270 */
[----:B------:R-:W-:Y:S01]  /*c9c0*/  MOV R3, UR58 ;  /* 0x0000003a00037c02 */ /* 0x000fe20008000f00 */
[----:B------:R-:W-:Y:S01]  /*c9d0*/  UIADD3 UR4, UPT, UPT, UR37, 0x3880, URZ ;  /* 0x0000388025047890 */ /* 0x000fe2000fffe0ff */
[----:B------:R-:W-:Y:S01]  /*c9e0*/  MOV R4, UR46 ;  /* 0x0000002e00047c02 */ /* 0x000fe20008000f00 */
[----:B------:R-:W-:Y:S01]  /*c9f0*/  USEL UR41, UR55, UR52, UP0 ;  /* 0x0000003437297287 */ /* 0x000fe20008000000 */
[----:B------:R-:W-:-:S03]  /*ca00*/  SHF.L.U32 R3, R3, 0x1f, RZ ;  /* 0x0000001f03037819 */ /* 0x000fc600000006ff */
[----:B------:R-:W-:-:S03]  /*ca10*/  ULOP3.LUT UR41, UR41, 0x1, URZ, 0x3c, !UPT ;  /* 0x0000000129297892 */ /* 0x000fc6000f8e3cff */
[----:B------:R-:W-:-:S09]  /*ca20*/  @UP0 UIADD3 UR4, UPT, UPT, UR37, 0x3870, URZ ;  /* 0x0000387025040890 */ /* 0x000fd2000fffe0ff */
[----:B------:R-:W-:Y:S02]  /*ca30*/  SYNCS.ARRIVE.TRANS64.A1T0 RZ, [UR4], RZ ;  /* 0x000000ffffff79a7 */ /* 0x000fe40008100004 */
[----:B------:R-:W2:Y:S01]  /*ca40*/  LDCU UR4, c[0x0][0x704] ;  /* 0x0000e080ff0477ac */ /* 0x000ea20008000800 */
[----:B------:R-:W4:Y:S01]  /*ca50*/  SYNCS.PHASECHK.TRANS64.TRYWAIT P2, [R4+UR37+0x38d0], R3 ;  /* 0x0038d003040075a7 */ /* 0x000f220008041125 */
[----:B--2---:R-:W-:-:S04]  /*ca60*/  FMUL R0, R103, -UR4 ;  /* 0x8000000467007c20 */ /* 0x004fc80008400000 */
[--C-:B------:R-:W-:Y:S02]  /*ca70*/  FFMA2 R16, R56.F32x2.HI_LO, UR4.F32, R0.reuse.F32 ;  /* 0x0000000438107c49 */ /* 0x100fe40009200000 */
[--C-:B------:R-:W-:Y:S02]  /*ca80*/  FFMA2 R18, R58.F32x2.HI_LO, UR4.F32, R0.reuse.F32 ;  /* 0x000000043a127c49 */ /* 0x100fe40009200000 */
[--C-:B------:R-:W-:Y:S01]  /*ca90*/  FFMA2 R22, R60.F32x2.HI_LO, UR4.F32, R0.reuse.F32 ;  /* 0x000000043c167c49 */ /* 0x100fe20009200000 */
[----:B------:R-:W-:Y:S01]  /*caa0*/  FSETP.GEU.AND P1, PT, R16, -126, PT ;  /* 0xc2fc00001000780b */ /* 0x000fe20003f2e000 */
[----:B------:R-:W-:Y:S01]  /*cab0*/  FFMA2 R56, R62.F32x2.HI_LO, UR4.F32, R0.F32 ;  /* 0x000000043e387c49 */ /* 0x000fe20009200000 */
[----:B------:R-:W-:Y:S02]  /*cac0*/  FSETP.GEU.AND P0, PT, R17, -126, PT ;  /* 0xc2fc00001100780b */ /* 0x000fe40003f0e000 */
[----:B------:R-:W-:Y:S02]  /*cad0*/  FSETP.GEU.AND P6, PT, R18, -126, PT ;  /* 0xc2fc00001200780b */ /* 0x000fe40003fce000 */
[----:B------:R-:W-:-:S02]  /*cae0*/  FSETP.GEU.AND P5, PT, R19, -126, PT ;  /* 0xc2fc00001300780b */ /* 0x000fc40003fae000 */
[----:B------:R-:W-:Y:S02]  /*caf0*/  FSETP.GEU.AND P4, PT, R22, -126, PT ;  /* 0xc2fc00001600780b */ /* 0x000fe40003f8e000 */
[----:B------:R-:W-:-:S03]  /*cb00*/  FSETP.GEU.AND P3, PT, R23, -126, PT ;  /* 0xc2fc00001700780b */ /* 0x000fc60003f6e000 */
[----:B------:R-:W-:Y:S02]  /*cb10*/  @!P1 FMUL R16, R16, 0.5 ;  /* 0x3f00000010109820 */ /* 0x000fe40000400000 */
[----:B------:R-:W-:Y:S02]  /*cb20*/  @!P0 FMUL R17, R17, 0.5 ;  /* 0x3f00000011118820 */ /* 0x000fe40000400000 */
[----:B------:R-:W-:Y:S02]  /*cb30*/  @!P6 FMUL R18, R18, 0.5 ;  /* 0x3f0000001212e820 */ /* 0x000fe40000400000 */
[----:B------:R-:W-:Y:S01]  /*cb40*/  @!P5 FMUL R19, R19, 0.5 ;  /* 0x3f0000001313d820 */ /* 0x000fe20000400000 */
[----:B------:R-:W2:Y:S08]  /*cb50*/  MUFU.EX2 R16, R16 ;  /* 0x0000001000107308 */ /* 0x000eb00000000800 */
[----:B------:R-:W5:Y:S08]  /*cb60*/  MUFU.EX2 R17, R17 ;  /* 0x0000001100117308 */ /* 0x000f700000000800 */
[----:B------:R-:W1:Y:S08]  /*cb70*/  MUFU.EX2 R18, R18 ;  /* 0x0000001200127308 */ /* 0x000e700000000800 */
[----:B------:R-:W1:Y:S02]  /*cb80*/  MUFU.EX2 R19, R19 ;  /* 0x0000001300137308 */ /* 0x000e640000000800 */
[----:B-12-45:R-:W-:Y:S05]  /*cb90*/  @!P2 BRA `(.L_x_243) ;  /* 0x00000050001ca947 */ /* 0x036fea0003800000 */
.L_x_395:
[----:B------:R-:W-:Y:S01]  /*cba0*/  @!P1 FMUL R16, R16, R16 ;  /* 0x0000001010109220 */ /* 0x000fe20000400000 */
[----:B------:R-:W-:Y:S01]  /*cbb0*/  FSETP.GEU.AND P2, PT, R56, -126, PT ;  /* 0xc2fc00003800780b */ /* 0x000fe20003f4e000 */
[----:B------:R-:W-:Y:S01]  /*cbc0*/  @!P4 FMUL R22, R22, 0.5 ;  /* 0x3f0000001616c820 */ /* 0x000fe20000400000 */
[----:B------:R-:W-:Y:S01]  /*cbd0*/  FSETP.GEU.AND P1, PT, R57, -126, PT ;  /* 0xc2fc00003900780b */ /* 0x000fe20003f2e000 */
[----:B------:R-:W-:Y:S01]  /*cbe0*/  @!P3 FMUL R23, R23, 0.5 ;  /* 0x3f0000001717b820 */ /* 0x000fe20000400000 */
[--C-:B------:R-:W-:Y:S01]  /*cbf0*/  FFMA2 R58, R64.F32x2.HI_LO, UR4.F32, R0.reuse.F32 ;  /* 0x00000004403a7c49 */ /* 0x100fe20009200000 */
[----:B------:R-:W-:Y:S01]  /*cc00*/  ULOP3.LUT UR46, UR46, 0x8, URZ, 0x3c, !UPT ;  /* 0x000000082e2e7892 */ /* 0x000fe2000f8e3cff */
[----:B------:R-:W-:Y:S01]  /*cc10*/  @!P0 FMUL R17, R17, R17 ;  /* 0x0000001111118220 */ /* 0x000fe20000400000 */
[----:B------:R-:W2:Y:S01]  /*cc20*/  MUFU.EX2 R22, R22 ;  /* 0x0000001600167308 */ /* 0x000ea20000000800 */
[--C-:B------:R-:W-:Y:S01]  /*cc30*/  FFMA2 R60, R66.F32x2.HI_LO, UR4.F32, R0.reuse.F32 ;  /* 0x00000004423c7c49 */ /* 0x100fe20009200000 */
[----:B------:R-:W-:Y:S01]  /*cc40*/  FSETP.GEU.AND P0, PT, R58, -126, PT ;  /* 0xc2fc00003a00780b */ /* 0x000fe20003f0e000 */
[----:B------:R-:W-:Y:S01]  /*cc50*/  @!P6 FMUL R18, R18, R18 ;  /* 0x000000121212e220 */ /* 0x000fe20000400000 */
[--C-:B------:R-:W-:Y:S01]  /*cc60*/  FFMA2 R36, R36.F32x2.HI_LO, UR4.F32, R0.reuse.F32 ;  /* 0x0000000424247c49 */ /* 0x100fe20009200000 */
[----:B------:R-:W-:Y:S01]  /*cc70*/  FSETP.GEU.AND P6, PT, R59, -126, PT ;  /* 0xc2fc00003b00780b */ /* 0x000fe20003fce000 */
[----:B------:R-:W-:Y:S01]  /*cc80*/  @!P2 FMUL R56, R56, 0.5 ;  /* 0x3f0000003838a820 */ /* 0x000fe20000400000 */
[--C-:B------:R-:W-:Y:S01]  /*cc90*/  FFMA2 R38, R38.F32x2.HI_LO, UR4.F32, R0.reuse.F32 ;  /* 0x0000000426267c49 */ /* 0x100fe20009200000 */
[----:B------:R-:W4:Y:S01]  /*cca0*/  MUFU.EX2 R23, R23 ;  /* 0x0000001700177308 */ /* 0x000f220000000800 */
[----:B------:R-:W-:Y:S01]  /*ccb0*/  @!P1 FMUL R57, R57, 0.5 ;  /* 0x3f00000039399820 */ /* 0x000fe20000400000 */
[----:B------:R-:W-:Y:S01]  /*ccc0*/  @!P5 FMUL R19, R19, R19 ;  /* 0x000000131313d220 */ /* 0x000fe20000400000 */
[----:B------:R-:W-:Y:S01]  /*ccd0*/  FSETP.GEU.AND P5, PT, R60, -126, PT ;  /* 0xc2fc00003c00780b */ /* 0x000fe20003fae000 */
[----:B------:R-:W-:-:S02]  /*cce0*/  FFMA2 R40, R40.F32x2.HI_LO, UR4.F32, R0.F32 ;  /* 0x0000000428287c49 */ /* 0x000fc40009200000 */
[--C-:B------:R-:W-:Y:S02]  /*ccf0*/  FFMA2 R42, R42.F32x2.HI_LO, UR4.F32, R0.reuse.F32 ;  /* 0x000000042a2a7c49 */ /* 0x100fe40009200000 */
[----:B------:R-:W5:Y:S01]  /*cd00*/  MUFU.EX2 R56, R56 ;  /* 0x0000003800387308 */ /* 0x000f620000000800 */
[----:B--2---:R-:W-:Y:S01]  /*cd10*/  @!P4 FMUL R22, R22, R22 ;  /* 0x000000161616c220 */ /* 0x004fe20000400000 */
[----:B------:R-:W-:Y:S01]  /*cd20*/  @!P0 FMUL R58, R58, 0.5 ;  /* 0x3f0000003a3a8820 */ /* 0x000fe20000400000 */
[----:B------:R-:W-:Y:S01]  /*cd30*/  FSETP.GEU.AND P4, PT, R61, -126, PT ;  /* 0xc2fc00003d00780b */ /* 0x000fe20003f8e000 */
[----:B------:R-:W-:Y:S01]  /*cd40*/  @!P6 FMUL R59, R59, 0.5 ;  /* 0x3f0000003b3be820 */ /* 0x000fe20000400000 */
[--C-:B------:R-:W-:Y:S02]  /*cd50*/  FFMA2 R44, R44.F32x2.HI_LO, UR4.F32, R0.reuse.F32 ;  /* 0x000000042c2c7c49 */ /* 0x100fe40009200000 */
[--C-:B------:R-:W-:Y:S01]  /*cd60*/  FFMA2 R46, R46.F32x2.HI_LO, UR4.F32, R0.reuse.F32 ;  /* 0x000000042e2e7c49 */ /* 0x100fe20009200000 */
[----:B------:R-:W2:Y:S01]  /*cd70*/  MUFU.EX2 R57, R57 ;  /* 0x0000003900397308 */ /* 0x000ea20000000800 */
[----:B----4-:R-:W-:Y:S01]  /*cd80*/  @!P3 FMUL R23, R23, R23 ;  /* 0x000000171717b220 */ /* 0x010fe20000400000 */
[----:B------:R-:W-:Y:S01]  /*cd90*/  FSETP.GEU.AND P3, PT, R36, -126, PT ;  /* 0xc2fc00002400780b */ /* 0x000fe20003f6e000 */
[----:B------:R-:W-:Y:S01]  /*cda0*/  @!P5 FMUL R60, R60, 0.5 ;  /* 0x3f0000003c3cd820 */ /* 0x000fe20000400000 */
[----:B------:R-:W-:-:S02]  /*cdb0*/  FFMA2 R48, R48.F32x2.HI_LO, UR4.F32, R0.F32 ;  /* 0x0000000430307c49 */ /* 0x000fc40009200000 */
[--C-:B------:R-:W-:Y:S02]  /*cdc0*/  FFMA2 R50, R50.F32x2.HI_LO, UR4.F32, R0.reuse.F32 ;  /* 0x0000000432327c49 */ /* 0x100fe40009200000 */
[----:B------:R-:W4:Y:S01]  /*cdd0*/  MUFU.EX2 R58, R58 ;  /* 0x0000003a003a7308 */ /* 0x000f220000000800 */
[----:B-----5:R-:W-:Y:S01]  /*cde0*/  @!P2 FMUL R56, R56, R56 ;  /* 0x000000383838a220 */ /* 0x020fe20000400000 */
[----:B------:R-:W-:Y:S01]  /*cdf0*/  FSETP.GEU.AND P2, PT, R37, -126, PT ;  /* 0xc2fc00002500780b */ /* 0x000fe20003f4e000 */
[----:B------:R-:W-:Y:S01]  /*ce00*/  @!P4 FMUL R61, R61, 0.5 ;  /* 0x3f0000003d3dc820 */ /* 0x000fe20000400000 */
[--C-:B------:R-:W-:Y:S02]  /*ce10*/  FFMA2 R52, R52.F32x2.HI_LO, UR4.F32, R0.reuse.F32 ;  /* 0x0000000434347c49 */ /* 0x100fe40009200000 */
[--C-:B------:R-:W-:Y:S02]  /*ce20*/  FFMA2 R54, R54.F32x2.HI_LO, UR4.F32, R0.reuse.F32 ;  /* 0x0000000436367c49 */ /* 0x100fe40009200000 */
[----:B------:R-:W-:Y:S01]  /*ce30*/  @!P3 FMUL R36, R36, 0.5 ;  /* 0x3f0000002424b820 */ /* 0x000fe20000400000 */
[----:B--2---:R-:W-:Y:S01]  /*ce40*/  @!P1 FMUL R57, R57, R57 ;  /* 0x0000003939399220 */ /* 0x004fe20000400000 */
[----:B------:R-:W-:Y:S01]  /*ce50*/  FSETP.GEU.AND P1, PT, R38, -126, PT ;  /* 0xc2fc00002600780b */ /* 0x000fe20003f2e000 */
[----:B------:R-:W2:Y:S01]  /*ce60*/  MUFU.EX2 R59, R59 ;  /* 0x0000003b003b7308 */ /* 0x000ea20000000800 */
[----:B-1----:R-:W-:-:S02]  /*ce70*/  FFMA2 R4, R68.F32x2.HI_LO, UR4.F32, R0.F32 ;  /* 0x0000000444047c49 */ /* 0x002fc40009200000 */
[--C-:B------:R-:W-:Y:S02]  /*ce80*/  FFMA2 R10, R70.F32x2.HI_LO, UR4.F32, R0.reuse.F32 ;  /* 0x00000004460a7c49 */ /* 0x100fe40009200000 */
[----:B------:R-:W-:Y:S01]  /*ce90*/  @!P2 FMUL R37, R37, 0.5 ;  /* 0x3f0000002525a820 */ /* 0x000fe20000400000 */
[----:B----4-:R-:W-:Y:S01]  /*cea0*/  @!P0 FMUL R58, R58, R58 ;  /* 0x0000003a3a3a8220 */ /* 0x010fe20000400000 */
[----:B------:R-:W-:Y:S01]  /*ceb0*/  FSETP.GEU.AND P0, PT, R39, -126, PT ;  /* 0xc2fc00002700780b */ /* 0x000fe20003f0e000 */
[----:B------:R-:W1:Y:S01]  /*cec0*/  MUFU.EX2 R60, R60 ;  /* 0x0000003c003c7308 */ /* 0x000e620000000800 */
[--C-:B------:R-:W-:Y:S02]  /*ced0*/  FFMA2 R8, R72.F32x2.HI_LO, UR4.F32, R0.reuse.F32 ;  /* 0x0000000448087c49 */ /* 0x100fe40009200000 */
[--C-:B------:R-:W-:Y:S02]  /*cee0*/  FFMA2 R6, R74.F32x2.HI_LO, UR4.F32, R0.reuse.F32 ;  /* 0x000000044a067c49 */ /* 0x100fe40009200000 */
[----:B------:R-:W-:Y:S01]  /*cef0*/  @!P1 FMUL R38, R38, 0.5 ;  /* 0x3f00000026269820 */ /* 0x000fe20000400000 */
[----:B------:R-:W-:-:S02]  /*cf00*/  FFMA2 R108, R86.F32x2.HI_LO, UR4.F32, R0.F32 ;  /* 0x00000004566c7c49 */ /* 0x000fc40009200000 */
[----:B------:R-:W4:Y:S01]  /*cf10*/  MUFU.EX2 R61, R61 ;  /* 0x0000003d003d7308 */ /* 0x000f220000000800 */
[----:B--2---:R-:W-:Y:S01]  /*cf20*/  @!P6 FMUL R59, R59, R59 ;  /* 0x0000003b3b3be220 */ /* 0x004fe20000400000 */
[----:B------:R-:W-:Y:S01]  /*cf30*/  FSETP.GEU.AND P6, PT, R40, -126, PT ;  /* 0xc2fc00002800780b */ /* 0x000fe20003fce000 */
[--C-:B------:R-:W-:Y:S02]  /*cf40*/  FFMA2 R24, R24.F32x2.HI_LO, UR4.F32, R0.reuse.F32 ;  /* 0x0000000418187c49 */ /* 0x100fe40009200000 */
[----:B------:R-:W-:Y:S01]  /*cf50*/  @!P0 FMUL R39, R39, 0.5 ;  /* 0x3f00000027278820 */ /* 0x000fe20000400000 */
[--C-:B------:R-:W-:Y:S02]  /*cf60*/  FFMA2 R26, R26.F32x2.HI_LO, UR4.F32, R0.reuse.F32 ;  /* 0x000000041a1a7c49 */ /* 0x100fe40009200000 */
[----:B------:R-:W2:Y:S01]  /*cf70*/  MUFU.EX2 R62, R36 ;  /* 0x00000024003e7308 */ /* 0x000ea20000000800 */
[----:B-1----:R-:W-:Y:S01]  /*cf80*/  @!P5 FMUL R60, R60, R60 ;  /* 0x0000003c3c3cd220 */ /* 0x002fe20000400000 */
[----:B------:R-:W-:Y:S01]  /*cf90*/  FSETP.GEU.AND P5, PT, R41, -126, PT ;  /* 0xc2fc00002900780b */ /* 0x000fe20003fae000 */
[----:B------:R-:W-:-:S02]  /*cfa0*/  FFMA2 R28, R28.F32x2.HI_LO, UR4.F32, R0.F32 ;  /* 0x000000041c1c7c49 */ /* 0x000fc40009200000 */
[--C-:B------:R-:W-:Y:S02]  /*cfb0*/  FFMA2 R30, R30.F32x2.HI_LO, UR4.F32, R0.reuse.F32 ;  /* 0x000000041e1e7c49 */ /* 0x100fe40009200000 */
[----:B------:R-:W-:Y:S01]  /*cfc0*/  @!P6 FMUL R40, R40, 0.5 ;  /* 0x3f0000002828e820 */ /* 0x000fe20000400000 */
[----:B------:R-:W1:Y:S01]  /*cfd0*/  MUFU.EX2 R63, R37 ;  /* 0x00000025003f7308 */ /* 0x000e620000000800 */
[----:B----4-:R-:W-:Y:S01]  /*cfe0*/  @!P4 FMUL R61, R61, R61 ;  /* 0x0000003d3d3dc220 */ /* 0x010fe20000400000 */
[----:B------:R-:W-:Y:S01]  /*cff0*/  FSETP.GEU.AND P4, PT, R42, -126, PT ;  /* 0xc2fc00002a00780b */ /* 0x000fe20003f8e000 */
[--C-:B------:R-:W-:Y:S02]  /*d000*/  FFMA2 R32, R32.F32x2.HI_LO, UR4.F32, R0.reuse.F32 ;  /* 0x0000000420207c49 */ /* 0x100fe40009200000 */
[----:B------:R-:W-:Y:S02]  /*d010*/  FFMA2 R34, R34.F32x2.HI_LO, UR4.F32, R0.F32 ;  /* 0x0000000422227c49 */ /* 0x000fe40009200000 */
        /* <DEDUP_REMOVED lines=55> */
[----:B------:R-:W-:-:S04]  /*d390*/  FSETP.GEU.AND P4, PT, R4, -126, PT ;  /* 0xc2fc00000400780b */ /* 0x000fc80003f8e000 */
[----:B------:R-:W-:Y:S01]  /*d3a0*/  F2FP.F16.F32.PACK_AB R36, R97, R96 ;  /* 0x000000606124723e */ /* 0x000fe200000000ff */
[----:B------:R-:W-:Y:S01]  /*d3b0*/  @!P5 FMUL R55, R55, 0.5 ;  /* 0x3f0000003737d820 */ /* 0x000fe20000400000 */
[----:B------:R-:W1:Y:S01]  /*d3c0*/  MUFU.EX2 R100, R52 ;  /* 0x0000003400647308 */ /* 0x000e620000000800 */
[----:B----4-:R-:W-:Y:S01]  /*d3d0*/  @!P3 FMUL R98, R98, R98 ;  /* 0x000000626262b220 */ /* 0x010fe20000400000 */
[----:B------:R-:W-:-:S05]  /*d3e0*/  FSETP.GEU.AND P3, PT, R5, -126, PT ;  /* 0xc2fc00000500780b */ /* 0x000fca0003f6e000 */
[----:B------:R-:W-:Y:S01]  /*d3f0*/  @!P4 FMUL R4, R4, 0.5 ;  /* 0x3f0000000404c820 */ /* 0x000fe20000400000 */
[----:B------:R-:W4:Y:S01]  /*d400*/  MUFU.EX2 R101, R53 ;  /* 0x0000003500657308 */ /* 0x000f220000000800 */
[----:B--2---:R-:W-:Y:S01]  /*d410*/  @!P2 FMUL R99, R99, R99 ;  /* 0x000000636363a220 */ /* 0x004fe20000400000 */
[----:B------:R-:W-:-:S04]  /*d420*/  FSETP.GEU.AND P2, PT, R10, -126, PT ;  /* 0xc2fc00000a00780b */ /* 0x000fc80003f4e000 */
[----:B------:R-:W-:Y:S01]  /*d430*/  F2FP.F16.F32.PACK_AB R37, R99, R98 ;  /* 0x000000626325723e */ /* 0x000fe200000000ff */
[----:B------:R-:W-:Y:S01]  /*d440*/  @!P3 FMUL R5, R5, 0.5 ;  /* 0x3f0000000505b820 */ /* 0x000fe20000400000 */
[----:B------:R-:W2:Y:S01]  /*d450*/  MUFU.EX2 R68, R54 ;  /* 0x0000003600447308 */ /* 0x000ea20000000800 */
[----:B-1----:R-:W-:Y:S01]  /*d460*/  @!P1 FMUL R100, R100, R100 ;  /* 0x0000006464649220 */ /* 0x002fe20000400000 */
[----:B------:R-:W-:-:S05]  /*d470*/  FSETP.GEU.AND P1, PT, R11, -126, PT ;  /* 0xc2fc00000b00780b */ /* 0x000fca0003f2e000 */
[----:B------:R-:W-:Y:S01]  /*d480*/  @!P2 FMUL R10, R10, 0.5 ;  /* 0x3f0000000a0aa820 */ /* 0x000fe20000400000 */
[----:B------:R-:W1:Y:S01]  /*d490*/  MUFU.EX2 R69, R55 ;  /* 0x0000003700457308 */ /* 0x000e620000000800 */
[----:B----4-:R-:W-:Y:S01]  /*d4a0*/  @!P0 FMUL R101, R101, R101 ;  /* 0x0000006565658220 */ /* 0x010fe20000400000 */
[----:B------:R-:W-:-:S04]  /*d4b0*/  FSETP.GEU.AND P0, PT, R8, -126, PT ;  /* 0xc2fc00000800780b */ /* 0x000fc80003f0e000 */
[----:B------:R-:W-:Y:S01]  /*d4c0*/  F2FP.F16.F32.PACK_AB R38, R101, R100 ;  /* 0x000000646526723e */ /* 0x000fe200000000ff */
[----:B------:R-:W-:Y:S01]  /*d4d0*/  @!P1 FMUL R11, R11, 0.5 ;  /* 0x3f0000000b0b9820 */ /* 0x000fe20000400000 */
[----:B------:R-:W4:Y:S01]  /*d4e0*/  MUFU.EX2 R70, R4 ;  /* 0x0000000400467308 */ /* 0x000f220000000800 */
[----:B--2---:R-:W-:Y:S01]  /*d4f0*/  @!P6 FMUL R68, R68, R68 ;  /* 0x000000444444e220 */ /* 0x004fe20000400000 */
[----:B------:R-:W-:-:S05]  /*d500*/  FSETP.GEU.AND P6, PT, R9, -126, PT ;  /* 0xc2fc00000900780b */ /* 0x000fca0003fce000 */
[----:B------:R-:W-:Y:S01]  /*d510*/  @!P0 FMUL R8, R8, 0.5 ;  /* 0x3f00000008088820 */ /* 0x000fe20000400000 */
[----:B------:R2:W5:Y:S01]  /*d520*/  MUFU.EX2 R71, R5 ;  /* 0x0000000500477308 */ /* 0x0005620000000800 */
        /* <DEDUP_REMOVED lines=8> */
[----:B------:R4:W3:Y:S01]  /*d5b0*/  MUFU.EX2 R73, R11 ;  /* 0x0000000b00497308 */ /* 0x0008e20000000800 */
[----:B--2---:R-:W-:Y:S02]  /*d5c0*/  FFMA2 R4, R76.F32x2.HI_LO, UR4.F32, R0.F32 ;  /* 0x000000044c047c49 */ /* 0x004fe40009200000 */
[----:B-----5:R-:W-:-:S03]  /*d5d0*/  @!P3 FMUL R71, R71, R71 ;  /* 0x000000474747b220 */ /* 0x020fc60000400000 */
[----:B------:R-:W-:Y:S01]  /*d5e0*/  FSETP.GEU.AND P3, PT, R4, -126, PT ;  /* 0xc2fc00000400780b */ /* 0x000fe20003f6e000 */
[----:B------:R-:W-:Y:S01]  /*d5f0*/  @!P4 FMUL R7, R7, 0.5 ;  /* 0x3f0000000707c820 */ /* 0x000fe20000400000 */
[----:B------:R-:W2:Y:S01]  /*d600*/  MUFU.EX2 R74, R8 ;  /* 0x00000008004a7308 */ /* 0x000ea20000000800 */
[----:B-1----:R-:W-:Y:S01]  /*d610*/  @!P2 FMUL R72, R72, R72 ;  /* 0x000000484848a220 */ /* 0x002fe20000400000 */
[----:B------:R-:W-:Y:S02]  /*d620*/  FSETP.GEU.AND P2, PT, R5, -126, PT ;  /* 0xc2fc00000500780b */ /* 0x000fe40003f4e000 */
[----:B------:R-:W-:-:S04]  /*d630*/  F2FP.F16.F32.PACK_AB R40, R71, R70 ;  /* 0x000000464728723e */ /* 0x000fc800000000ff */
[----:B------:R1:W5:Y:S01]  /*d640*/  MUFU.EX2 R75, R9 ;  /* 0x00000009004b7308 */ /* 0x0003620000000800 */
[----:B----4-:R-:W-:Y:S02]  /*d650*/  FFMA2 R10, R78.F32x2.HI_LO, UR4.F32, R0.F32 ;  /* 0x000000044e0a7c49 */ /* 0x010fe40009200000 */
[----:B---3--:R-:W-:Y:S01]  /*d660*/  @!P1 FMUL R73, R73, R73 ;  /* 0x0000004949499220 */ /* 0x008fe20000400000 */
[----:B------:R-:W-:Y:S02]  /*d670*/  @!P3 FMUL R4, R4, 0.5 ;  /* 0x3f0000000404b820 */ /* 0x000fe40000400000 */
[----:B------:R-:W-:Y:S01]  /*d680*/  FSETP.GEU.AND P1, PT, R10, -126, PT ;  /* 0xc2fc00000a00780b */ /* 0x000fe20003f2e000 */
[----:B------:R-:W-:Y:S01]  /*d690*/  @!P2 FMUL R5, R5, 0.5 ;  /* 0x3f0000000505a820 */ /* 0x000fe20000400000 */
[----:B------:R-:W3:Y:S01]  /*d6a0*/  MUFU.EX2 R76, R6 ;  /* 0x00000006004c7308 */ /* 0x000ee20000000800 */
[----:B--2---:R-:W-:Y:S01]  /*d6b0*/  @!P0 FMUL R74, R74, R74 ;  /* 0x0000004a4a4a8220 */ /* 0x004fe20000400000 */
[----:B------:R-:W-:-:S02]  /*d6c0*/  FSETP.GEU.AND P0, PT, R11, -126, PT ;  /* 0xc2fc00000b00780b */ /* 0x000fc40003f0e000 */
[----:B------:R-:W-:-:S04]  /*d6d0*/  F2FP.F16.F32.PACK_AB R41, R73, R72 ;  /* 0x000000484929723e */ /* 0x000fc800000000ff */
[----:B------:R2:W4:Y:S01]  /*d6e0*/  MUFU.EX2 R77, R7 ;  /* 0x00000007004d7308 */ /* 0x0005220000000800 */
[----:B-1----:R-:W-:Y:S02]  /*d6f0*/  FFMA2 R8, R80.F32x2.HI_LO, UR4.F32, R0.F32 ;  /* 0x0000000450087c49 */ /* 0x002fe40009200000 */
[----:B------:R-:W-:Y:S01]  /*d700*/  @!P1 FMUL R10, R10, 0.5 ;  /* 0x3f0000000a0a9820 */ /* 0x000fe20000400000 */
[----:B-----5:R-:W-:Y:S02]  /*d710*/  @!P6 FMUL R75, R75, R75 ;  /* 0x0000004b4b4be220 */ /* 0x020fe40000400000 */
[----:B------:R-:W-:Y:S01]  /*d720*/  FSETP.GEU.AND P6, PT, R8, -126, PT ;  /* 0xc2fc00000800780b */ /* 0x000fe20003fce000 */
[----:B------:R-:W-:Y:S01]  /*d730*/  @!P0 FMUL R11, R11, 0.5 ;  /* 0x3f0000000b0b8820 */ /* 0x000fe20000400000 */
[----:B------:R-:W1:Y:S01]  /*d740*/  MUFU.EX2 R78, R4 ;  /* 0x00000004004e7308 */ /* 0x000e620000000800 */
[----:B---3--:R-:W-:Y:S01]  /*d750*/  @!P5 FMUL R76, R76, R76 ;  /* 0x0000004c4c4cd220 */ /* 0x008fe20000400000 */
[----:B------:R-:W-:-:S02]  /*d760*/  FSETP.GEU.AND P5, PT, R9, -126, PT ;  /* 0xc2fc00000900780b */ /* 0x000fc40003fae000 */
[----:B------:R-:W-:-:S04]  /*d770*/  F2FP.F16.F32.PACK_AB R42, R75, R74 ;  /* 0x0000004a4b2a723e */ /* 0x000fc800000000ff */
[----:B------:R3:W5:Y:S01]  /*d780*/  MUFU.EX2 R79, R5 ;  /* 0x00000005004f7308 */ /* 0x0007620000000800 */
[----:B--2---:R-:W-:Y:S02]  /*d790*/  FFMA2 R6, R82.F32x2.HI_LO, UR4.F32, R0.F32 ;  /* 0x0000000452067c49 */ /* 0x004fe40009200000 */
[----:B----4-:R-:W-:Y:S01]  /*d7a0*/  @!P4 FMUL R77, R77, R77 ;  /* 0x0000004d4d4dc220 */ /* 0x010fe20000400000 */
[----:B------:R-:W-:Y:S02]  /*d7b0*/  @!P6 FMUL R8, R8, 0.5 ;  /* 0x3f0000000808e820 */ /* 0x000fe40000400000 */
[----:B------:R-:W-:Y:S01]  /*d7c0*/  FSETP.GEU.AND P4, PT, R6, -126, PT ;  /* 0xc2fc00000600780b */ /* 0x000fe20003f8e000 */
[----:B------:R-:W-:Y:S01]  /*d7d0*/  @!P5 FMUL R9, R9, 0.5 ;  /* 0x3f0000000909d820 */ /* 0x000fe20000400000 */
[----:B------:R-:W2:Y:S01]  /*d7e0*/  MUFU.EX2 R80, R10 ;  /* 0x0000000a00507308 */ /* 0x000ea20000000800 */
[----:B-1----:R-:W-:Y:S01]  /*d7f0*/  @!P3 FMUL R78, R78, R78 ;  /* 0x0000004e4e4eb220 */ /* 0x002fe20000400000 */
[----:B------:R-:W-:-:S02]  /*d800*/  FSETP.GEU.AND P3, PT, R7, -126, PT ;  /* 0xc2fc00000700780b */ /* 0x000fc40003f6e000 */
[----:B------:R-:W-:-:S04]  /*d810*/  F2FP.F16.F32.PACK_AB R43, R77, R76 ;  /* 0x0000004c4d2b723e */ /* 0x000fc800000000ff */
[----:B------:R-:W1:Y:S01]  /*d820*/  MUFU.EX2 R81, R11 ;  /* 0x0000000b00517308 */ /* 0x000e620000000800 */
[----:B---3--:R-:W-:Y:S01]  /*d830*/  FFMA2 R4, R84.F32x2.HI_LO, UR4.F32, R0.F32 ;  /* 0x0000000454047c49 */ /* 0x008fe20009200000 */
[----:B------:R-:W-:Y:S01]  /*d840*/  USHF.R.U32.HI UR4, URZ, 0x15, UR39 ;  /* 0x00000015ff047899 */ /* 0x000fe20008011627 */
[----:B-----5:R-:W-:Y:S01]  /*d850*/  @!P2 FMUL R79, R79, R79 ;  /* 0x0000004f4f4fa220 */ /* 0x020fe20000400000 */
[----:B------:R-:W-:Y:S01]  /*d860*/  @!P4 FMUL R6, R6, 0.5 ;  /* 0x3f0000000606c820 */ /* 0x000fe20000400000 */
[----:B------:R-:W-:Y:S02]  /*d870*/  MOV R0, UR46 ;  /* 0x0000002e00007c02 */ /* 0x000fe40008000f00 */
[----:B------:R-:W-:Y:S01]  /*d880*/  FSETP.GEU.AND P2, PT, R4, -126, PT ;  /* 0xc2fc00000400780b */ /* 0x000fe20003f4e000 */
[----:B------:R-:W-:Y:S01]  /*d890*/  @!P3 FMUL R7, R7, 0.5 ;  /* 0x3f0000000707b820 */ /* 0x000fe20000400000 */
[----:B--2---:R-:W-:Y:S01]  /*d8a0*/  @!P1 FMUL R80, R80, R80 ;  /* 0x0000005050509220 */ /* 0x004fe20000400000 */
[----:B------:R-:W-:Y:S01]  /*d8b0*/  FSETP.GEU.AND P1, PT, R5, -126, PT ;  /* 0xc2fc00000500780b */ /* 0x000fe20003f2e000 */
[----:B------:R-:W2:Y:S01]  /*d8c0*/  MUFU.EX2 R82, R8 ;  /* 0x0000000800527308 */ /* 0x000ea20000000800 */
[----:B------:R-:W-:Y:S01]  /*d8d0*/  MOV R3, UR4 ;  /* 0x0000000400037c02 */ /* 0x000fe20008000f00 */
[----:B------:R3:W-:Y:S01]  /*d8e0*/  SYNCS.ARRIVE.TRANS64.A1T0 RZ, [R0+UR37+0x38d0], RZ ;  /* 0x0038d0ff00ff79a7 */ /* 0x0007e20008100025 */
[----:B------:R-:W-:Y:S01]  /*d8f0*/  F2FP.F16.F32.PACK_AB R44, R79, R78 ;  /* 0x0000004e4f2c723e */ /* 0x000fe200000000ff */
[----:B-1----:R-:W-:Y:S01]  /*d900*/  @!P0 FMUL R81, R81, R81 ;  /* 0x0000005151518220 */ /* 0x002fe20000400000 */
[----:B------:R-:W-:-:S03]  /*d910*/  FSETP.GEU.AND P0, PT, R108, -126, PT ;  /* 0xc2fc00006c00780b */ /* 0x000fc60003f0e000 */
[----:B------:R-:W1:Y:S01]  /*d920*/  MUFU.EX2 R83, R9 ;  /* 0x0000000900537308 */ /* 0x000e620000000800 */
[----:B------:R-:W-:Y:S01]  /*d930*/  @!P2 FMUL R4, R4, 0.5 ;  /* 0x3f0000000404a820 */ /* 0x000fe20000400000 */
[----:B------:R-:W-:Y:S02]  /*d940*/  F2FP.F16.F32.PACK_AB R45, R81, R80 ;  /* 0x00000050512d723e */ /* 0x000fe400000000ff */
[----:B------:R-:W-:-:S04]  /*d950*/  @!P1 FMUL R5, R5, 0.5 ;  /* 0x3f00000005059820 */ /* 0x000fc80000400000 */
[----:B------:R-:W4:Y:S01]  /*d960*/  MUFU.EX2 R84, R6 ;  /* 0x0000000600547308 */ /* 0x000f220000000800 */
[----:B--2---:R-:W-:Y:S01]  /*d970*/  @!P6 FMUL R82, R82, R82 ;  /* 0x000000525252e220 */ /* 0x004fe20000400000 */
[----:B------:R-:W-:Y:S01]  /*d980*/  FSETP.GEU.AND P6, PT, R109, -126, PT ;  /* 0xc2fc00006d00780b */ /* 0x000fe20003fce000 */
[----:B------:R-:W-:-:S05]  /*d990*/  @!P0 FMUL R108, R108, 0.5 ;  /* 0x3f0000006c6c8820 */ /* 0x000fca0000400000 */
        /* <DEDUP_REMOVED lines=40> */
[----:B------:R-:W-:Y:S02]  /*dc20*/  F2FP.F16.F32.PACK_AB R25, R19, R18 ;  /* 0x000000121319723e */ /* 0x000fe400000000ff */
[----:B------:R-:W-:Y:S01]  /*dc30*/  F2FP.F16.F32.PACK_AB R50, R111, R110 ;  /* 0x0000006e6f32723e */ /* 0x000fe200000000ff */
[----:B------:R-:W-:Y:S01]  /*dc40*/  @!P5 FMUL R31, R31, 0.5 ;  /* 0x3f0000001f1fd820 */ /* 0x000fe20000400000 */
[----:B------:R-:W2:Y:S01]  /*dc50*/  MUFU.EX2 R114, R28 ;  /* 0x0000001c00727308 */ /* 0x000ea20000000800 */
[----:B-1----:R-:W-:Y:S01]  /*dc60*/  @!P3 FMUL R112, R112, R112 ;  /* 0x000000707070b220 */ /* 0x002fe20000400000 */
[----:B------:R-:W-:-:S02]  /*dc70*/  FSETP.GEU.AND P3, PT, R33, -126, PT ;  /* 0xc2fc00002100780b */ /* 0x000fc40003f6e000 */
[----:B------:R-:W-:-:S03]  /*dc80*/  F2FP.F16.F32.PACK_AB R26, R23, R22 ;  /* 0x00000016171a723e */ /* 0x000fc600000000ff */
[----:B------:R-:W-:Y:S01]  /*dc90*/  @!P4 FMUL R32, R32, 0.5 ;  /* 0x3f0000002020c820 */ /* 0x000fe20000400000 */
[----:B------:R-:W1:Y:S01]  /*dca0*/  MUFU.EX2 R115, R29 ;  /* 0x0000001d00737308 */ /* 0x000e620000000800 */
[----:B----4-:R-:W-:Y:S01]  /*dcb0*/  @!P2 FMUL R113, R113, R113 ;  /* 0x000000717171a220 */ /* 0x010fe20000400000 */
[----:B------:R-:W-:Y:S02]  /*dcc0*/  FSETP.GEU.AND P2, PT, R34, -126, PT ;  /* 0xc2fc00002200780b */ /* 0x000fe40003f4e000 */
[----:B------:R-:W-:Y:S02]  /*dcd0*/  F2FP.F16.F32.PACK_AB R27, R57, R56 ;  /* 0x00000038391b723e */ /* 0x000fe400000000ff */
[----:B------:R-:W-:Y:S01]  /*dce0*/  F2FP.F16.F32.PACK_AB R51, R113, R112 ;  /* 0x000000707133723e */ /* 0x000fe200000000ff */
[----:B------:R-:W-:Y:S01]  /*dcf0*/  @!P3 FMUL R33, R33, 0.5 ;  /* 0x3f0000002121b820 */ /* 0x000fe20000400000 */
[----:B------:R-:W4:Y:S01]  /*dd00*/  MUFU.EX2 R116, R30 ;  /* 0x0000001e00747308 */ /* 0x000f220000000800 */
[----:B--2---:R-:W-:Y:S01]  /*dd10*/  @!P1 FMUL R114, R114, R114 ;  /* 0x0000007272729220 */ /* 0x004fe20000400000 */
[----:B------:R-:W-:-:S02]  /*dd20*/  FSETP.GEU.AND P1, PT, R35, -126, PT ;  /* 0xc2fc00002300780b */ /* 0x000fc40003f2e000 */
[----:B------:R-:W-:-:S03]  /*dd30*/  F2FP.F16.F32.PACK_AB R28, R59, R58 ;  /* 0x0000003a3b1c723e */ /* 0x000fc600000000ff */
[----:B------:R-:W-:Y:S01]  /*dd40*/  @!P2 FMUL R34, R34, 0.5 ;  /* 0x3f0000002222a820 */ /* 0x000fe20000400000 */
[----:B------:R-:W2:Y:S01]  /*dd50*/  MUFU.EX2 R117, R31 ;  /* 0x0000001f00757308 */ /* 0x000ea20000000800 */
[----:B-1----:R-:W-:Y:S01]  /*dd60*/  @!P0 FMUL R115, R115, R115 ;  /* 0x0000007373738220 */ /* 0x002fe20000400000 */
[----:B------:R-:W-:Y:S02]  /*dd70*/  LOP3.LUT P0, RZ, R3, 0x3, R2, 0x48, !PT ;  /* 0x0000000303ff7812 */ /* 0x000fe40007804802 */
[----:B------:R-:W-:Y:S02]  /*dd80*/  F2FP.F16.F32.PACK_AB R29, R61, R60 ;  /* 0x0000003c3d1d723e */ /* 0x000fe400000000ff */
[----:B------:R-:W-:Y:S01]  /*dd90*/  F2FP.F16.F32.PACK_AB R52, R115, R114 ;  /* 0x000000727334723e */ /* 0x000fe200000000ff */
[----:B------:R-:W-:Y:S01]  /*dda0*/  @!P1 FMUL R35, R35, 0.5 ;  /* 0x3f00000023239820 */ /* 0x000fe20000400000 */
[----:B------:R-:W1:Y:S01]  /*ddb0*/  MUFU.EX2 R120, R32 ;  /* 0x0000002000787308 */ /* 0x000e620000000800 */
[----:B----4-:R-:W-:Y:S01]  /*ddc0*/  @!P6 FMUL R116, R116, R116 ;  /* 0x000000747474e220 */ /* 0x010fe20000400000 */
[----:B------:R-:W-:-:S06]  /*ddd0*/  F2FP.F16.F32.PACK_AB R30, R63, R62 ;  /* 0x0000003e3f1e723e */ /* 0x000fcc00000000ff */
[----:B------:R-:W4:Y:S01]  /*dde0*/  MUFU.EX2 R121, R33 ;  /* 0x0000002100797308 */ /* 0x000f220000000800 */
[----:B--2---:R-:W-:Y:S01]  /*ddf0*/  @!P5 FMUL R117, R117, R117 ;  /* 0x000000757575d220 */ /* 0x004fe20000400000 */
[----:B------:R-:W-:-:S04]  /*de00*/  F2FP.F16.F32.PACK_AB R31, R65, R64 ;  /* 0x00000040411f723e */ /* 0x000fc800000000ff */
[----:B------:R-:W-:Y:S02]  /*de10*/  F2FP.F16.F32.PACK_AB R53, R117, R116 ;  /* 0x000000747535723e */ /* 0x000fe400000000ff */
[----:B------:R-:W2:Y:S01]  /*de20*/  MUFU.EX2 R118, R34 ;  /* 0x0000002200767308 */ /* 0x000ea20000000800 */
[----:B-1----:R-:W-:Y:S01]  /*de30*/  @!P4 FMUL R120, R120, R120 ;  /* 0x000000787878c220 */ /* 0x002fe20000400000 */
[----:B------:R-:W-:-:S06]  /*de40*/  F2FP.F16.F32.PACK_AB R32, R67, R66 ;  /* 0x000000424320723e */ /* 0x000fcc00000000ff */
[----:B------:R-:W1:Y:S01]  /*de50*/  MUFU.EX2 R119, R35 ;  /* 0x0000002300777308 */ /* 0x000e620000000800 */
[----:B----4-:R-:W-:Y:S01]  /*de60*/  @!P3 FMUL R121, R121, R121 ;  /* 0x000000797979b220 */ /* 0x010fe20000400000 */
[----:B------:R-:W-:-:S04]  /*de70*/  F2FP.F16.F32.PACK_AB R33, R91, R90 ;  /* 0x0000005a5b21723e */ /* 0x000fc800000000ff */
[----:B------:R-:W-:Y:S01]  /*de80*/  F2FP.F16.F32.PACK_AB R54, R121, R120 ;  /* 0x000000787936723e */ /* 0x000fe200000000ff */
[----:B--2---:R-:W-:Y:S01]  /*de90*/  @!P2 FMUL R118, R118, R118 ;  /* 0x000000767676a220 */ /* 0x004fe20000400000 */
[----:B------:R-:W-:Y:S01]  /*dea0*/  F2FP.F16.F32.PACK_AB R34, R93, R92 ;  /* 0x0000005c5d22723e */ /* 0x000fe200000000ff */
[----:B-1----:R-:W-:Y:S01]  /*deb0*/  @!P1 FMUL R119, R119, R119 ;  /* 0x0000007777779220 */ /* 0x002fe20000400000 */
[----:B------:R-:W-:-:S04]  /*dec0*/  F2FP.F16.F32.PACK_AB R35, R95, R94 ;  /* 0x0000005e5f23723e */ /* 0x000fc800000000ff */
        /* <DEDUP_REMOVED lines=18> */
.L_x_244:
        /* <DEDUP_REMOVED lines=8> */
.L_x_245:
[----:B------:R-:W-:Y:S02]  /*e070*/  UISETP.NE.AND UP0, UPT, UR59, URZ, UPT ;  /* 0x000000ff3b00728c */ /* 0x000fe4000bf05270 */
[----:B------:R-:W-:-:S09]  /*e080*/  UIADD3 UR4, UPT, UPT, UR37, 0x3868, URZ ;  /* 0x0000386825047890 */ /* 0x000fd2000fffe0ff */
[----:B------:R-:W-:Y:S02]  /*e090*/  @UP0 UIADD3 UR4, UPT, UPT, UR37, 0x3858, URZ ;  /* 0x0000385825040890 */ /* 0x000fe4000fffe0ff */
[----:B------:R-:W-:Y:S02]  /*e0a0*/  UISETP.NE.AND UP0, UPT, UR47, URZ, UPT ;  /* 0x000000ff2f00728c */ /* 0x000fe4000bf05270 */
[----:B------:R-:W-:-:S09]  /*e0b0*/  UPRMT UR4, UR38, 0x654, UR4 ;  /* 0x0000065426047896 */ /* 0x000fd20008000004 */
[----:B--2---:R-:W-:Y:S01]  /*e0c0*/  SYNCS.ARRIVE.TRANS64.RED.A1T0 RZ, [UR4], RZ ;  /* 0x000000ffffff79a7 */ /* 0x004fe20008100404 */
[----:B------:R-:W-:Y:S05]  /*e0d0*/  BRA.U UP0, `(.L_x_246) ;  /* 0x0000000100047547 */ /* 0x000fea000b800000 */
[----:B------:R-:W-:Y:S05]  /*e0e0*/  BPT.TRAP 0x1 ;  /* 0x000000040000795c */ /* 0x000fea0000300000 */
.L_x_246:
        /* <DEDUP_REMOVED lines=13> */
.L_x_396:
[----:B------:R-:W-:Y:S01]  /*e1c0*/  BSSY.RECONVERGENT B0, `(.L_x_248) ;  /* 0x000000b000007945 */ /* 0x000fe20003800200 */
[----:B--2---:R-:W-:-:S03]  /*e1d0*/  MOV R3, 0x3f000000 ;  /* 0x3f00000000037802 */ /* 0x004fc60000000f00 */
[----:B------:R-:W-:Y:S05]  /*e1e0*/  @!P1 BRA `(.L_x_249) ;  /* 0x0000000000209947 */ /* 0x000fea0003800000 */
[----:B------:R-:W2:Y:S01]  /*e1f0*/  LDCU UR4, c[0x0][0x704] ;  /* 0x0000e080ff0477ac */ /* 0x000ea20008000800 */
[----:B------:R-:W-:-:S04]  /*e200*/  FADD R0, -R103, R89 ;  /* 0x0000005967007221 */ /* 0x000fc80000000100 */
[----:B--2---:R-:W-:-:S05]  /*e210*/  FMUL R0, R0, UR4 ;  /* 0x0000000400007c20 */ /* 0x004fca0008400000 */
[----:B------:R-:W-:-:S13]  /*e220*/  FSETP.GEU.AND P1, PT, R0, -126, PT ;  /* 0xc2fc00000000780b */ /* 0x000fda0003f2e000 */
[----:B------:R-:W-:-:S04]  /*e230*/  @!P1 FMUL R0, R0, 0.5 ;  /* 0x3f00000000009820 */ /* 0x000fc80000400000 */
[----:B------:R-:W2:Y:S02]  /*e240*/  MUFU.EX2 R3, R0 ;  /* 0x0000000000037308 */ /* 0x000ea40000000800 */
[----:B--2---:R-:W-:-:S04]  /*e250*/  @!P1 FMUL R3, R3, R3 ;  /* 0x0000000303039220 */ /* 0x004fc80000400000 */
[----:B------:R-:W-:Y:S02]  /*e260*/  FMUL R3, R3, 0.5 ;  /* 0x3f00000003037820 */ /* 0x000fe40000400000 */
.L_x_249:
[----:B------:R-:W-:Y:S05]  /*e270*/  BSYNC.RECONVERGENT B0 ;  /* 0x0000000000007941 */ /* 0x000fea0003800200 */
.L_x_248:
[----:B------:R-:W-:Y:S01]  /*e280*/  FMUL R88, R3, R88 ;  /* 0x0000005803587220 */ /* 0x000fe20000400000 */
[----:B------:R-:W-:Y:S02]  /*e290*/  FADD2 R56, R56.F32x2.HI_LO, R94.F32x2.HI_LO ;  /* 0x0000005e3838724b */ /* 0x000fe40000000000 */
        /* <DEDUP_REMOVED lines=27> */
[----:B------:R-:W-:Y:S05]  /*e450*/  @P0 BRA `(.L_x_250) ;  /* 0x0000000000040947 */ /* 0x000fea0003800000 */
[----:B------:R-:W-:Y:S05]  /*e460*/  BPT.TRAP 0x1 ;  /* 0x000000040000795c */ /* 0x000fea0000300000 */
.L_x_250:
[----:B------:R-:W-:Y:S01]  /*e470*/  ULOP3.LUT UR53, UR53, 0x1, URZ, 0x3c, !UPT ;  /* 0x0000000135357892 */ /* 0x000fe2000f8e3cff */
[----:B------:R-:W-:-:S05]  /*e480*/  ISETP.NE.AND P0, PT, R104, R107, PT ;  /* 0x0000006b6800720c */ /* 0x000fca0003f05270 */
[----:B------:R-:W-:-:S05]  /*e490*/  IMAD.U32 R0, RZ, RZ, UR53 ;  /* 0x00000035ff007e24 */ /* 0x000fca000f8e00ff */
[----:B------:R-:W-:-:S04]  /*e4a0*/  SHF.L.U32 R0, R0, 0x1f, RZ ;  /* 0x0000001f00007819 */ /* 0x000fc800000006ff */
[----:B------:R-:W2:Y:S02]  /*e4b0*/  SYNCS.PHASECHK.TRANS64.TRYWAIT P1, [UR40], R0 ;  /* 0x00000000ff0075a7 */ /* 0x000ea40008021128 */
[----:B--2---:R-:W-:Y:S05]  /*e4c0*/  @!P1 BRA `(.L_x_251) ;  /* 0x0000003800009947 */ /* 0x004fea0003800000 */
.L_x_397:
[----:B------:R-:W-:Y:S05]  /*e4d0*/  @!P0 BRA `(.L_x_252) ;  /* 0x0000000000408947 */ /* 0x000fea0003800000 */
[----:B------:R-:W-:Y:S01]  /*e4e0*/  MOV R2, 0x8 ;  /* 0x0000000800027802 */ /* 0x000fe20000000f00 */
[----:B------:R-:W3:Y:S01]  /*e4f0*/  LDCU.64 UR8, c[0x4][0xb0] ;  /* 0x01001600ff0877ac */ /* 0x000ee20008000a00 */
[----:B------:R-:W-:Y:S02]  /*e500*/  HFMA2 R12, -RZ, RZ, 0, 5.9604644775390625e-08 ;  /* 0x00000001ff0c7431 */ /* 0x000fe400000001ff */
[----:B------:R-:W-:Y:S01]  /*e510*/  IMAD.MOV.U32 R8, RZ, RZ, 0x1be ;  /* 0x000001beff087424 */ /* 0x000fe200078e00ff */
[----:B------:R-:W4:Y:S01]  /*e520*/  LDCU.64 UR6, c[0x4][0xb8] ;  /* 0x01001700ff0677ac */ /* 0x000f220008000a00 */
[----:B--2---:R-:W2:Y:S01]  /*e530*/  LDC.64 R2, c[0x4][R2] ;  /* 0x0100000002027b82 */ /* 0x004ea20000000a00 */
        /* <DEDUP_REMOVED lines=10> */
.L_x_252:
[----:B------:R-:W-:Y:S05]  /*e5e0*/  WARPSYNC.ALL ;  /* 0x0000000000007948 */ /* 0x000fea0003800000 */
[----:B------:R-:W-:Y:S01]  /*e5f0*/  R2UR UR4, R105 ;  /* 0x00000000690472ca */ /* 0x000fe200000e0000 */
[----:B------:R-:W-:-:S04]  /*e600*/  UISETP.NE.AND UP0, UPT, UR59, URZ, UPT ;  /* 0x000000ff3b00728c */ /* 0x000fc8000bf05270 */
[----:B------:R-:W-:Y:S02]  /*e610*/  USEL UR52, UR52, UR41, UP0 ;  /* 0x0000002934347287 */ /* 0x000fe40008000000 */
[----:B------:R-:W-:-:S06]  /*e620*/  USEL UR55, UR41, UR55, UP0 ;  /* 0x0000003729377287 */ /* 0x000fcc0008000000 */
[----:B------:R4:W-:Y:S06]  /*e630*/  STTM.x2 tmem[UR4], R122 ;  /* 0x0000007a000079ed */ /* 0x0009ec00080c0004 */
.L_x_236:
[----:B------:R-:W-:-:S09]  /*e640*/  UISETP.NE.AND UP0, UPT, UR47, URZ, UPT ;  /* 0x000000ff2f00728c */ /* 0x000fd2000bf05270 */
[----:B------:R-:W-:Y:S05]  /*e650*/  BRA.U UP0, `(.L_x_253) ;  /* 0x0000000100047547 */ /* 0x000fea000b800000 */
[----:B------:R-:W-:Y:S05]  /*e660*/  BPT.TRAP 0x1 ;  /* 0x000000040000795c */ /* 0x000fea0000300000 */
.L_x_253:
[----:B------:R-:W-:Y:S02]  /*e670*/  UISETP.NE.AND UP1, UPT, UR59, URZ, UPT ;  /* 0x000000ff3b00728c */ /* 0x000fe4000bf25270 */
[----:B------:R-:W-:-:S09]  /*e680*/  UIADD3 UR4, UPT, UPT, UR37, 0x3880, URZ ;  /* 0x0000388025047890 */ /* 0x000fd2000fffe0ff */
[----:B------:R-:W-:-:S09]  /*e690*/  @UP1 UIADD3 UR4, UPT, UPT, UR37, 0x3870, URZ ;  /* 0x0000387025041890 */ /* 0x000fd2000fffe0ff */
[----:B------:R-:W-:Y:S01]  /*e6a0*/  SYNCS.ARRIVE.TRANS64.A1T0 RZ, [UR4], RZ ;  /* 0x000000ffffff79a7 */ /* 0x000fe20008100004 */
[----:B------:R-:W-:Y:S01]  /*e6b0*/  USEL UR4, UR55, UR52, UP1 ;  /* 0x0000003437047287 */ /* 0x000fe20008800000 */
[----:B------:R-:W-:Y:S11]  /*e6c0*/  BRA.U UP0, `(.L_x_254) ;  /* 0x0000000100047547 */ /* 0x000ff6000b800000 */
[----:B------:R-:W-:Y:S05]  /*e6d0*/  BPT.TRAP 0x1 ;  /* 0x000000040000795c */ /* 0x000fea0000300000 */
.L_x_254:
[----:B------:R-:W-:-:S06]  /*e6e0*/  ULOP3.LUT UR4, UR4, 0x1, URZ, 0x3c, !UPT ;  /* 0x0000000104047892 */ /* 0x000fcc000f8e3cff */
[----:B-12---:R-:W-:-:S04]  /*e6f0*/  MOV R3, UR4 ;  /* 0x0000000400037c02 */ /* 0x006fc80008000f00 */
[----:B------:R-:W-:-:S04]  /*e700*/  SHF.L.U32 R3, R3, 0x1f, RZ ;  /* 0x0000001f03037819 */ /* 0x000fc800000006ff */
[----:B------:R-:W1:Y:S02]  /*e710*/  SYNCS.PHASECHK.TRANS64.TRYWAIT P0, [UR56], R3 ;  /* 0x00000003ff0075a7 */ /* 0x000e640008001138 */
[----:B-1----:R-:W-:Y:S05]  /*e720*/  @!P0 BRA `(.L_x_255) ;  /* 0x0000003400808947 */ /* 0x002fea0003800000 */
.L_x_398:
[----:B------:R-:W-:-:S04]  /*e730*/  UISETP.NE.AND UP0, UPT, UR59, URZ, UPT ;  /* 0x000000ff3b00728c */ /* 0x000fc8000bf05270 */
[----:B------:R-:W-:-:S04]  /*e740*/  USEL UR48, UR49, UR48, UP0 ;  /* 0x0000003031307287 */ /* 0x000fc80008000000 */
[----:B------:R-:W-:-:S09]  /*e750*/  UISETP.GT.U32.AND UP0, UPT, UR48, 0x1, UPT ;  /* 0x000000013000788c */ /* 0x000fd2000bf04070 */
[----:B------:R-:W-:Y:S05]  /*e760*/  BRA.U UP0, `(.L_x_256) ;  /* 0x0000000100087547 */ /* 0x000fea000b800000 */
[----:B------:R-:W-:Y:S05]  /*e770*/  BPT.TRAP 0x1 ;  /* 0x000000040000795c */ /* 0x000fea0000300000 */
[----:B------:R-:W-:Y:S05]  /*e780*/  BPT.TRAP 0x1 ;  /* 0x000000040000795c */ /* 0x000fea0000300000 */
.L_x_256:
[----:B------:R-:W-:Y:S02]  /*e790*/  UISETP.NE.AND UP0, UPT, UR59, URZ, UPT ;  /* 0x000000ff3b00728c */ /* 0x000fe4000bf05270 */
[----:B------:R-:W-:-:S09]  /*e7a0*/  UIADD3 UR4, UPT, UPT, UR37, 0x3868, URZ ;  /* 0x0000386825047890 */ /* 0x000fd2000fffe0ff */
[----:B------:R-:W-:-:S04]  /*e7b0*/  @UP0 UIADD3 UR4, UPT, UPT, UR37, 0x3858, URZ ;  /* 0x0000385825040890 */ /* 0x000fc8000fffe0ff */
[----:B------:R-:W-:-:S09]  /*e7c0*/  UPRMT UR4, UR38, 0x654, UR4 ;  /* 0x0000065426047896 */ /* 0x000fd20008000004 */
[----:B------:R-:W-:Y:S01]  /*e7d0*/  SYNCS.ARRIVE.TRANS64.RED.A1T0 RZ, [UR4], RZ ;  /* 0x000000ffffff79a7 */ /* 0x000fe20008100404 */
[----:B------:R-:W-:Y:S05]  /*e7e0*/  EXIT ;  /* 0x000000000000794d */ /* 0x000fea0003800000 */
.L_x_26:
[----:B------:R-:W-:-:S05]  /*e7f0*/  IMAD.MOV.U32 R3, RZ, RZ, -0x4 ;  /* 0xfffffffcff037424 */ /* 0x000fca00078e00ff */
[----:B------:R-:W-:-:S05]  /*e800*/  VIADDMNMX.U32 R0, R2, R3, 0x2, PT ;  /* 0x0000000202007446 */ /* 0x000fca0003800003 */
[----:B------:R-:W-:-:S04]  /*e810*/  IMAD.SHL.U32 R0, R0, 0x4, RZ ;  /* 0x0000000400007824 */ /* 0x000fc800078e00ff */
[----:B------:R-:W1:Y:S02]  /*e820*/  LDC R2, c[0x2][R0] ;  /* 0x0080000000027b82 */ /* 0x000e640000000800 */
[----:B-1----:R-:W-:-:S04]  /*e830*/  SHF.R.S32.HI R3, RZ, 0x1f, R2 ;  /* 0x0000001fff037819 */ /* 0x002fc80000011402 */
.L_x_443:
[----:B------:R-:W-:Y:S05]  /*e840*/  BRX R2 -0xe850                                                                                                                                                                                                                                                                                                                                                                                                                                                                                                                                                                                             (*"BRANCH_TARGETS .L_x_444,.L_x_445,.L_x_446"*) ;  /* 0xffffff1402ec7949 */ /* 0x000fea000383ffff */
.L_x_446:
[----:B------:R-:W-:-:S08]  /*e850*/  NOP ;  /* 0x0000000000007918 */ /* 0x000fd00000000000 */
[----:B------:R-:W-:-:S00]  /*e860*/  USETMAXREG.DEALLOC.CTAPOOL 0x18 ;  /* 0x00000018000079c8 */ /* 0x000fc000080e0500 */
[----:B------:R-:W-:Y:S05]  /*e870*/  EXIT ;  /* 0x000000000000794d */ /* 0x000fea0003800000 */
.L_x_444:
[----:B------:R-:W-:-:S08]  /*e880*/  NOP ;  /* 0x0000000000007918 */ /* 0x000fd00000000000 */
[----:B------:R-:W1:-:S00]  /*e890*/  USETMAXREG.DEALLOC.CTAPOOL 0x20 ;  /* 0x00000020000079c8 */ /* 0x000e4000080e0500 */
[----:B------:R-:W2:Y:S01]  /*e8a0*/  S2UR UR11, SR_CTAID.X ;  /* 0x00000000000b79c3 */ /* 0x000ea20000002500 */
[----:B------:R-:W3:Y:S07]  /*e8b0*/  LDCU.64 UR6, c[0x0][0x380] ;  /* 0x00007000ff0677ac */ /* 0x000eee0008000a00 */
[----:B------:R-:W4:Y:S01]  /*e8c0*/  S2UR UR37, SR_CTAID.Z ;  /* 0x00000000002579c3 */ /* 0x000f220000002700 */
[----:B---3--:R-:W-:Y:S02]  /*e8d0*/  UISETP.NE.AND UP1, UPT, UR7, URZ, UPT ;  /* 0x000000ff0700728c */ /* 0x008fe4000bf25270 */
[----:B--2---:R-:W-:-:S04]  /*e8e0*/  USHF.L.U32 UR11, UR11, 0x8, URZ ;  /* 0x000000080b0b7899 */ /* 0x004fc800080006ff */
[----:B------:R-:W-:-:S06]  /*e8f0*/  UISETP.GE.U32.OR UP1, UPT, UR11, UR6, !UP1 ;  /* 0x000000060b00728c */ /* 0x000fcc000cf26470 */
[----:B------:R-:W-:-:S13]  /*e900*/  PLOP3.LUT P1, PT, PT, PT, UP1, 0x80, 0x8 ;  /* 0x000000000008781c */ /* 0x000fda0003f2f018 */
[----:B-1--4-:R-:W-:Y:S05]  /*e910*/  @P1 EXIT ;  /* 0x000000000000194d */ /* 0x012fea0003800000 */
[----:B------:R-:W1:Y:S01]  /*e920*/  LDCU UR12, c[0x0][0x38c] ;  /* 0x00007180ff0c77ac */ /* 0x000e620008000800 */
[----:B------:R-:W2:Y:S01]  /*e930*/  S2UR UR4, SR_CTAID.Y ;  /* 0x00000000000479c3 */ /* 0x000ea20000002600 */
[----:B------:R-:W-:Y:S01]  /*e940*/  BSSY.RECONVERGENT B0, `(.L_x_257) ;  /* 0x0000019000007945 */ /* 0x000fe20003800200 */
[----:B------:R-:W-:Y:S01]  /*e950*/  UMOV UR8, URZ ;  /* 0x000000ff00087c82 */ /* 0x000fe20008000000 */
[----:B-1----:R-:W1:Y:S01]  /*e960*/  I2F.U32.RP R2, UR12 ;  /* 0x0000000c00027d06 */ /* 0x002e620008209000 */
[----:B------:R-:W-:-:S07]  /*e970*/  UISETP.NE.U32.AND UP1, UPT, UR12, URZ, UPT ;  /* 0x000000ff0c00728c */ /* 0x000fce000bf25070 */
[----:B-1----:R-:W1:Y:S02]  /*e980*/  MUFU.RCP R0, R2 ;  /* 0x0000000200007308 */ /* 0x002e640000001000 */
[----:B-1----:R-:W-:-:S06]  /*e990*/  IADD3 R0, PT, PT, R0, 0xffffffe, RZ ;  /* 0x0ffffffe00007810 */ /* 0x002fcc0007ffe0ff */
[----:B------:R-:W1:Y:S02]  /*e9a0*/  F2I.FTZ.U32.TRUNC.NTZ R0, R0 ;  /* 0x0000000000007305 */ /* 0x000e64000021f000 */
[----:B-1----:R-:W-:-:S13]  /*e9b0*/  R2UR UR9, R0 ;  /* 0x00000000000972ca */ /* 0x002fda00000e0000 */
[----:B------:R-:W-:-:S04]  /*e9c0*/  UIADD3 UR5, UPT, UPT, URZ, -UR9, URZ ;  /* 0x80000009ff057290 */ /* 0x000fc8000fffe0ff */
[----:B------:R-:W-:-:S04]  /*e9d0*/  UIMAD UR5, UR5, UR12, URZ ;  /* 0x0000000c050572a4 */ /* 0x000fc8000f8e02ff */
[----:B------:R-:W-:-:S04]  /*e9e0*/  UIMAD.WIDE.U32 UR8, UR9, UR5, UR8 ;  /* 0x00000005090872a5 */ /* 0x000fc8000f8e0008 */
[----:B--2---:R-:W-:-:S07]  /*e9f0*/  UIMAD.WIDE.U32 UR8, UR9, UR4, URZ ;  /* 0x00000004090872a5 */ /* 0x004fce000f8e00ff */
[----:B------:R-:W-:Y:S02]  /*ea00*/  UMOV UR36, UR9 ;  /* 0x0000000900247c82 */ /* 0x000fe40008000000 */
[----:B------:R-:W-:-:S04]  /*ea10*/  UIADD3 UR5, UPT, UPT, -UR36, URZ, URZ ;  /* 0x000000ff24057290 */ /* 0x000fc8000fffe1ff */
[----:B------:R-:W-:-:S04]  /*ea20*/  UIMAD UR5, UR12, UR5, UR4 ;  /* 0x000000050c0572a4 */ /* 0x000fc8000f8e0204 */
[----:B------:R-:W-:-:S11]  /*ea30*/  UISETP.GE.U32.AND UP5, UPT, UR5, UR12, UPT ;  /* 0x0000000c0500728c */ /* 0x000fd6000bfa6070 */
[----:B------:R-:W-:Y:S02]  /*ea40*/  @UP5 UIADD3 UR5, UPT, UPT, UR5, -UR12, URZ ;  /* 0x8000000c05055290 */ /* 0x000fe4000fffe0ff */
[----:B------:R-:W-:Y:S02]  /*ea50*/  @UP5 UIADD3 UR36, UPT, UPT, UR36, 0x1, URZ ;  /* 0x0000000124245890 */ /* 0x000fe4000fffe0ff */
[----:B------:R-:W-:-:S11]  /*ea60*/  UISETP.GE.U32.AND UP4, UPT, UR5, UR12, UPT ;  /* 0x0000000c0500728c */ /* 0x000fd6000bf86070 */
[----:B------:R-:W-:Y:S02]  /*ea70*/  @UP4 UIADD3 UR36, UPT, UPT, UR36, 0x1, URZ ;  /* 0x0000000124244890 */ /* 0x000fe4000fffe0ff */
[----:B------:R-:W-:-:S04]  /*ea80*/  @!UP1 ULOP3.LUT UR36, URZ, UR12, URZ, 0x33, !UPT ;  /* 0x0000000cff249292 */ /* 0x000fc8000f8e33ff */
[----:B------:R-:W-:-:S04]  /*ea90*/  UIADD3 UR5, UPT, UPT, -UR36, URZ, URZ ;  /* 0x000000ff24057290 */ /* 0x000fc8000fffe1ff */
[----:B------:R-:W-:Y:S01]  /*eaa0*/  UIMAD UR12, UR12, UR5, UR4 ;  /* 0x000000050c0c72a4 */ /* 0x000fe2000f8e0204 */
[----:B------:R-:W-:Y:S11]  /*eab0*/  @!P3 BRA `(.L_x_258) ;  /* 0x000000000004b947 */ /* 0x000ff60003800000 */
[----:B------:R-:W-:Y:S05]  /*eac0*/  BPT.TRAP 0x1 ;  /* 0x000000040000795c */ /* 0x000fea0000300000 */
.L_x_258:
[----:B------:R-:W-:Y:S05]  /*ead0*/  BSYNC.RECONVERGENT B0 ;  /* 0x0000000000007941 */ /* 0x000fea0003800200 */
.L_x_257:
[----:B------:R-:W1:Y:S01]  /*eae0*/  S2UR UR8, SR_CgaCtaId ;  /* 0x00000000000879c3 */ /* 0x000e620000008800 */
[----:B------:R-:W-:Y:S01]  /*eaf0*/  HFMA2 R3, -RZ, RZ, 0, 5.9604644775390625e-08 ;  /* 0x00000001ff037431 */ /* 0x000fe200000001ff */
[----:B------:R-:W-:-:S04]  /*eb00*/  UMOV UR4, 0x400 ;  /* 0x0000040000047882 */ /* 0x000fc80000000000 */
[----:B------:R-:W-:Y:S01]  /*eb10*/  SHF.L.U32 R3, R3, 0x1f, RZ ;  /* 0x0000001f03037819 */ /* 0x000fe200000006ff */
[----:B-1----:R-:W-:-:S09]  /*eb20*/  ULEA UR8, UR8, UR4, 0x18 ;  /* 0x0000000408087291 */ /* 0x002fd2000f8ec0ff */
[----:B------:R-:W1:Y:S02]  /*eb30*/  SYNCS.PHASECHK.TRANS64.TRYWAIT P1, [UR8+0x3810], R3 ;  /* 0x00381003ff0075a7 */ /* 0x000e640008021108 */
[----:B-1----:R-:W-:Y:S05]  /*eb40*/  @!P1 BRA `(.L_x_259) ;  /* 0x0000003000909947 */ /* 0x002fea0003800000 */
.L_x_400:
[----:B------:R-:W-:Y:S01]  /*eb50*/  PLOP3.LUT P5, PT, P5, P6, PT, 0xf8, 0x8f ;  /* 0x00000000008f781c */ /* 0x000fe20002fadf70 */
[----:B------:R-:W-:Y:S01]  /*eb60*/  BSSY.RECONVERGENT B0, `(.L_x_260) ;  /* 0x0000005000007945 */ /* 0x000fe20003800200 */
[----:B-1----:R-:W-:-:S04]  /*eb70*/  @!P0 MOV R0, 0x1000 ;  /* 0x0000100000008802 */ /* 0x002fc80000000f00 */
[----:B------:R1:W-:Y:S07]  /*eb80*/  @!P0 SYNCS.ARRIVE.TRANS64 RZ, [UR8+0x3800], R0 ;  /* 0x00380000ffff89a7 */ /* 0x0003ee0008000008 */
[----:B------:R-:W-:Y:S05]  /*eb90*/  @!P5 BRA `(.L_x_261) ;  /* 0x000000000004d947 */ /* 0x000fea0003800000 */
[----:B------:R-:W-:Y:S05]  /*eba0*/  BPT.TRAP 0x1 ;  /* 0x000000040000795c */ /* 0x000fea0000300000 */
.L_x_261:
[----:B------:R-:W-:Y:S05]  /*ebb0*/  BSYNC.RECONVERGENT B0 ;  /* 0x0000000000007941 */ /* 0x000fea0003800200 */
.L_x_260:
[----:B------:R-:W-:Y:S01]  /*ebc0*/  LOP3.LUT P1, RZ, R16, 0x1f, RZ, 0xc0, !PT ;  /* 0x0000001f10ff7812 */ /* 0x000fe2000782c0ff */
[----:B------:R-:W-:Y:S03]  /*ebd0*/  BSSY.RECONVERGENT B0, `(.L_x_262) ;  /* 0x0000004000007945 */ /* 0x000fe60003800200 */
[----:B------:R-:W-:-:S13]  /*ebe0*/  PLOP3.LUT P1, PT, P1, P0, PT, 0x8f, 0xf8 ;  /* 0x0000000000f8781c */ /* 0x000fda0000f21177 */
[----:B------:R-:W-:Y:S05]  /*ebf0*/  @P1 BRA `(.L_x_263) ;  /* 0x0000000000041947 */ /* 0x000fea0003800000 */
[----:B------:R-:W-:Y:S05]  /*ec00*/  BPT.TRAP 0x1 ;  /* 0x000000040000795c */ /* 0x000fea0000300000 */
.L_x_263:
[----:B------:R-:W-:Y:S05]  /*ec10*/  BSYNC.RECONVERGENT B0 ;  /* 0x0000000000007941 */ /* 0x000fea0003800200 */
.L_x_262:
[----:B------:R-:W2:Y:S01]  /*ec20*/  LDCU.64 UR4, c[0x0][0x348] ;  /* 0x00006900ff0477ac */ /* 0x000ea20008000a00 */
[----:B------:R-:W-:Y:S01]  /*ec30*/  UIADD3 UR9, UPT, UPT, UR8, 0x3800, URZ ;  /* 0x0000380008097890 */ /* 0x000fe2000fffe0ff */
[----:B------:R-:W-:Y:S01]  /*ec40*/  UMOV UR10, URZ ;  /* 0x000000ff000a7c82 */ /* 0x000fe20008000000 */
[----:B------:R-:W-:Y:S01]  /*ec50*/  UMOV UR13, UR36 ;  /* 0x00000024000d7c82 */ /* 0x000fe20008000000 */
[----:B------:R-:W-:Y:S01]  /*ec60*/  UMOV UR14, UR37 ;  /* 0x00000025000e7c82 */ /* 0x000fe20008000000 */
[----:B--2---:R-:W-:-:S03]  /*ec70*/  UIADD3 UR16, UP1, UPT, UR4, 0x80, URZ ;  /* 0x0000008004107890 */ /* 0x004fc6000ff3e0ff */
[----:B------:R-:W-:Y:S01]  /*ec80*/  UMOV UR4, 0x0 ;  /* 0x0000000000047882 */ /* 0x000fe20000000000 */
[----:B------:R-:W-:-:S03]  /*ec90*/  UIADD3.X UR17, UPT, UPT, URZ, UR5, URZ, UP1, !UPT ;  /* 0x00000005ff117290 */ /* 0x000fc60008ffe4ff */
[----:B------:R-:W-:-:S06]  /*eca0*/  UMOV UR5, 0x10000000 ;  /* 0x1000000000057882 */ /* 0x000fcc0000000000 */
[----:B------:R2:W-:Y:S02]  /*ecb0*/  UTMALDG.5D [UR8], [UR16], desc[UR4] ;  /* 0x00000408100075b4 */ /* 0x0005e40008021000 */
[----:B--2---:R-:W-:Y:S05]  /*ecc0*/  BRA.U !UP0, `(.L_x_264) ;  /* 0x0000000108047547 */ /* 0x004fea000b800000 */
[----:B------:R-:W-:Y:S05]  /*ecd0*/  BPT.TRAP 0x1 ;  /* 0x000000040000795c */ /* 0x000fea0000300000 */
.L_x_264:
[----:B------:R-:W2:Y:S02]  /*ece0*/  SYNCS.PHASECHK.TRANS64.TRYWAIT P1, [UR8+0x3838], R3 ;  /* 0x00383803ff0075a7 */ /* 0x000ea40008021108 */
[----:B--2---:R-:W-:Y:S05]  /*ecf0*/  @!P1 BRA `(.L_x_265) ;  /* 0x00000030003c9947 */ /* 0x004fea0003800000 */
.L_x_402:
[----:B-1----:R-:W-:Y:S01]  /*ed00*/  @!P0 MOV R0, 0x800 ;  /* 0x0000080000008802 */ /* 0x002fe20000000f00 */
[----:B------:R-:W-:-:S03]  /*ed10*/  UPLOP3.LUT UP2, UPT, UP2, UP3, UPT, 0xf8, 0x8f ;  /* 0x00000000008f789c */ /* 0x000fc60001747f70 */
[----:B------:R1:W-:Y:S06]  /*ed20*/  @!P0 SYNCS.ARRIVE.TRANS64 RZ, [UR8+0x3820], R0 ;  /* 0x00382000ffff89a7 */ /* 0x0003ec0008000008 */
[----:B------:R-:W-:Y:S05]  /*ed30*/  BRA.U !UP2, `(.L_x_266) ;  /* 0x000000010a047547 */ /* 0x000fea000b800000 */
[----:B------:R-:W-:Y:S05]  /*ed40*/  BPT.TRAP 0x1 ;  /* 0x000000040000795c */ /* 0x000fea0000300000 */
.L_x_266:
[----:B------:R-:W-:Y:S01]  /*ed50*/  LOP3.LUT P1, R16, R16, 0x1f, RZ, 0xc0, !PT ;  /* 0x0000001f10107812 */ /* 0x000fe2000782c0ff */
[----:B------:R-:W-:Y:S03]  /*ed60*/  BSSY.RECONVERGENT B0, `(.L_x_267) ;  /* 0x0000004000007945 */ /* 0x000fe60003800200 */
[----:B------:R-:W-:-:S13]  /*ed70*/  PLOP3.LUT P1, PT, P1, P0, PT, 0x8f, 0xf8 ;  /* 0x0000000000f8781c */ /* 0x000fda0000f21177 */
[----:B------:R-:W-:Y:S05]  /*ed80*/  @P1 BRA `(.L_x_268) ;  /* 0x0000000000041947 */ /* 0x000fea0003800000 */
[----:B------:R-:W-:Y:S05]  /*ed90*/  BPT.TRAP 0x1 ;  /* 0x000000040000795c */ /* 0x000fea0000300000 */
.L_x_268:
[----:B------:R-:W-:Y:S05]  /*eda0*/  BSYNC.RECONVERGENT B0 ;  /* 0x0000000000007941 */ /* 0x000fea0003800200 */
.L_x_267:
[----:B------:R-:W2:Y:S01]  /*edb0*/  LDCU.64 UR4, c[0x0][0x348] ;  /* 0x00006900ff0477ac */ /* 0x000ea20008000a00 */
[----:B------:R-:W-:Y:S01]  /*edc0*/  BSSY.RECONVERGENT B0, `(.L_x_269) ;  /* 0x000000e000007945 */ /* 0x000fe20003800200 */
[----:B------:R-:W-:Y:S02]  /*edd0*/  UIADD3 UR16, UPT, UPT, UR8, 0x2000, URZ ;  /* 0x0000200008107890 */ /* 0x000fe4000fffe0ff */
[----:B------:R-:W-:Y:S01]  /*ede0*/  UIADD3 UR17, UPT, UPT, UR8, 0x3820, URZ ;  /* 0x0000382008117890 */ /* 0x000fe2000fffe0ff */
[----:B------:R-:W-:Y:S01]  /*edf0*/  UMOV UR18, URZ ;  /* 0x000000ff00127c82 */ /* 0x000fe20008000000 */
[----:B------:R-:W-:Y:S01]  /*ee00*/  UMOV UR19, URZ ;  /* 0x000000ff00137c82 */ /* 0x000fe20008000000 */
[----:B------:R-:W-:Y:S01]  /*ee10*/  UMOV UR20, UR36 ;  /* 0x0000002400147c82 */ /* 0x000fe20008000000 */
[----:B------:R-:W-:Y:S01]  /*ee20*/  UMOV UR21, UR37 ;  /* 0x0000002500157c82 */ /* 0x000fe20008000000 */
[----:B--2---:R-:W-:-:S03]  /*ee30*/  UIADD3 UR14, UP1, UPT, UR4, 0x180, URZ ;  /* 0x00000180040e7890 */ /* 0x004fc6000ff3e0ff */
[----:B------:R-:W-:Y:S01]  /*ee40*/  UMOV UR4, 0x0 ;  /* 0x0000000000047882 */ /* 0x000fe20000000000 */
[----:B------:R-:W-:-:S03]  /*ee50*/  UIADD3.X UR15, UPT, UPT, URZ, UR5, URZ, UP1, !UPT ;  /* 0x00000005ff0f7290 */ /* 0x000fc60008ffe4ff */
[----:B------:R-:W-:-:S06]  /*ee60*/  UMOV UR5, 0x10000000 ;  /* 0x1000000000057882 */ /* 0x000fcc0000000000 */
[----:B------:R2:W-:Y:S02]  /*ee70*/  UTMALDG.4D [UR16], [UR14], desc[UR4] ;  /* 0x000004100e0075b4 */ /* 0x0005e40008019000 */
[----:B--2---:R-:W-:Y:S05]  /*ee80*/  @!P3 BRA `(.L_x_270) ;  /* 0x000000000004b947 */ /* 0x004fea0003800000 */
[----:B------:R-:W-:Y:S05]  /*ee90*/  BPT.TRAP 0x1 ;  /* 0x000000040000795c */ /* 0x000fea0000300000 */
.L_x_270:
[----:B------:R-:W-:Y:S05]  /*eea0*/  BSYNC.RECONVERGENT B0 ;  /* 0x0000000000007941 */ /* 0x000fea0003800200 */
.L_x_269:
[----:B------:R-:W2:Y:S02]  /*eeb0*/  SYNCS.PHASECHK.TRANS64.TRYWAIT P1, [UR8+0x3818], R3 ;  /* 0x00381803ff0075a7 */ /* 0x000ea40008021108 */
[----:B--2---:R-:W-:Y:S05]  /*eec0*/  @!P1 BRA `(.L_x_271) ;  /* 0x0000002c00e09947 */ /* 0x004fea0003800000 */
.L_x_404:
[----:B-1----:R-:W-:Y:S01]  /*eed0*/  @!P0 MOV R0, 0x1000 ;  /* 0x0000100000008802 */ /* 0x002fe20000000f00 */
[----:B------:R-:W-:Y:S03]  /*eee0*/  BSSY.RECONVERGENT B0, `(.L_x_272) ;  /* 0x0000004000007945 */ /* 0x000fe60003800200 */
[----:B------:R1:W-:Y:S01]  /*eef0*/  @!P0 SYNCS.ARRIVE.TRANS64 RZ, [UR8+0x3808], R0 ;  /* 0x00380800ffff89a7 */ /* 0x0003e20008000008 */
[----:B------:R-:W-:Y:S05]  /*ef00*/  @!P5 BRA `(.L_x_273) ;  /* 0x000000000004d947 */ /* 0x000fea0003800000 */
[----:B------:R-:W-:Y:S05]  /*ef10*/  BPT.TRAP 0x1 ;  /* 0x000000040000795c */ /* 0x000fea0000300000 */
.L_x_273:
[----:B------:R-:W-:Y:S05]  /*ef20*/  BSYNC.RECONVERGENT B0 ;  /* 0x0000000000007941 */ /* 0x000fea0003800200 */
.L_x_272:
[----:B------:R-:W-:Y:S01]  /*ef30*/  ISETP.EQ.OR P2, PT, R16, RZ, P0 ;  /* 0x000000ff1000720c */ /* 0x000fe20000742670 */
[----:B------:R-:W-:-:S12]  /*ef40*/  BSSY.RECONVERGENT B0, `(.L_x_274) ;  /* 0x0000003000007945 */ /* 0x000fd80003800200 */
[----:B------:R-:W-:Y:S05]  /*ef50*/  @P2 BRA `(.L_x_275) ;  /* 0x0000000000042947 */ /* 0x000fea0003800000 */
[----:B------:R-:W-:Y:S05]  /*ef60*/  BPT.TRAP 0x1 ;  /* 0x000000040000795c */ /* 0x000fea0000300000 */
.L_x_275:
[----:B------:R-:W-:Y:S05]  /*ef70*/  BSYNC.RECONVERGENT B0 ;  /* 0x0000000000007941 */ /* 0x000fea0003800200 */
.L_x_274:
[----:B------:R-:W2:Y:S01]  /*ef80*/  LDCU.64 UR4, c[0x0][0x348] ;  /* 0x00006900ff0477ac */ /* 0x000ea20008000a00 */
[----:B------:R-:W-:Y:S02]  /*ef90*/  UIADD3 UR19, UPT, UPT, UR11, 0x80, URZ ;  /* 0x000000800b137890 */ /* 0x000fe4000fffe0ff */
[----:B------:R-:W-:Y:S02]  /*efa0*/  UIADD3 UR16, UPT, UPT, UR8, 0x1000, URZ ;  /* 0x0000100008107890 */ /* 0x000fe4000fffe0ff */
[----:B------:R-:W-:Y:S01]  /*efb0*/  UIADD3 UR17, UPT, UPT, UR8, 0x3808, URZ ;  /* 0x0000380808117890 */ /* 0x000fe2000fffe0ff */
[----:B------:R-:W-:Y:S01]  /*efc0*/  UMOV UR18, URZ ;  /* 0x000000ff00127c82 */ /* 0x000fe20008000000 */
[----:B------:R-:W-:Y:S01]  /*efd0*/  UMOV UR20, UR12 ;  /* 0x0000000c00147c82 */ /* 0x000fe20008000000 */
        /* <DEDUP_REMOVED lines=9> */
.L_x_276:
[----:B------:R-:W2:Y:S02]  /*f070*/  SYNCS.PHASECHK.TRANS64.TRYWAIT P1, [UR8+0x3840], R3 ;  /* 0x00384003ff0075a7 */ /* 0x000ea40008021108 */
[----:B--2---:R-:W-:Y:S05]  /*f080*/  @!P1 BRA `(.L_x_277) ;  /* 0x0000002c00889947 */ /* 0x004fea0003800000 */
.L_x_406:
[----:B-1----:R-:W-:-:S04]  /*f090*/  @!P0 MOV R0, 0x800 ;  /* 0x0000080000008802 */ /* 0x002fc80000000f00 */
[----:B------:R1:W-:Y:S01]  /*f0a0*/  @!P0 SYNCS.ARRIVE.TRANS64 RZ, [UR8+0x3828], R0 ;  /* 0x00382800ffff89a7 */ /* 0x0003e20008000008 */
[----:B------:R-:W-:Y:S05]  /*f0b0*/  BRA.U !UP2, `(.L_x_278) ;  /* 0x000000010a047547 */ /* 0x000fea000b800000 */
[----:B------:R-:W-:Y:S05]  /*f0c0*/  BPT.TRAP 0x1 ;  /* 0x000000040000795c */ /* 0x000fea0000300000 */
.L_x_278:
[----:B------:R-:W-:Y:S04]  /*f0d0*/  BSSY.RECONVERGENT B0, `(.L_x_279) ;  /* 0x0000003000007945 */ /* 0x000fe80003800200 */
[----:B------:R-:W-:Y:S05]  /*f0e0*/  @P2 BRA `(.L_x_280) ;  /* 0x0000000000042947 */ /* 0x000fea0003800000 */
[----:B------:R-:W-:Y:S05]  /*f0f0*/  BPT.TRAP 0x1 ;  /* 0x000000040000795c */ /* 0x000fea0000300000 */
.L_x_280:
[----:B------:R-:W-:Y:S05]  /*f100*/  BSYNC.RECONVERGENT B0 ;  /* 0x0000000000007941 */ /* 0x000fea0003800200 */
.L_x_279:
[----:B------:R-:W2:Y:S01]  /*f110*/  LDCU.64 UR4, c[0x0][0x348] ;  /* 0x00006900ff0477ac */ /* 0x000ea20008000a00 */
[----:B------:R-:W-:Y:S02]  /*f120*/  UIADD3 UR32, UPT, UPT, UR8, 0x2800, URZ ;  /* 0x0000280008207890 */ /* 0x000fe4000fffe0ff */
[----:B------:R-:W-:Y:S01]  /*f130*/  UIADD3 UR33, UPT, UPT, UR8, 0x3828, URZ ;  /* 0x0000382808217890 */ /* 0x000fe2000fffe0ff */
[----:B------:R-:W-:Y:S01]  /*f140*/  UMOV UR34, URZ ;  /* 0x000000ff00227c82 */ /* 0x000fe20008000000 */
[----:B------:R-:W-:Y:S01]  /*f150*/  UMOV UR35, URZ ;  /* 0x000000ff00237c82 */ /* 0x000fe20008000000 */
[----:B--2---:R-:W-:-:S03]  /*f160*/  UIADD3 UR10, UP1, UPT, UR4, 0x280, URZ ;  /* 0x00000280040a7890 */ /* 0x004fc6000ff3e0ff */
[----:B------:R-:W-:Y:S01]  /*f170*/  UMOV UR4, 0x0 ;  /* 0x0000000000047882 */ /* 0x000fe20000000000 */
[----:B------:R-:W-:-:S03]  /*f180*/  UIADD3.X UR11, UPT, UPT, URZ, UR5, URZ, UP1, !UPT ;  /* 0x00000005ff0b7290 */ /* 0x000fc60008ffe4ff */
[----:B------:R-:W-:-:S06]  /*f190*/  UMOV UR5, 0x10000000 ;  /* 0x1000000000057882 */ /* 0x000fcc0000000000 */
[----:B------:R2:W-:Y:S01]  /*f1a0*/  UTMALDG.4D [UR32], [UR10], desc[UR4] ;  /* 0x000004200a0075b4 */ /* 0x0005e20008019000 */
[----:B------:R-:W-:Y:S01]  /*f1b0*/  NOP ;  /* 0x0000000000007918 */ /* 0x000fe20000000000 */
[----:B------:R-:W-:-:S06]  /*f1c0*/  UISETP.GE.AND UP1, UPT, UR7, 0x41, UPT ;  /* 0x000000410700788c */ /* 0x000fcc000bf26270 */
[----:B------:R-:W-:-:S13]  /*f1d0*/  PLOP3.LUT P1, PT, PT, PT, UP1, 0x80, 0x8 ;  /* 0x000000000008781c */ /* 0x000fda0003f2f018 */
[----:B--2---:R-:W-:Y:S05]  /*f1e0*/  @!P1 EXIT ;  /* 0x000000000000994d */ /* 0x004fea0003800000 */
[----:B------:R-:W-:Y:S01]  /*f1f0*/  UIADD3 UR5, UPT, UPT, UR7, 0x3f, URZ ;  /* 0x0000003f07057890 */ /* 0x000fe2000fffe0ff */
[----:B------:R-:W-:Y:S01]  /*f200*/  HFMA2 R2, -RZ, RZ, 0, 5.9604644775390625e-08 ;  /* 0x00000001ff027431 */ /* 0x000fe200000001ff */
[----:B------:R-:W-:Y:S02]  /*f210*/  UMOV UR10, 0x2 ;  /* 0x00000002000a7882 */ /* 0x000fe40000000000 */
[----:B------:R-:W-:-:S04]  /*f220*/  USHF.R.S32.HI UR4, URZ, 0x1f, UR5 ;  /* 0x0000001fff047899 */ /* 0x000fc80008011405 */
[----:B------:R-:W-:-:S04]  /*f230*/  ULEA.HI UR4, UR4, UR5, URZ, 0x6 ;  /* 0x0000000504047291 */ /* 0x000fc8000f8f30ff */
[----:B------:R-:W-:-:S04]  /*f240*/  USHF.R.S32.HI UR9, URZ, 0x6, UR4 ;  /* 0x00000006ff097899 */ /* 0x000fc80008011404 */
[----:B------:R-:W-:-:S04]  /*f250*/  UISETP.LT.AND UP1, UPT, UR9, 0x2, UPT ;  /* 0x000000020900788c */ /* 0x000fc8000bf21270 */
[----:B------:R-:W-:-:S04]  /*f260*/  USEL UR4, UR9, 0x2, UP1 ;  /* 0x0000000209047887 */ /* 0x000fc80008800000 */
[----:B------:R-:W-:-:S04]  /*f270*/  UIADD3 UR9, UPT, UPT, UR9, -UR4, URZ ;  /* 0x8000000409097290 */ /* 0x000fc8000fffe0ff */
[----:B------:R-:W-:Y:S02]  /*f280*/  UISETP.GE.U32.AND UP1, UPT, UR9, 0x3, UPT ;  /* 0x000000030900788c */ /* 0x000fe4000bf26070 */
[----:B------:R-:W-:Y:S01]  /*f290*/  UIADD3 UR11, UPT, UPT, UR9, 0x1, URZ ;  /* 0x00000001090b7890 */ /* 0x000fe2000fffe0ff */
[----:B------:R-:W2:Y:S03]  /*f2a0*/  LDCU.64 UR4, c[0x0][0x348] ;  /* 0x00006900ff0477ac */ /* 0x000ea60008000a00 */
[----:B------:R-:W-:Y:S01]  /*f2b0*/  ULOP3.LUT UR6, UR11, 0x3, URZ, 0xc0, !UPT ;  /* 0x000000030b067892 */ /* 0x000fe2000f8ec0ff */
[----:B------:R-:W-:Y:S02]  /*f2c0*/  UMOV UR9, 0x1 ;  /* 0x0000000100097882 */ /* 0x000fe40000000000 */
[----:B------:R-:W-:Y:S09]  /*f2d0*/  BRA.U !UP1, `(.L_x_281) ;  /* 0x0000001109107547 */ /* 0x000ff2000b800000 */
[----:B------:R-:W-:Y:S01]  /*f2e0*/  ULOP3.LUT UR9, UR11, 0xfffffffc, URZ, 0xc0, !UPT ;  /* 0xfffffffc0b097892 */ /* 0x000fe2000f8ec0ff */
[----:B------:R-:W-:Y:S01]  /*f2f0*/  MOV R2, 0x1 ;  /* 0x0000000100027802 */ /* 0x000fe20000000f00 */
[----:B------:R-:W-:Y:S01]  /*f300*/  UMOV UR10, 0x2 ;  /* 0x00000002000a7882 */ /* 0x000fe20000000000 */
[----:B------:R-:W-:Y:S01]  /*f310*/  UMOV UR7, URZ ;  /* 0x000000ff00077c82 */ /* 0x000fe20008000000 */
[----:B------:R-:W-:Y:S01]  /*f320*/  UIADD3 UR9, UPT, UPT, -UR9, URZ, URZ ;  /* 0x000000ff09097290 */ /* 0x000fe2000fffe1ff */
[----:B------:R-:W-:-:S11]  /*f330*/  UMOV UR27, 0x80 ;  /* 0x00000080001b7882 */ /* 0x000fd60000000000 */
.L_x_322:
[----:B------:R-:W-:Y:S05]  /*f340*/  BRA.U !UP0, `(.L_x_282) ;  /* 0x0000000108047547 */ /* 0x000fea000b800000 */
[----:B--2---:R-:W-:Y:S05]  /*f350*/  BPT.TRAP 0x1 ;  /* 0x000000040000795c */ /* 0x004fea0000300000 */
.L_x_282:
[----:B------:R-:W3:Y:S01]  /*f360*/  S2UR UR8, SR_CgaCtaId ;  /* 0x00000000000879c3 */ /* 0x000ee20000008800 */
[----:B------:R-:W-:Y:S01]  /*f370*/  UMOV UR11, 0x400 ;  /* 0x00000400000b7882 */ /* 0x000fe20000000000 */
[----:B------:R-:W-:Y:S01]  /*f380*/  SHF.L.U32 R3, R2, 0x1f, RZ ;  /* 0x0000001f02037819 */ /* 0x000fe200000006ff */
[----:B---3--:R-:W-:-:S04]  /*f390*/  ULEA UR8, UR8, UR11, 0x18 ;  /* 0x0000000b08087291 */ /* 0x008fc8000f8ec0ff */
[----:B------:R-:W-:-:S09]  /*f3a0*/  ULEA UR33, UR10, UR8, 0x3 ;  /* 0x000000080a217291 */ /* 0x000fd2000f8e18ff */
[----:B------:R-:W3:Y:S02]  /*f3b0*/  SYNCS.PHASECHK.TRANS64.TRYWAIT P1, [UR33+0x3838], R3 ;  /* 0x00383803ff0075a7 */ /* 0x000ee40008021121 */
[----:B---3--:R-:W-:Y:S05]  /*f3c0*/  @!P1 BRA `(.L_x_283) ;  /* 0x0000002800d09947 */ /* 0x008fea0003800000 */
.L_x_408:
[----:B-1----:R-:W-:-:S04]  /*f3d0*/  @!P0 MOV R0, 0x800 ;  /* 0x0000080000008802 */ /* 0x002fc80000000f00 */
[----:B------:R1:W-:Y:S01]  /*f3e0*/  @!P0 SYNCS.ARRIVE.TRANS64 RZ, [UR33+0x3820], R0 ;  /* 0x00382000ffff89a7 */ /* 0x0003e20008000021 */
[----:B------:R-:W-:Y:S05]  /*f3f0*/  BRA.U !UP2, `(.L_x_284) ;  /* 0x000000010a047547 */ /* 0x000fea000b800000 */
[----:B--2---:R-:W-:Y:S05]  /*f400*/  BPT.TRAP 0x1 ;  /* 0x000000040000795c */ /* 0x004fea0000300000 */
.L_x_284:
[----:B------:R-:W-:Y:S04]  /*f410*/  BSSY.RECONVERGENT B0, `(.L_x_285) ;  /* 0x0000003000007945 */ /* 0x000fe80003800200 */
[----:B------:R-:W-:Y:S05]  /*f420*/  @P2 BRA `(.L_x_286) ;  /* 0x0000000000042947 */ /* 0x000fea0003800000 */
[----:B--2---:R-:W-:Y:S05]  /*f430*/  BPT.TRAP 0x1 ;  /* 0x000000040000795c */ /* 0x004fea0000300000 */
.L_x_286:
[----:B--2---:R-:W-:Y:S05]  /*f440*/  BSYNC.RECONVERGENT B0 ;  /* 0x0000000000007941 */ /* 0x004fea0003800200 */
.L_x_285:
[----:B------:R-:W-:Y:S02]  /*f450*/  ULEA UR32, UR10, UR8, 0xb ;  /* 0x000000080a207291 */ /* 0x000fe4000f8e58ff */
[----:B------:R-:W-:Y:S02]  /*f460*/  UIADD3 UR14, UP1, UPT, UR4, 0x180, URZ ;  /* 0x00000180040e7890 */ /* 0x000fe4000ff3e0ff */
[----:B------:R-:W-:Y:S02]  /*f470*/  UIADD3 UR35, UPT, UPT, UR27, -0x40, URZ ;  /* 0xffffffc01b237890 */ /* 0x000fe4000fffe0ff */
[----:B------:R-:W-:Y:S02]  /*f480*/  UIADD3 UR33, UPT, UPT, UR33, 0x3820, URZ ;  /* 0x0000382021217890 */ /* 0x000fe4000fffe0ff */
[----:B------:R-:W-:Y:S02]  /*f490*/  UIADD3 UR32, UPT, UPT, UR32, 0x2000, URZ ;  /* 0x0000200020207890 */ /* 0x000fe4000fffe0ff */
[----:B------:R-:W-:Y:S01]  /*f4a0*/  UIADD3.X UR15, UPT, UPT, URZ, UR5, URZ, UP1, !UPT ;  /* 0x00000005ff0f7290 */ /* 0x000fe20008ffe4ff */
[----:B------:R-:W-:Y:S01]  /*f4b0*/  UMOV UR12, 0x0 ;  /* 0x00000000000c7882 */ /* 0x000fe20000000000 */
[----:B------:R-:W-:Y:S01]  /*f4c0*/  UMOV UR13, 0x10000000 ;  /* 0x10000000000d7882 */ /* 0x000fe20000000000 */
[----:B------:R-:W-:Y:S01]  /*f4d0*/  UMOV UR34, URZ ;  /* 0x000000ff00227c82 */ /* 0x000fe20008000000 */
[----:B------:R-:W-:-:S05]  /*f4e0*/  UIADD3 UR10, UPT, UPT, UR10, 0x1, URZ ;  /* 0x000000010a0a7890 */ /* 0x000fca000fffe0ff */
[----:B------:R2:W-:Y:S01]  /*f4f0*/  UTMALDG.4D [UR32], [UR14], desc[UR12] ;  /* 0x00000c200e0075b4 */ /* 0x0005e20008019000 */
[----:B------:R-:W-:-:S04]  /*f500*/  UISETP.NE.AND UP1, UPT, UR10, 0x3, UPT ;  /* 0x000000030a00788c */ /* 0x000fc8000bf25270 */
[----:B------:R-:W-:Y:S02]  /*f510*/  USEL UR11, URZ, 0x1, UP1 ;  /* 0x00000001ff0b7887 */ /* 0x000fe40008800000 */
[----:B------:R-:W-:-:S04]  /*f520*/  USEL UR10, UR10, URZ, UP1 ;  /* 0x000000ff0a0a7287 */ /* 0x000fc80008800000 */
[----:B------:R-:W-:Y:S01]  /*f530*/  LOP3.LUT R2, R2, UR11, RZ, 0x3c, !PT ;  /* 0x0000000b02027c12 */ /* 0x000fe2000f8e3cff */
[----:B--2---:R-:W-:Y:S07]  /*f540*/  BRA.U !UP0, `(.L_x_287) ;  /* 0x0000000108047547 */ /* 0x004fee000b800000 */
[----:B------:R-:W-:Y:S05]  /*f550*/  BPT.TRAP 0x1 ;  /* 0x000000040000795c */ /* 0x000fea0000300000 */
.L_x_287:
[----:B------:R-:W-:Y:S01]  /*f560*/  ULEA UR17, UR10, UR8, 0x3 ;  /* 0x000000080a117291 */ /* 0x000fe2000f8e18ff */
[----:B------:R-:W-:-:S08]  /*f570*/  SHF.L.U32 R3, R2, 0x1f, RZ ;  /* 0x0000001f02037819 */ /* 0x000fd000000006ff */
[----:B------:R-:W2:Y:S02]  /*f580*/  SYNCS.PHASECHK.TRANS64.TRYWAIT P1, [UR17+0x3838], R3 ;  /* 0x00383803ff0075a7 */ /* 0x000ea40008021111 */
[----:B--2---:R-:W-:Y:S05]  /*f590*/  @!P1 BRA `(.L_x_288) ;  /* 0x0000002800749947 */ /* 0x004fea0003800000 */
.L_x_410:
[----:B-1----:R-:W-:-:S04]  /*f5a0*/  @!P0 MOV R0, 0x800 ;  /* 0x0000080000008802 */ /* 0x002fc80000000f00 */
[----:B------:R1:W-:Y:S01]  /*f5b0*/  @!P0 SYNCS.ARRIVE.TRANS64 RZ, [UR17+0x3820], R0 ;  /* 0x00382000ffff89a7 */ /* 0x0003e20008000011 */
[----:B------:R-:W-:Y:S05]  /*f5c0*/  BRA.U !UP2, `(.L_x_289) ;  /* 0x000000010a047547 */ /* 0x000fea000b800000 */
[----:B------:R-:W-:Y:S05]  /*f5d0*/  BPT.TRAP 0x1 ;  /* 0x000000040000795c */ /* 0x000fea0000300000 */
.L_x_289:
[----:B------:R-:W-:Y:S04]  /*f5e0*/  BSSY.RECONVERGENT B0, `(.L_x_290) ;  /* 0x0000003000007945 */ /* 0x000fe80003800200 */
[----:B------:R-:W-:Y:S05]  /*f5f0*/  @P2 BRA `(.L_x_291) ;  /* 0x0000000000042947 */ /* 0x000fea0003800000 */
[----:B------:R-:W-:Y:S05]  /*f600*/  BPT.TRAP 0x1 ;  /* 0x000000040000795c */ /* 0x000fea0000300000 */
.L_x_291:
[----:B------:R-:W-:Y:S05]  /*f610*/  BSYNC.RECONVERGENT B0 ;  /* 0x0000000000007941 */ /* 0x000fea0003800200 */
.L_x_290:
        /* <DEDUP_REMOVED lines=9> */
[----:B------:R-:W-:Y:S01]  /*f6b0*/  UMOV UR20, UR36 ;  /* 0x0000002400147c82 */ /* 0x000fe20008000000 */
[----:B------:R-:W-:Y:S01]  /*f6c0*/  UMOV UR21, UR37 ;  /* 0x0000002500157c82 */ /* 0x000fe20008000000 */
[----:B------:R-:W-:-:S03]  /*f6d0*/  UIADD3 UR10, UPT, UPT, UR10, 0x1, URZ ;  /* 0x000000010a0a7890 */ /* 0x000fc6000fffe0ff */
[----:B------:R2:W-:Y:S01]  /*f6e0*/  UTMALDG.4D [UR16], [UR14], desc[UR12] ;  /* 0x00000c100e0075b4 */ /* 0x0005e20008019000 */
[----:B------:R-:W-:-:S04]  /*f6f0*/  UISETP.NE.AND UP1, UPT, UR10, 0x3, UPT ;  /* 0x000000030a00788c */ /* 0x000fc8000bf25270 */
[----:B------:R-:W-:Y:S02]  /*f700*/  USEL UR11, URZ, 0x1, UP1 ;  /* 0x00000001ff0b7887 */ /* 0x000fe40008800000 */
[----:B------:R-:W-:-:S04]  /*f710*/  USEL UR10, UR10, URZ, UP1 ;  /* 0x000000ff0a0a7287 */ /* 0x000fc80008800000 */
[----:B------:R-:W-:Y:S01]  /*f720*/  LOP3.LUT R2, R2, UR11, RZ, 0x3c, !PT ;  /* 0x0000000b02027c12 */ /* 0x000fe2000f8e3cff */
[----:B--2---:R-:W-:Y:S07]  /*f730*/  BRA.U !UP0, `(.L_x_292) ;  /* 0x0000000108047547 */ /* 0x004fee000b800000 */
[----:B------:R-:W-:Y:S05]  /*f740*/  BPT.TRAP 0x1 ;  /* 0x000000040000795c */ /* 0x000fea0000300000 */
.L_x_292:
[----:B------:R-:W-:Y:S01]  /*f750*/  ULEA UR25, UR10, UR8, 0x3 ;  /* 0x000000080a197291 */ /* 0x000fe2000f8e18ff */
[----:B------:R-:W-:-:S08]  /*f760*/  SHF.L.U32 R3, R2, 0x1f, RZ ;  /* 0x0000001f02037819 */ /* 0x000fd000000006ff */
[----:B------:R-:W2:Y:S02]  /*f770*/  SYNCS.PHASECHK.TRANS64.TRYWAIT P1, [UR25+0x3838], R3 ;  /* 0x00383803ff0075a7 */ /* 0x000ea40008021119 */
[----:B--2---:R-:W-:Y:S05]  /*f780*/  @!P1 BRA `(.L_x_293) ;  /* 0x0000002800109947 */ /* 0x004fea0003800000 */
.L_x_412:
[----:B-1----:R-:W-:-:S04]  /*f790*/  @!P0 MOV R0, 0x800 ;  /* 0x0000080000008802 */ /* 0x002fc80000000f00 */
[----:B------:R1:W-:Y:S01]  /*f7a0*/  @!P0 SYNCS.ARRIVE.TRANS64 RZ, [UR25+0x3820], R0 ;  /* 0x00382000ffff89a7 */ /* 0x0003e20008000019 */
[----:B------:R-:W-:Y:S05]  /*f7b0*/  BRA.U !UP2, `(.L_x_294) ;  /* 0x000000010a047547 */ /* 0x000fea000b800000 */
[----:B------:R-:W-:Y:S05]  /*f7c0*/  BPT.TRAP 0x1 ;  /* 0x000000040000795c */ /* 0x000fea0000300000 */
.L_x_294:
[----:B------:R-:W-:Y:S04]  /*f7d0*/  BSSY.RECONVERGENT B0, `(.L_x_295) ;  /* 0x0000003000007945 */ /* 0x000fe80003800200 */
[----:B------:R-:W-:Y:S05]  /*f7e0*/  @P2 BRA `(.L_x_296) ;  /* 0x0000000000042947 */ /* 0x000fea0003800000 */
[----:B------:R-:W-:Y:S05]  /*f7f0*/  BPT.TRAP 0x1 ;  /* 0x000000040000795c */ /* 0x000fea0000300000 */
.L_x_296:
[----:B------:R-:W-:Y:S05]  /*f800*/  BSYNC.RECONVERGENT B0 ;  /* 0x0000000000007941 */ /* 0x000fea0003800200 */
.L_x_295:
[----:B------:R-:W-:Y:S02]  /*f810*/  ULEA UR24, UR10, UR8, 0xb ;  /* 0x000000080a187291 */ /* 0x000fe4000f8e58ff */
[----:B------:R-:W-:Y:S02]  /*f820*/  UIADD3 UR14, UP1, UPT, UR4, 0x180, URZ ;  /* 0x00000180040e7890 */ /* 0x000fe4000ff3e0ff */
        /* <DEDUP_REMOVED lines=16> */
.L_x_297:
[----:B------:R-:W-:Y:S01]  /*f930*/  ULEA UR17, UR10, UR8, 0x3 ;  /* 0x000000080a117291 */ /* 0x000fe2000f8e18ff */
[----:B------:R-:W-:-:S08]  /*f940*/  SHF.L.U32 R3, R2, 0x1f, RZ ;  /* 0x0000001f02037819 */ /* 0x000fd000000006ff */
[----:B------:R-:W2:Y:S02]  /*f950*/  SYNCS.PHASECHK.TRANS64.TRYWAIT P1, [UR17+0x3838], R3 ;  /* 0x00383803ff0075a7 */ /* 0x000ea40008021111 */
[----:B--2---:R-:W-:Y:S05]  /*f960*/  @!P1 BRA `(.L_x_298) ;  /* 0x0000002400b09947 */ /* 0x004fea0003800000 */
.L_x_414:
[----:B-1----:R-:W-:-:S04]  /*f970*/  @!P0 MOV R0, 0x800 ;  /* 0x0000080000008802 */ /* 0x002fc80000000f00 */
[----:B------:R1:W-:Y:S01]  /*f980*/  @!P0 SYNCS.ARRIVE.TRANS64 RZ, [UR17+0x3820], R0 ;  /* 0x00382000ffff89a7 */ /* 0x0003e20008000011 */
[----:B------:R-:W-:Y:S05]  /*f990*/  BRA.U !UP2, `(.L_x_299) ;  /* 0x000000010a047547 */ /* 0x000fea000b800000 */
[----:B------:R-:W-:Y:S05]  /*f9a0*/  BPT.TRAP 0x1 ;  /* 0x000000040000795c */ /* 0x000fea0000300000 */
.L_x_299:
[----:B------:R-:W-:Y:S04]  /*f9b0*/  BSSY.RECONVERGENT B0, `(.L_x_300) ;  /* 0x0000003000007945 */ /* 0x000fe80003800200 */
[----:B------:R-:W-:Y:S05]  /*f9c0*/  @P2 BRA `(.L_x_301) ;  /* 0x0000000000042947 */ /* 0x000fea0003800000 */
[----:B------:R-:W-:Y:S05]  /*f9d0*/  BPT.TRAP 0x1 ;  /* 0x000000040000795c */ /* 0x000fea0000300000 */
.L_x_301:
[----:B------:R-:W-:Y:S05]  /*f9e0*/  BSYNC.RECONVERGENT B0 ;  /* 0x0000000000007941 */ /* 0x000fea0003800200 */
.L_x_300:
        /* <DEDUP_REMOVED lines=10> */
[----:B------:R-:W-:Y:S01]  /*fa90*/  UMOV UR21, UR37 ;  /* 0x0000002500157c82 */ /* 0x000fe20008000000 */
[----:B------:R-:W-:-:S02]  /*faa0*/  UIADD3 UR10, UPT, UPT, UR10, 0x1, URZ ;  /* 0x000000010a0a7890 */ /* 0x000fc4000fffe0ff */
[----:B------:R2:W-:Y:S02]  /*fab0*/  UTMALDG.4D [UR16], [UR14], desc[UR12] ;  /* 0x00000c100e0075b4 */ /* 0x0005e40008019000 */
[----:B------:R-:W-:-:S04]  /*fac0*/  UISETP.NE.AND UP1, UPT, UR10, 0x3, UPT ;  /* 0x000000030a00788c */ /* 0x000fc8000bf25270 */
[----:B------:R-:W-:Y:S02]  /*fad0*/  USEL UR11, URZ, 0x1, UP1 ;  /* 0x00000001ff0b7887 */ /* 0x000fe40008800000 */
[----:B------:R-:W-:-:S04]  /*fae0*/  USEL UR10, UR10, URZ, UP1 ;  /* 0x000000ff0a0a7287 */ /* 0x000fc80008800000 */
[----:B------:R-:W-:Y:S01]  /*faf0*/  LOP3.LUT R2, R2, UR11, RZ, 0x3c, !PT ;  /* 0x0000000b02027c12 */ /* 0x000fe2000f8e3cff */
[----:B--2---:R-:W-:Y:S07]  /*fb00*/  BRA.U !UP0, `(.L_x_302) ;  /* 0x0000000108047547 */ /* 0x004fee000b800000 */
[----:B------:R-:W-:Y:S05]  /*fb10*/  BPT.TRAP 0x1 ;  /* 0x000000040000795c */ /* 0x000fea0000300000 */
.L_x_302:
[----:B------:R-:W-:Y:S01]  /*fb20*/  ULEA UR17, UR10, UR8, 0x3 ;  /* 0x000000080a117291 */ /* 0x000fe2000f8e18ff */
[----:B------:R-:W-:-:S08]  /*fb30*/  SHF.L.U32 R3, R2, 0x1f, RZ ;  /* 0x0000001f02037819 */ /* 0x000fd000000006ff */
[----:B------:R-:W2:Y:S02]  /*fb40*/  SYNCS.PHASECHK.TRANS64.TRYWAIT P1, [UR17+0x3838], R3 ;  /* 0x00383803ff0075a7 */ /* 0x000ea40008021111 */
[----:B--2---:R-:W-:Y:S05]  /*fb50*/  @!P1 BRA `(.L_x_303) ;  /* 0x00000024004c9947 */ /* 0x004fea0003800000 */
.L_x_416:
[----:B-1----:R-:W-:-:S04]  /*fb60*/  @!P0 MOV R0, 0x800 ;  /* 0x0000080000008802 */ /* 0x002fc80000000f00 */
[----:B------:R1:W-:Y:S01]  /*fb70*/  @!P0 SYNCS.ARRIVE.TRANS64 RZ, [UR17+0x3820], R0 ;  /* 0x00382000ffff89a7 */ /* 0x0003e20008000011 */
[----:B------:R-:W-:Y:S05]  /*fb80*/  BRA.U !UP2, `(.L_x_304) ;  /* 0x000000010a047547 */ /* 0x000fea000b800000 */
[----:B------:R-:W-:Y:S05]  /*fb90*/  BPT.TRAP 0x1 ;  /* 0x000000040000795c */ /* 0x000fea0000300000 */
.L_x_304:
[----:B------:R-:W-:Y:S04]  /*fba0*/  BSSY.RECONVERGENT B0, `(.L_x_305) ;  /* 0x0000003000007945 */ /* 0x000fe80003800200 */
[----:B------:R-:W-:Y:S05]  /*fbb0*/  @P2 BRA `(.L_x_306) ;  /* 0x0000000000042947 */ /* 0x000fea0003800000 */
[----:B------:R-:W-:Y:S05]  /*fbc0*/  BPT.TRAP 0x1 ;  /* 0x000000040000795c */ /* 0x000fea0000300000 */
.L_x_306:
[----:B------:R-:W-:Y:S05]  /*fbd0*/  BSYNC.RECONVERGENT B0 ;  /* 0x0000000000007941 */ /* 0x000fea0003800200 */
.L_x_305:
[----:B------:R-:W-:Y:S02]  /*fbe0*/  ULEA UR16, UR10, UR8, 0xb ;  /* 0x000000080a107291 */ /* 0x000fe4000f8e58ff */
[----:B------:R-:W-:Y:S02]  /*fbf0*/  UIADD3 UR14, UP1, UPT, UR4, 0x180, URZ ;  /* 0x00000180040e7890 */ /* 0x000fe4000ff3e0ff */
[----:B------:R-:W-:Y:S02]  /*fc00*/  UIADD3 UR19, UPT, UPT, UR27, 0x40, URZ ;  /* 0x000000401b137890 */ /* 0x000fe4000fffe0ff */
        /* <DEDUP_REMOVED lines=16> */
.L_x_307:
[----:B------:R-:W-:Y:S01]  /*fd10*/  ULEA UR17, UR10, UR8, 0x3 ;  /* 0x000000080a117291 */ /* 0x000fe2000f8e18ff */
[----:B------:R-:W-:-:S08]  /*fd20*/  SHF.L.U32 R3, R2, 0x1f, RZ ;  /* 0x0000001f02037819 */ /* 0x000fd000000006ff */
[----:B------:R-:W2:Y:S02]  /*fd30*/  SYNCS.PHASECHK.TRANS64.TRYWAIT P1, [UR17+0x3838], R3 ;  /* 0x00383803ff0075a7 */ /* 0x000ea40008021111 */
[----:B--2---:R-:W-:Y:S05]  /*fd40*/  @!P1 BRA `(.L_x_308) ;  /* 0x0000002000e89947 */ /* 0x004fea0003800000 */
.L_x_418:
[----:B-1----:R-:W-:-:S04]  /*fd50*/  @!P0 MOV R0, 0x800 ;  /* 0x0000080000008802 */ /* 0x002fc80000000f00 */
[----:B------:R1:W-:Y:S01]  /*fd60*/  @!P0 SYNCS.ARRIVE.TRANS64 RZ, [UR17+0x3820], R0 ;  /* 0x00382000ffff89a7 */ /* 0x0003e20008000011 */
[----:B------:R-:W-:Y:S05]  /*fd70*/  BRA.U !UP2, `(.L_x_309) ;  /* 0x000000010a047547 */ /* 0x000fea000b800000 */
[----:B------:R-:W-:Y:S05]  /*fd80*/  BPT.TRAP 0x1 ;  /* 0x000000040000795c */ /* 0x000fea0000300000 */
.L_x_309:
[----:B------:R-:W-:Y:S04]  /*fd90*/  BSSY.RECONVERGENT B0, `(.L_x_310) ;  /* 0x0000003000007945 */ /* 0x000fe80003800200 */
[----:B------:R-:W-:Y:S05]  /*fda0*/  @P2 BRA `(.L_x_311) ;  /* 0x0000000000042947 */ /* 0x000fea0003800000 */
[----:B------:R-:W-:Y:S05]  /*fdb0*/  BPT.TRAP 0x1 ;  /* 0x000000040000795c */ /* 0x000fea0000300000 */
.L_x_311:
[----:B------:R-:W-:Y:S05]  /*fdc0*/  BSYNC.RECONVERGENT B0 ;  /* 0x0000000000007941 */ /* 0x000fea0003800200 */
.L_x_310:
        /* <DEDUP_REMOVED lines=19> */
.L_x_312:
[----:B------:R-:W-:Y:S01]  /*ff00*/  ULEA UR17, UR10, UR8, 0x3 ;  /* 0x000000080a117291 */ /* 0x000fe2000f8e18ff */
[----:B------:R-:W-:-:S08]  /*ff10*/  SHF.L.U32 R3, R2, 0x1f, RZ ;  /* 0x0000001f02037819 */ /* 0x000fd000000006ff */
[----:B------:R-:W2:Y:S02]  /*ff20*/  SYNCS.PHASECHK.TRANS64.TRYWAIT P1, [UR17+0x3838], R3 ;  /* 0x00383803ff0075a7 */ /* 0x000ea40008021111 */
[----:B--2---:R-:W-:Y:S05]  /*ff30*/  @!P1 BRA `(.L_x_313) ;  /* 0x0000002000849947 */ /* 0x004fea0003800000 */
.L_x_420:
[----:B-1----:R-:W-:-:S04]  /*ff40*/  @!P0 MOV R0, 0x800 ;  /* 0x0000080000008802 */ /* 0x002fc80000000f00 */
[----:B------:R1:W-:Y:S01]  /*ff50*/  @!P0 SYNCS.ARRIVE.TRANS64 RZ, [UR17+0x3820], R0 ;  /* 0x00382000ffff89a7 */ /* 0x0003e20008000011 */
[----:B------:R-:W-:Y:S05]  /*ff60*/  BRA.U !UP2, `(.L_x_314) ;  /* 0x000000010a047547 */ /* 0x000fea000b800000 */
[----:B------:R-:W-:Y:S05]  /*ff70*/  BPT.TRAP 0x1 ;  /* 0x000000040000795c */ /* 0x000fea0000300000 */
.L_x_314:
[----:B------:R-:W-:Y:S04]  /*ff80*/  BSSY.RECONVERGENT B0, `(.L_x_315) ;  /* 0x0000003000007945 */ /* 0x000fe80003800200 */
[----:B------:R-:W-:Y:S05]  /*ff90*/  @P2 BRA `(.L_x_316) ;  /* 0x0000000000042947 */ /* 0x000fea0003800000 */
[----:B------:R-:W-:Y:S05]  /*ffa0*/  BPT.TRAP 0x1 ;  /* 0x000000040000795c */ /* 0x000fea0000300000 */
.L_x_316:
[----:B------:R-:W-:Y:S05]  /*ffb0*/  BSYNC.RECONVERGENT B0 ;  /* 0x0000000000007941 */ /* 0x000fea0003800200 */
.L_x_315:
        /* <DEDUP_REMOVED lines=19> */
.L_x_317:
[----:B------:R-:W-:Y:S01]  /*100f0*/  ULEA UR17, UR10, UR8, 0x3 ;  /* 0x000000080a117291 */ /* 0x000fe2000f8e18ff */
[----:B------:R-:W-:-:S08]  /*10100*/  SHF.L.U32 R3, R2, 0x1f, RZ ;  /* 0x0000001f02037819 */ /* 0x000fd000000006ff */
[----:B------:R-:W2:Y:S02]  /*10110*/  SYNCS.PHASECHK.TRANS64.TRYWAIT P1, [UR17+0x3838], R3 ;  /* 0x00383803ff0075a7 */ /* 0x000ea40008021111 */
[----:B--2---:R-:W-:Y:S05]  /*10120*/  @!P1 BRA `(.L_x_318) ;  /* 0x0000002000209947 */ /* 0x004fea0003800000 */
.L_x_422:
[----:B-1----:R-:W-:-:S04]  /*10130*/  @!P0 MOV R0, 0x800 ;  /* 0x0000080000008802 */ /* 0x002fc80000000f00 */
[----:B------:R1:W-:Y:S01]  /*10140*/  @!P0 SYNCS.ARRIVE.TRANS64 RZ, [UR17+0x3820], R0 ;  /* 0x00382000ffff89a7 */ /* 0x0003e20008000011 */
[----:B------:R-:W-:Y:S05]  /*10150*/  BRA.U !UP2, `(.L_x_319) ;  /* 0x000000010a047547 */ /* 0x000fea000b800000 */
[----:B------:R-:W-:Y:S05]  /*10160*/  BPT.TRAP 0x1 ;  /* 0x000000040000795c */ /* 0x000fea0000300000 */
.L_x_319:
[----:B------:R-:W-:Y:S04]  /*10170*/  BSSY.RECONVERGENT B0, `(.L_x_320) ;  /* 0x0000003000007945 */ /* 0x000fe80003800200 */
[----:B------:R-:W-:Y:S05]  /*10180*/  @P2 BRA `(.L_x_321) ;  /* 0x0000000000042947 */ /* 0x000fea0003800000 */
[----:B------:R-:W-:Y:S05]  /*10190*/  BPT.TRAP 0x1 ;  /* 0x000000040000795c */ /* 0x000fea0000300000 */
.L_x_321:
[----:B------:R-:W-:Y:S05]  /*101a0*/  BSYNC.RECONVERGENT B0 ;  /* 0x0000000000007941 */ /* 0x000fea0003800200 */
.L_x_320:
        /* <DEDUP_REMOVED lines=13> */
[----:B------:R-:W-:Y:S02]  /*10280*/  UIADD3 UR9, UPT, UPT, UR9, 0x4, URZ ;  /* 0x0000000409097890 */ /* 0x000fe4000fffe0ff */
[----:B------:R-:W-:Y:S02]  /*10290*/  UISETP.NE.AND UP1, UPT, UR10, 0x3, UPT ;  /* 0x000000030a00788c */ /* 0x000fe4000bf25270 */
[----:B------:R-:W-:Y:S02]  /*102a0*/  UIADD3 UR7, UPT, UPT, UR7, 0x4, URZ ;  /* 0x0000000407077890 */ /* 0x000fe4000fffe0ff */
[----:B------:R-:W-:Y:S02]  /*102b0*/  USEL UR11, URZ, 0x1, UP1 ;  /* 0x00000001ff0b7887 */ /* 0x000fe40008800000 */
[----:B------:R-:W-:Y:S02]  /*102c0*/  USEL UR10, UR10, URZ, UP1 ;  /* 0x000000ff0a0a7287 */ /* 0x000fe40008800000 */
[----:B------:R-:W-:-:S02]  /*102d0*/  UISETP.NE.AND UP1, UPT, UR9, URZ, UPT ;  /* 0x000000ff0900728c */ /* 0x000fc4000bf25270 */
[----:B------:R-:W-:Y:S01]  /*102e0*/  LOP3.LUT R2, R2, UR11, RZ, 0x3c, !PT ;  /* 0x0000000b02027c12 */ /* 0x000fe2000f8e3cff */
[----:B------:R-:W-:-:S06]  /*102f0*/  UIADD3 UR27, UPT, UPT, UR27, 0x100, URZ ;  /* 0x000001001b1b7890 */ /* 0x000fcc000fffe0ff */
[----:B---3--:R-:W-:Y:S06]  /*10300*/  BRA.U UP1, `(.L_x_322) ;  /* 0xfffffff1010c7547 */ /* 0x008fec000b83ffff */
[----:B------:R-:W-:Y:S02]  /*10310*/  UIADD3 UR9, UPT, UPT, UR7, 0x1, URZ ;  /* 0x0000000107097890 */ /* 0x000fe4000fffe0ff */
.L_x_281:
[----:B------:R-:W-:-:S13]  /*10320*/  ISETP.NE.AND P1, PT, RZ, UR6, PT ;  /* 0x00000006ff007c0c */ /* 0x000fda000bf25270 */
[----:B--2---:R-:W-:Y:S05]  /*10330*/  @!P1 EXIT ;  /* 0x000000000000994d */ /* 0x004fea0003800000 */
[----:B------:R-:W-:Y:S02]  /*10340*/  UIADD3 UR7, UPT, UPT, -UR6, URZ, URZ ;  /* 0x000000ff06077290 */ /* 0x000fe4000fffe1ff */
[----:B------:R-:W-:-:S12]  /*10350*/  USHF.L.U32 UR27, UR9, 0x6, URZ ;  /* 0x00000006091b7899 */ /* 0x000fd800080006ff */
.L_x_333:
[----:B------:R-:W-:Y:S05]  /*10360*/  BRA.U !UP0, `(.L_x_323) ;  /* 0x0000000108047547 */ /* 0x000fea000b800000 */
[----:B------:R-:W-:Y:S05]  /*10370*/  BPT.TRAP 0x1 ;  /* 0x000000040000795c */ /* 0x000fea0000300000 */
.L_x_323:
[----:B------:R-:W-:Y:S01]  /*10380*/  ULEA UR25, UR10, UR8, 0x3 ;  /* 0x000000080a197291 */ /* 0x000fe2000f8e18ff */
[----:B------:R-:W-:-:S08]  /*10390*/  SHF.L.U32 R3, R2, 0x1f, RZ ;  /* 0x0000001f02037819 */ /* 0x000fd000000006ff */
[----:B------:R-:W2:Y:S02]  /*103a0*/  SYNCS.PHASECHK.TRANS64.TRYWAIT P1, [UR25+0x3838], R3 ;  /* 0x00383803ff0075a7 */ /* 0x000ea40008021119 */
[----:B--2---:R-:W-:Y:S05]  /*103b0*/  @!P1 BRA `(.L_x_324) ;  /* 0x0000001c00949947 */ /* 0x004fea0003800000 */
.L_x_424:
[----:B-1----:R-:W-:-:S04]  /*103c0*/  @!P0 MOV R0, 0x800 ;  /* 0x0000080000008802 */ /* 0x002fc80000000f00 */
[----:B------:R1:W-:Y:S01]  /*103d0*/  @!P0 SYNCS.ARRIVE.TRANS64 RZ, [UR25+0x3820], R0 ;  /* 0x00382000ffff89a7 */ /* 0x0003e20008000019 */
[----:B------:R-:W-:Y:S05]  /*103e0*/  BRA.U !UP2, `(.L_x_325) ;  /* 0x000000010a047547 */ /* 0x000fea000b800000 */
[----:B------:R-:W-:Y:S05]  /*103f0*/  BPT.TRAP 0x1 ;  /* 0x000000040000795c */ /* 0x000fea0000300000 */
.L_x_325:
[----:B------:R-:W-:Y:S04]  /*10400*/  BSSY.RECONVERGENT B0, `(.L_x_326) ;  /* 0x0000003000007945 */ /* 0x000fe80003800200 */
[----:B------:R-:W-:Y:S05]  /*10410*/  @P2 BRA `(.L_x_327) ;  /* 0x0000000000042947 */ /* 0x000fea0003800000 */
[----:B------:R-:W-:Y:S05]  /*10420*/  BPT.TRAP 0x1 ;  /* 0x000000040000795c */ /* 0x000fea0000300000 */
.L_x_327:
[----:B------:R-:W-:Y:S05]  /*10430*/  BSYNC.RECONVERGENT B0 ;  /* 0x0000000000007941 */ /* 0x000fea0003800200 */
.L_x_326:
        /* <DEDUP_REMOVED lines=18> */
.L_x_328:
[----:B------:R-:W-:Y:S01]  /*10560*/  ULEA UR17, UR6, UR8, 0x3 ;  /* 0x0000000806117291 */ /* 0x000fe2000f8e18ff */
[----:B------:R-:W-:-:S08]  /*10570*/  SHF.L.U32 R3, R2, 0x1f, RZ ;  /* 0x0000001f02037819 */ /* 0x000fd000000006ff */
[----:B------:R-:W2:Y:S02]  /*10580*/  SYNCS.PHASECHK.TRANS64.TRYWAIT P1, [UR17+0x3838], R3 ;  /* 0x00383803ff0075a7 */ /* 0x000ea40008021111 */
[----:B--2---:R-:W-:Y:S05]  /*10590*/  @!P1 BRA `(.L_x_329) ;  /* 0x0000001c00349947 */ /* 0x004fea0003800000 */
.L_x_426:
[----:B-1----:R-:W-:-:S04]  /*105a0*/  @!P0 MOV R0, 0x800 ;  /* 0x0000080000008802 */ /* 0x002fc80000000f00 */
[----:B------:R1:W-:Y:S01]  /*105b0*/  @!P0 SYNCS.ARRIVE.TRANS64 RZ, [UR17+0x3820], R0 ;  /* 0x00382000ffff89a7 */ /* 0x0003e20008000011 */
[----:B------:R-:W-:Y:S05]  /*105c0*/  BRA.U !UP2, `(.L_x_330) ;  /* 0x000000010a047547 */ /* 0x000fea000b800000 */
[----:B------:R-:W-:Y:S05]  /*105d0*/  BPT.TRAP 0x1 ;  /* 0x000000040000795c */ /* 0x000fea0000300000 */
.L_x_330:
[----:B------:R-:W-:Y:S04]  /*105e0*/  BSSY.RECONVERGENT B0, `(.L_x_331) ;  /* 0x0000003000007945 */ /* 0x000fe80003800200 */
[----:B------:R-:W-:Y:S05]  /*105f0*/  @P2 BRA `(.L_x_332) ;  /* 0x0000000000042947 */ /* 0x000fea0003800000 */
[----:B------:R-:W-:Y:S05]  /*10600*/  BPT.TRAP 0x1 ;  /* 0x000000040000795c */ /* 0x000fea0000300000 */
.L_x_332:
[----:B------:R-:W-:Y:S05]  /*10610*/  BSYNC.RECONVERGENT B0 ;  /* 0x0000000000007941 */ /* 0x000fea0003800200 */
.L_x_331:
        /* <DEDUP_REMOVED lines=12> */
[----:B------:R2:W-:Y:S01]  /*106e0*/  UTMALDG.4D [UR16], [UR14], desc[UR12] ;  /* 0x00000c100e0075b4 */ /* 0x0005e20008019000 */
[----:B------:R-:W-:Y:S02]  /*106f0*/  UIADD3 UR7, UPT, UPT, UR7, 0x1, URZ ;  /* 0x0000000107077890 */ /* 0x000fe4000fffe0ff */
[----:B------:R-:W-:Y:S02]  /*10700*/  UISETP.NE.AND UP1, UPT, UR10, 0x3, UPT ;  /* 0x000000030a00788c */ /* 0x000fe4000bf25270 */
[----:B------:R-:W-:Y:S02]  /*10710*/  UIADD3 UR27, UPT, UPT, UR27, 0x40, URZ ;  /* 0x000000401b1b7890 */ /* 0x000fe4000fffe0ff */
[----:B------:R-:W-:Y:S02]  /*10720*/  USEL UR6, URZ, 0x1, UP1 ;  /* 0x00000001ff067887 */ /* 0x000fe40008800000 */
[----:B------:R-:W-:Y:S02]  /*10730*/  USEL UR10, UR10, URZ, UP1 ;  /* 0x000000ff0a0a7287 */ /* 0x000fe40008800000 */
[----:B------:R-:W-:-:S02]  /*10740*/  UISETP.NE.AND UP1, UPT, UR7, URZ, UPT ;  /* 0x000000ff0700728c */ /* 0x000fc4000bf25270 */
[----:B------:R-:W-:-:S07]  /*10750*/  LOP3.LUT R2, R2, UR6, RZ, 0x3c, !PT ;  /* 0x0000000602027c12 */ /* 0x000fce000f8e3cff */
[----:B--2---:R-:W-:Y:S05]  /*10760*/  BRA.U UP1, `(.L_x_333) ;  /* 0xfffffff901fc7547 */ /* 0x004fea000b83ffff */
[----:B------:R-:W-:Y:S05]  /*10770*/  EXIT ;  /* 0x000000000000794d */ /* 0x000fea0003800000 */
.L_x_445:
[----:B------:R-:W-:-:S08]  /*10780*/  NOP ;  /* 0x0000000000007918 */ /* 0x000fd00000000000 */
[----:B------:R-:W1:-:S00]  /*10790*/  USETMAXREG.DEALLOC.CTAPOOL 0x20 ;  /* 0x00000020000079c8 */ /* 0x000e4000080e0500 */
[----:B------:R-:W2:Y:S08]  /*107a0*/  S2UR UR18, SR_CTAID.X ;  /* 0x00000000001279c3 */ /* 0x000eb00000002500 */
[----:B-1----:R-:W1:Y:S01]  /*107b0*/  LDC R0, c[0x0][0x380] ;  /* 0x0000e000ff007b82 */ /* 0x002e620000000800 */
[----:B--2---:R-:W-:-:S06]  /*107c0*/  USHF.L.U32 UR18, UR18, 0x8, URZ ;  /* 0x0000000812127899 */ /* 0x004fcc00080006ff */
[----:B-1----:R-:W-:-:S13]  /*107d0*/  ISETP.LE.U32.AND P0, PT, R0, UR18, PT ;  /* 0x0000001200007c0c */ /* 0x002fda000bf03070 */
[----:B------:R-:W-:Y:S05]  /*107e0*/  @P0 EXIT ;  /* 0x000000000000094d */ /* 0x000fea0003800000 */
[----:B------:R-:W1:Y:S01]  /*107f0*/  LDCU UR19, c[0x0][0x38c] ;  /* 0x00007180ff1377ac */ /* 0x000e620008000800 */
[----:B------:R-:W2:Y:S01]  /*10800*/  S2UR UR4, SR_CTAID.Y ;  /* 0x00000000000479c3 */ /* 0x000ea20000002600 */
[----:B------:R-:W-:Y:S01]  /*10810*/  UMOV UR6, URZ ;  /* 0x000000ff00067c82 */ /* 0x000fe20008000000 */
[----:B------:R-:W-:Y:S01]  /*10820*/  ELECT P0, URZ, PT ;  /* 0x0000000000ff782f */ /* 0x000fe20003800000 */
[----:B-1----:R-:W1:Y:S01]  /*10830*/  I2F.U32.RP R2, UR19 ;  /* 0x0000001300027d06 */ /* 0x002e620008209000 */
[----:B------:R-:W-:-:S07]  /*10840*/  UISETP.NE.U32.AND UP0, UPT, UR19, URZ, UPT ;  /* 0x000000ff1300728c */ /* 0x000fce000bf05070 */
[----:B-1----:R-:W1:Y:S02]  /*10850*/  MUFU.RCP R0, R2 ;  /* 0x0000000200007308 */ /* 0x002e640000001000 */
[----:B-1----:R-:W-:-:S06]  /*10860*/  VIADD R0, R0, 0xffffffe ;  /* 0x0ffffffe00007836 */ /* 0x002fcc0000000000 */
[----:B------:R-:W1:Y:S02]  /*10870*/  F2I.FTZ.U32.TRUNC.NTZ R0, R0 ;  /* 0x0000000000007305 */ /* 0x000e64000021f000 */
[----:B-1----:R-:W-:-:S13]  /*10880*/  R2UR UR7, R0 ;  /* 0x00000000000772ca */ /* 0x002fda00000e0000 */
[----:B------:R-:W-:-:S04]  /*10890*/  UIADD3 UR5, UPT, UPT, URZ, -UR7, URZ ;  /* 0x80000007ff057290 */ /* 0x000fc8000fffe0ff */
[----:B------:R-:W-:-:S04]  /*108a0*/  UIMAD UR5, UR5, UR19, URZ ;  /* 0x00000013050572a4 */ /* 0x000fc8000f8e02ff */
[----:B------:R-:W-:-:S04]  /*108b0*/  UIMAD.WIDE.U32 UR6, UR7, UR5, UR6 ;  /* 0x00000005070672a5 */ /* 0x000fc8000f8e0006 */
[----:B--2---:R-:W-:-:S07]  /*108c0*/  UIMAD.WIDE.U32 UR20, UR7, UR4, URZ ;  /* 0x00000004071472a5 */ /* 0x004fce000f8e00ff */
[----:B------:R-:W-:Y:S02]  /*108d0*/  UMOV UR20, UR21 ;  /* 0x0000001500147c82 */ /* 0x000fe40008000000 */
[----:B------:R-:W-:Y:S02]  /*108e0*/  UIADD3 UR5, UPT, UPT, -UR20, URZ, URZ ;  /* 0x000000ff14057290 */ /* 0x000fe4000fffe1ff */
[----:B------:R-:W1:Y:S02]  /*108f0*/  S2UR UR21, SR_CTAID.Z ;  /* 0x00000000001579c3 */ /* 0x000e640000002700 */
        /* <DEDUP_REMOVED lines=9> */
[----:B-1----:R-:W-:Y:S11]  /*10990*/  BRA.U UP6, `(.L_x_334) ;  /* 0x0000000106047547 */ /* 0x002ff6000b800000 */
[----:B------:R-:W-:Y:S05]  /*109a0*/  BPT.TRAP 0x1 ;  /* 0x000000040000795c */ /* 0x000fea0000300000 */
.L_x_334:
[----:B------:R-:W1:Y:S01]  /*109b0*/  S2UR UR4, SR_CgaCtaId ;  /* 0x00000000000479c3 */ /* 0x000e620000008800 */
[----:B------:R-:W-:Y:S01]  /*109c0*/  UMOV UR16, 0x400 ;  /* 0x0000040000107882 */ /* 0x000fe20000000000 */
[----:B------:R-:W-:Y:S01]  /*109d0*/  SHF.L.U32 R3, RZ, 0x1f, RZ ;  /* 0x0000001fff037819 */ /* 0x000fe200000006ff */
[----:B-1----:R-:W-:-:S09]  /*109e0*/  ULEA UR16, UR4, UR16, 0x18 ;  /* 0x0000001004107291 */ /* 0x002fd2000f8ec0ff */
[----:B------:R-:W1:Y:S02]  /*109f0*/  SYNCS.PHASECHK.TRANS64.TRYWAIT P0, [UR16+0x38b0], R3 ;  /* 0x0038b003ff0075a7 */ /* 0x000e640008001110 */
[----:B-1----:R-:W-:Y:S05]  /*10a00*/  @!P0 BRA `(.L_x_335) ;  /* 0x0000001800308947 */ /* 0x002fea0003800000 */
.L_x_428:
[----:B------:R-:W2:Y:S01]  /*10a10*/  LDCU.64 UR6, c[0x0][0x348] ;  /* 0x00006900ff0677ac */ /* 0x000ea20008000a00 */
[----:B------:R-:W-:Y:S01]  /*10a20*/  UMOV UR17, URZ ;  /* 0x000000ff00117c82 */ /* 0x000fe20008000000 */
[----:B--2---:R-:W-:-:S04]  /*10a30*/  UIADD3 UR6, UP0, UPT, UR6, 0x400, URZ ;  /* 0x0000040006067890 */ /* 0x004fc8000ff1e0ff */
[----:B------:R-:W-:-:S09]  /*10a40*/  UIADD3.X UR7, UPT, UPT, URZ, UR7, URZ, UP0, !UPT ;  /* 0x00000007ff077290 */ /* 0x000fd200087fe4ff */
[----:B------:R2:W-:Y:S01]  /*10a50*/  UTMASTG.5D [UR16], [UR6] ;  /* 0x00000010060073b5 */ /* 0x0005e20008020000 */
[----:B------:R0:W-:Y:S01]  /*10a60*/  UTMACMDFLUSH ;  /* 0x00000000000079b7 */ /* 0x0001e20000000000 */
[----:B--2---:R-:W-:Y:S05]  /*10a70*/  BRA.U UP6, `(.L_x_336) ;  /* 0x0000000106047547 */ /* 0x004fea000b800000 */
[----:B------:R-:W-:Y:S05]  /*10a80*/  BPT.TRAP 0x1 ;  /* 0x000000040000795c */ /* 0x000fea0000300000 */
.L_x_336:
[----:B------:R-:W2:Y:S02]  /*10a90*/  SYNCS.PHASECHK.TRANS64.TRYWAIT P0, [UR16+0x38b8], R3 ;  /* 0x0038b803ff0075a7 */ /* 0x000ea40008001110 */
[----:B--2---:R-:W-:Y:S05]  /*10aa0*/  @!P0 BRA `(.L_x_337) ;  /* 0x0000001800208947 */ /* 0x004fea0003800000 */
.L_x_430:
[----:B------:R-:W2:Y:S01]  /*10ab0*/  LDCU.64 UR6, c[0x0][0x348] ;  /* 0x00006900ff0677ac */ /* 0x000ea20008000a00 */
[----:B------:R-:W-:Y:S02]  /*10ac0*/  UIADD3 UR10, UPT, UPT, UR18, 0x80, URZ ;  /* 0x00000080120a7890 */ /* 0x000fe4000fffe0ff */
[----:B------:R-:W-:Y:S01]  /*10ad0*/  UIADD3 UR8, UPT, UPT, UR16, 0x1000, URZ ;  /* 0x0000100010087890 */ /* 0x000fe2000fffe0ff */
[----:B------:R-:W-:Y:S01]  /*10ae0*/  UMOV UR9, URZ ;  /* 0x000000ff00097c82 */ /* 0x000fe20008000000 */
[----:B------:R-:W-:Y:S01]  /*10af0*/  UMOV UR11, UR19 ;  /* 0x00000013000b7c82 */ /* 0x000fe20008000000 */
[----:B------:R-:W-:Y:S01]  /*10b00*/  UMOV UR12, UR20 ;  /* 0x00000014000c7c82 */ /* 0x000fe20008000000 */
[----:B------:R-:W-:Y:S01]  /*10b10*/  UMOV UR13, UR21 ;  /* 0x00000015000d7c82 */ /* 0x000fe20008000000 */
[----:B--2---:R-:W-:-:S04]  /*10b20*/  UIADD3 UR6, UP0, UPT, UR6, 0x400, URZ ;  /* 0x0000040006067890 */ /* 0x004fc8000ff1e0ff */
[----:B------:R-:W-:-:S09]  /*10b30*/  UIADD3.X UR7, UPT, UPT, URZ, UR7, URZ, UP0, !UPT ;  /* 0x00000007ff077290 */ /* 0x000fd200087fe4ff */
[----:B------:R2:W-:Y:S01]  /*10b40*/  UTMASTG.5D [UR8], [UR6] ;  /* 0x00000008060073b5 */ /* 0x0005e20008020000 */
[----:B------:R0:W-:Y:S01]  /*10b50*/  UTMACMDFLUSH ;  /* 0x00000000000079b7 */ /* 0x0001e20000000000 */
[----:B------:R-:W-:-:S04]  /*10b60*/  DEPBAR.LE SB0, 0x1 ;  /* 0x000080400000791a */ /* 0x000fc80000000000 */
[----:B--2---:R-:W-:Y:S05]  /*10b70*/  BRA.U UP6, `(.L_x_338) ;  /* 0x0000000106047547 */ /* 0x004fea000b800000 */
[----:B------:R-:W-:Y:S05]  /*10b80*/  BPT.TRAP 0x1 ;  /* 0x000000040000795c */ /* 0x000fea0000300000 */
.L_x_338:
[----:B------:R-:W-:-:S04]  /*10b90*/  UIADD3 UR5, UPT, UPT, UR16, 0x38c0, URZ ;  /* 0x000038c010057890 */ /* 0x000fc8000fffe0ff */
[----:B------:R-:W-:-:S09]  /*10ba0*/  UPRMT UR5, UR4, 0x654, UR5 ;  /* 0x0000065404057896 */ /* 0x000fd20008000005 */
[----:B------:R-:W-:Y:S01]  /*10bb0*/  SYNCS.ARRIVE.TRANS64.RED.A1T0 RZ, [UR5], RZ ;  /* 0x000000ffffff79a7 */ /* 0x000fe20008100405 */
[----:B------:R-:W-:-:S04]  /*10bc0*/  DEPBAR.LE SB0, 0x0 ;  /* 0x000080000000791a */ /* 0x000fc80000000000 */
[----:B------:R-:W-:Y:S05]  /*10bd0*/  BRA.U UP6, `(.L_x_339) ;  /* 0x0000000106047547 */ /* 0x000fea000b800000 */
[----:B------:R-:W-:Y:S05]  /*10be0*/  BPT.TRAP 0x1 ;  /* 0x000000040000795c */ /* 0x000fea0000300000 */
.L_x_339:
[----:B------:R-:W-:Y:S01]  /*10bf0*/  UIADD3 UR5, UPT, UPT, UR16, 0x38c8, URZ ;  /* 0x000038c810057890 */ /* 0x000fe2000fffe0ff */
[----:B------:R-:W-:Y:S02]  /*10c00*/  IMAD.MOV.U32 R2, RZ, RZ, 0xffff ;  /* 0x0000ffffff027424 */ /* 0x000fe400078e00ff */
[----:B-1----:R-:W-:Y:S01]  /*10c10*/  IMAD.MOV.U32 R0, RZ, RZ, 0x1 ;  /* 0x00000001ff007424 */ /* 0x002fe200078e00ff */
[----:B------:R-:W-:-:S09]  /*10c20*/  UPRMT UR5, UR4, 0x654, UR5 ;  /* 0x0000065404057896 */ /* 0x000fd20008000005 */
[----:B------:R-:W-:Y:S01]  /*10c30*/  SYNCS.ARRIVE.TRANS64.RED.A1T0 RZ, [UR5], RZ ;  /* 0x000000ffffff79a7 */ /* 0x000fe20008100405 */
[----:B------:R-:W1:Y:S01]  /*10c40*/  LDS R3, [UR16+0x38e0] ;  /* 0x0038e010ff037984 */ /* 0x000e620008000800 */
[----:B------:R-:W-:Y:S02]  /*10c50*/  UMOV UR6, 0x40 ;  /* 0x0000004000067882 */ /* 0x000fe40000000000 */
[----:B------:R-:W-:Y:S01]  /*10c60*/  ULEA UR6, UR4, UR6, 0x18 ;  /* 0x0000000604067291 */ /* 0x000fe2000f8ec0ff */
[----:B------:R-:W-:-:S08]  /*10c70*/  NOP ;  /* 0x0000000000007918 */ /* 0x000fd00000000000 */
[----:B------:R-:W2:Y:S01]  /*10c80*/  LDS R5, [UR6+0x14] ;  /* 0x00001406ff057984 */ /* 0x000ea20008000800 */
[----:B-1----:R-:W-:-:S04]  /*10c90*/  LOP3.LUT R3, R3, 0xffff, RZ, 0xc0, !PT ;  /* 0x0000ffff03037812 */ /* 0x002fc800078ec0ff */
[----:B------:R-:W-:-:S04]  /*10ca0*/  SHF.R.U32.HI R3, RZ, 0x5, R3 ;  /* 0x00000005ff037819 */ /* 0x000fc80000011603 */
[-C--:B------:R-:W-:Y:S02]  /*10cb0*/  SHF.L.U32 R2, R2, R3.reuse, RZ ;  /* 0x0000000302027219 */ /* 0x080fe400000006ff */
[----:B------:R-:W-:Y:S02]  /*10cc0*/  SHF.L.U32 R3, R0, R3, RZ ;  /* 0x0000000300037219 */ /* 0x000fe400000006ff */
[----:B--2---:R-:W-:-:S04]  /*10cd0*/  LOP3.LUT R5, R5, R2, RZ, 0xc0, !PT ;  /* 0x0000000205057212 */ /* 0x004fc800078ec0ff */
[----:B------:R-:W-:-:S13]  /*10ce0*/  ISETP.NE.AND P0, PT, R5, R2, PT ;  /* 0x000000020500720c */ /* 0x000fda0003f05270 */
[----:B------:R-:W-:Y:S05]  /*10cf0*/  @P0 BRA `(.L_x_340) ;  /* 0x00000000005c0947 */ /* 0x000fea0003800000 */
[----:B------:R-:W1:Y:S02]  /*10d00*/  LDS R0, [UR6+0x18] ;  /* 0x00001806ff007984 */ /* 0x000e640008000800 */
[----:B-1----:R-:W-:-:S04]  /*10d10*/  LOP3.LUT R0, R0, R3, RZ, 0xc0, !PT ;  /* 0x0000000300007212 */ /* 0x002fc800078ec0ff */
[----:B------:R-:W-:-:S13]  /*10d20*/  ISETP.NE.AND P0, PT, R0, R3, PT ;  /* 0x000000030000720c */ /* 0x000fda0003f05270 */
[----:B------:R-:W-:Y:S05]  /*10d30*/  @P0 BRA `(.L_x_341) ;  /* 0x0000000000400947 */ /* 0x000fea0003800000 */
[----:B------:R-:W-:Y:S01]  /*10d40*/  R2UR UR8, R2 ;  /* 0x00000000020872ca */ /* 0x000fe200000e0000 */
[----:B------:R-:W-:Y:S01]  /*10d50*/  VOTEU.ANY UR7, UPT, PT ;  /* 0x0000000000077886 */ /* 0x000fe200038e0100 */
[----:B------:R-:W1:Y:S01]  /*10d60*/  S2R R2, SR_LANEID ;  /* 0x0000000000027919 */ /* 0x000e620000000000 */
[----:B------:R-:W-:Y:S01]  /*10d70*/  LOP3.LUT R4, RZ, R3, RZ, 0x33, !PT ;  /* 0x00000003ff047212 */ /* 0x000fe200078e33ff */
[----:B------:R-:W-:-:S03]  /*10d80*/  UFLO.U32 UR7, UR7 ;  /* 0x00000007000772bd */ /* 0x000fc600080e0000 */
[----:B------:R-:W2:Y:S06]  /*10d90*/  REDUX UR4, R4 ;  /* 0x00000000040473c4 */ /* 0x000eac0000000000 */
[----:B------:R-:W-:-:S06]  /*10da0*/  ULOP3.LUT UR8, URZ, UR8, URZ, 0x33, !UPT ;  /* 0x00000008ff087292 */ /* 0x000fcc000f8e33ff */
[----:B------:R-:W-:-:S04]  /*10db0*/  IMAD.U32 R0, RZ, RZ, UR8 ;  /* 0x00000008ff007e24 */ /* 0x000fc8000f8e00ff */
[----:B------:R-:W3:Y:S02]  /*10dc0*/  REDUX UR5, R0 ;  /* 0x00000000000573c4 */ /* 0x000ee40000000000 */
[----:B------:R4:W-:Y:S01]  /*10dd0*/  UTCATOMSWS.AND URZ, UR8 ;  /* 0x0000000800ff79e3 */ /* 0x0009e20008000000 */
[----:B-1----:R-:W-:Y:S01]  /*10de0*/  ISETP.EQ.U32.AND P0, PT, R2, UR7, PT ;  /* 0x0000000702007c0c */ /* 0x002fe2000bf02070 */
[----:B--2---:R-:W-:Y:S02]  /*10df0*/  IMAD.U32 R2, RZ, RZ, UR4 ;  /* 0x00000004ff027e24 */ /* 0x004fe4000f8e00ff */
[----:B---3--:R-:W-:-:S10]  /*10e00*/  IMAD.U32 R3, RZ, RZ, UR5 ;  /* 0x00000005ff037e24 */ /* 0x008fd4000f8e00ff */
[----:B------:R4:W-:Y:S04]  /*10e10*/  @P0 ATOMS.AND RZ, [UR6+0x14], R3 ;  /* 0x00001403ffff098c */ /* 0x0009e8000a800006 */
[----:B------:R4:W-:Y:S01]  /*10e20*/  @P0 ATOMS.AND RZ, [UR6+0x18], R2 ;  /* 0x00001802ffff098c */ /* 0x0009e2000a800006 */
[----:B------:R-:W-:Y:S05]  /*10e30*/  BRA `(.L_x_342) ;  /* 0x0000000000147947 */ /* 0x000fea0003800000 */
.L_x_341:
[----:B------:R-:W-:Y:S02]  /*10e40*/  MOV R2, 0x10e60 ;  /* 0x00010e6000027802 */ /* 0x000fe40000000f00 */
[----:B------:R-:W-:Y:S05]  /*10e50*/  CALL.REL.NOINC `($__internal_0_$__cuda_sm10x_tcgen05_guardrail_trap_col_being_dealloced_not_returned_by_alloc) ;  /* 0x00000014004c7944 */ /* 0x000fea0003c00000 */
[----:B------:R-:W-:Y:S05]  /*10e60*/  BRA `(.L_x_342) ;  /* 0x0000000000087947 */ /* 0x000fea0003800000 */
.L_x_340:
[----:B------:R-:W-:Y:S02]  /*10e70*/  MOV R2, 0x10e90 ;  /* 0x00010e9000027802 */ /* 0x000fe40000000f00 */
[----:B------:R-:W-:Y:S05]  /*10e80*/  CALL.REL.NOINC `($__internal_2_$__cuda_sm10x_tcgen05_guardrail_trap_unallocated_columns_being_dealloced) ;  /* 0x0000001400587944 */ /* 0x000fea0003c00000 */
.L_x_342:
[----:B------:R-:W-:Y:S01]  /*10e90*/  NOP ;  /* 0x0000000000007918 */ /* 0x000fe20000000000 */
[----:B----4-:R-:W-:Y:S05]  /*10ea0*/  EXIT ;  /* 0x000000000000794d */ /* 0x010fea0003800000 */
.L_x_35:
[----:B------:R-:W-:-:S07]  /*10eb0*/  MOV R0, UR4 ;  /* 0x0000000400007c02 */ /* 0x000fce0008000f00 */
.L_x_343:
[----:B-1----:R1:W2:Y:S02]  /*10ec0*/  SYNCS.PHASECHK.TRANS64.TRYWAIT P0, [R0+URZ+0x3800], R3 ;  /* 0x00380003000075a7 */ /* 0x0022a400080011ff */
[----:B--2---:R-:W-:Y:S05]  /*10ed0*/  @!P0 NANOSLEEP.SYNCS 0x989680 ;  /* 0x009896800000895d */ /* 0x004fea0003900000 */
[----:B------:R-:W2:Y:S02]  /*10ee0*/  @!P0 SYNCS.PHASECHK.TRANS64 P0, [R0+URZ+0x3800], R3 ;  /* 0x00380003000085a7 */ /* 0x000ea400080010ff */
[----:B--2---:R-:W-:Y:S05]  /*10ef0*/  @!P0 BRA `(.L_x_343) ;  /* 0xfffffffc00f08947 */ /* 0x004fea000383ffff */
[----:B------:R-:W-:Y:S05]  /*10f00*/  BRA `(.L_x_344) ;  /* 0xffffff0c00147947 */ /* 0x000fea000383ffff */
.L_x_37:
[----:B-1----:R-:W-:-:S07]  /*10f10*/  MOV R0, UR4 ;  /* 0x0000000400007c02 */ /* 0x002fce0008000f00 */
.L_x_345:
[----:B-1----:R1:W2:Y:S02]  /*10f20*/  SYNCS.PHASECHK.TRANS64.TRYWAIT P0, [R0+URZ+0x3820], R3 ;  /* 0x00382003000075a7 */ /* 0x0022a400080011ff */
[----:B--2---:R-:W-:Y:S05]  /*10f30*/  @!P0 NANOSLEEP.SYNCS 0x989680 ;  /* 0x009896800000895d */ /* 0x004fea0003900000 */
[----:B------:R-:W2:Y:S02]  /*10f40*/  @!P0 SYNCS.PHASECHK.TRANS64 P0, [R0+URZ+0x3820], R3 ;  /* 0x00382003000085a7 */ /* 0x000ea400080010ff */
[----:B--2---:R-:W-:Y:S05]  /*10f50*/  @!P0 BRA `(.L_x_345) ;  /* 0xfffffffc00f08947 */ /* 0x004fea000383ffff */
[----:B------:R-:W-:Y:S05]  /*10f60*/  BRA `(.L_x_346) ;  /* 0xffffff0c00107947 */ /* 0x000fea000383ffff */
.L_x_39:
[----:B------:R-:W-:-:S07]  /*10f70*/  MOV R5, UR4 ;  /* 0x0000000400057c02 */ /* 0x000fce0008000f00 */
.L_x_347:
[----:B--2---:R2:W3:Y:S02]  /*10f80*/  SYNCS.PHASECHK.TRANS64.TRYWAIT P0, [R5+URZ+0x3858], R2 ;  /* 0x00385802050075a7 */ /* 0x0044e400080011ff */
[----:B---3--:R-:W-:Y:S05]  /*10f90*/  @!P0 NANOSLEEP.SYNCS 0x989680 ;  /* 0x009896800000895d */ /* 0x008fea0003900000 */
[----:B------:R-:W3:Y:S02]  /*10fa0*/  @!P0 SYNCS.PHASECHK.TRANS64 P0, [R5+URZ+0x3858], R2 ;  /* 0x00385802050085a7 */ /* 0x000ee400080010ff */
[----:B---3--:R-:W-:Y:S05]  /*10fb0*/  @!P0 BRA `(.L_x_347) ;  /* 0xfffffffc00f08947 */ /* 0x008fea000383ffff */
[----:B------:R-:W-:Y:S05]  /*10fc0*/  BRA `(.L_x_348) ;  /* 0xffffff0c00147947 */ /* 0x000fea000383ffff */
.L_x_43:
[----:B------:R-:W-:-:S07]  /*10fd0*/  MOV R0, UR4 ;  /* 0x0000000400007c02 */ /* 0x000fce0008000f00 */
.L_x_349:
[----:B-1----:R1:W3:Y:S02]  /*10fe0*/  SYNCS.PHASECHK.TRANS64.TRYWAIT P0, [R0+URZ+0x3808], R3 ;  /* 0x00380803000075a7 */ /* 0x0022e400080011ff */
[----:B---3--:R-:W-:Y:S05]  /*10ff0*/  @!P0 NANOSLEEP.SYNCS 0x989680 ;  /* 0x009896800000895d */ /* 0x008fea0003900000 */
[----:B------:R-:W3:Y:S02]  /*11000*/  @!P0 SYNCS.PHASECHK.TRANS64 P0, [R0+URZ+0x3808], R3 ;  /* 0x00380803000085a7 */ /* 0x000ee400080010ff */
[----:B---3--:R-:W-:Y:S05]  /*11010*/  @!P0 BRA `(.L_x_349) ;  /* 0xfffffffc00f08947 */ /* 0x008fea000383ffff */
[----:B------:R-:W-:Y:S05]  /*11020*/  BRA `(.L_x_350) ;  /* 0xffffff0c00407947 */ /* 0x000fea000383ffff */
.L_x_45:
[----:B--2---:R-:W-:-:S07]  /*11030*/  MOV R5, UR4 ;  /* 0x0000000400057c02 */ /* 0x004fce0008000f00 */
.L_x_351:
[----:B--2---:R2:W3:Y:S02]  /*11040*/  SYNCS.PHASECHK.TRANS64.TRYWAIT P0, [R5+URZ+0x3868], R2 ;  /* 0x00386802050075a7 */ /* 0x0044e400080011ff */
[----:B---3--:R-:W-:Y:S05]  /*11050*/  @!P0 NANOSLEEP.SYNCS 0x989680 ;  /* 0x009896800000895d */ /* 0x008fea0003900000 */
[----:B------:R-:W3:Y:S02]  /*11060*/  @!P0 SYNCS.PHASECHK.TRANS64 P0, [R5+URZ+0x3868], R2 ;  /* 0x00386802050085a7 */ /* 0x000ee400080010ff */
[----:B---3--:R-:W-:Y:S05]  /*11070*/  @!P0 BRA `(.L_x_351) ;  /* 0xfffffffc00f08947 */ /* 0x008fea000383ffff */
[----:B------:R-:W-:Y:S05]  /*11080*/  BRA `(.L_x_352) ;  /* 0xffffff0c003c7947 */ /* 0x000fea000383ffff */
.L_x_49:
[----:B------:R-:W-:-:S07]  /*11090*/  MOV R0, UR4 ;  /* 0x0000000400007c02 */ /* 0x000fce0008000f00 */
.L_x_353:
[----:B---3--:R3:W4:Y:S02]  /*110a0*/  SYNCS.PHASECHK.TRANS64.TRYWAIT P0, [R0+URZ+0x3828], R3 ;  /* 0x00382803000075a7 */ /* 0x00872400080011ff */
[----:B----4-:R-:W-:Y:S05]  /*110b0*/  @!P0 NANOSLEEP.SYNCS 0x989680 ;  /* 0x009896800000895d */ /* 0x010fea0003900000 */
[----:B------:R-:W4:Y:S02]  /*110c0*/  @!P0 SYNCS.PHASECHK.TRANS64 P0, [R0+URZ+0x3828], R3 ;  /* 0x00382803000085a7 */ /* 0x000f2400080010ff */
[----:B----4-:R-:W-:Y:S05]  /*110d0*/  @!P0 BRA `(.L_x_353) ;  /* 0xfffffffc00f08947 */ /* 0x010fea000383ffff */
[----:B------:R-:W-:Y:S05]  /*110e0*/  BRA `(.L_x_354) ;  /* 0xffffff0c00747947 */ /* 0x000fea000383ffff */
.L_x_51:
[----:B--2---:R-:W-:-:S07]  /*110f0*/  MOV R5, UR4 ;  /* 0x0000000400057c02 */ /* 0x004fce0008000f00 */
.L_x_355:
[----:B--2---:R2:W4:Y:S02]  /*11100*/  SYNCS.PHASECHK.TRANS64.TRYWAIT P0, [R5+URZ+0x38a0], R2 ;  /* 0x0038a002050075a7 */ /* 0x00452400080011ff */
[----:B----4-:R-:W-:Y:S05]  /*11110*/  @!P0 NANOSLEEP.SYNCS 0x989680 ;  /* 0x009896800000895d */ /* 0x010fea0003900000 */
[----:B------:R-:W4:Y:S02]  /*11120*/  @!P0 SYNCS.PHASECHK.TRANS64 P0, [R5+URZ+0x38a0], R2 ;  /* 0x0038a002050085a7 */ /* 0x000f2400080010ff */
[----:B----4-:R-:W-:Y:S05]  /*11130*/  @!P0 BRA `(.L_x_355) ;  /* 0xfffffffc00f08947 */ /* 0x010fea000383ffff */
[----:B------:R-:W-:Y:S05]  /*11140*/  BRA `(.L_x_356) ;  /* 0xffffff0c006c7947 */ /* 0x000fea000383ffff */
.L_x_53:
[----:B---3--:R-:W-:-:S07]  /*11150*/  MOV R0, UR4 ;  /* 0x0000000400007c02 */ /* 0x008fce0008000f00 */
.L_x_357:
[----:B---3--:R3:W4:Y:S02]  /*11160*/  SYNCS.PHASECHK.TRANS64.TRYWAIT P0, [R0+URZ+0x3858], R3 ;  /* 0x00385803000075a7 */ /* 0x00872400080011ff */
[----:B----4-:R-:W-:Y:S05]  /*11170*/  @!P0 NANOSLEEP.SYNCS 0x989680 ;  /* 0x009896800000895d */ /* 0x010fea0003900000 */
[----:B------:R-:W4:Y:S02]  /*11180*/  @!P0 SYNCS.PHASECHK.TRANS64 P0, [R0+URZ+0x3858], R3 ;  /* 0x00385803000085a7 */ /* 0x000f2400080010ff */
[----:B----4-:R-:W-:Y:S05]  /*11190*/  @!P0 BRA `(.L_x_357) ;  /* 0xfffffffc00f08947 */ /* 0x010fea000383ffff */
[----:B------:R-:W-:Y:S05]  /*111a0*/  BRA `(.L_x_358) ;  /* 0xffffff0c00647947 */ /* 0x000fea000383ffff */
.L_x_57:
[----:B------:R-:W-:Y:S07]  /*111b0*/  MOV R0, UR8 ;  /* 0x0000000800007c02 */ /* 0x000fee0008000f00 */
.L_x_359:
[----:B--2---:R2:W3:Y:S02]  /*111c0*/  SYNCS.PHASECHK.TRANS64.TRYWAIT P0, [R0+URZ+0x3820], R3 ;  /* 0x00382003000075a7 */ /* 0x0044e400080011ff */
[----:B---3--:R-:W-:Y:S05]  /*111d0*/  @!P0 NANOSLEEP.SYNCS 0x989680 ;  /* 0x009896800000895d */ /* 0x008fea0003900000 */
[----:B------:R-:W3:Y:S02]  /*111e0*/  @!P0 SYNCS.PHASECHK.TRANS64 P0, [R0+URZ+0x3820], R3 ;  /* 0x00382003000085a7 */ /* 0x000ee400080010ff */
[----:B---3--:R-:W-:Y:S05]  /*111f0*/  @!P0 BRA `(.L_x_359) ;  /* 0xfffffffc00f08947 */ /* 0x008fea000383ffff */
[----:B------:R-:W-:Y:S05]  /*11200*/  BRA `(.L_x_360) ;  /* 0xffffff1000507947 */ /* 0x000fea000383ffff */
.L_x_60:
[----:B------:R-:W-:Y:S07]  /*11210*/  MOV R0, UR4 ;  /* 0x0000000400007c02 */ /* 0x000fee0008000f00 */
.L_x_361:
[----:B--2---:R2:W3:Y:S02]  /*11220*/  SYNCS.PHASECHK.TRANS64.TRYWAIT P0, [R0+URZ+0x38a8], R3 ;  /* 0x0038a803000075a7 */ /* 0x0044e400080011ff */
[----:B---3--:R-:W-:Y:S05]  /*11230*/  @!P0 NANOSLEEP.SYNCS 0x989680 ;  /* 0x009896800000895d */ /* 0x008fea0003900000 */
[----:B------:R-:W3:Y:S02]  /*11240*/  @!P0 SYNCS.PHASECHK.TRANS64 P0, [R0+URZ+0x38a8], R3 ;  /* 0x0038a803000085a7 */ /* 0x000ee400080010ff */
[----:B---3--:R-:W-:Y:S05]  /*11250*/  @!P0 BRA `(.L_x_361) ;  /* 0xfffffffc00f08947 */ /* 0x008fea000383ffff */
[----:B------:R-:W-:Y:S05]  /*11260*/  BRA `(.L_x_362) ;  /* 0xffffff1000987947 */ /* 0x000fea000383ffff */
.L_x_62:
[----:B------:R-:W-:Y:S07]  /*11270*/  MOV R0, UR4 ;  /* 0x0000000400007c02 */ /* 0x000fee0008000f00 */
.L_x_363:
[----:B--2---:R2:W3:Y:S02]  /*11280*/  SYNCS.PHASECHK.TRANS64.TRYWAIT P0, [R0+URZ+0x3868], R3 ;  /* 0x00386803000075a7 */ /* 0x0044e400080011ff */
[----:B---3--:R-:W-:Y:S05]  /*11290*/  @!P0 NANOSLEEP.SYNCS 0x989680 ;  /* 0x009896800000895d */ /* 0x008fea0003900000 */
[----:B------:R-:W3:Y:S02]  /*112a0*/  @!P0 SYNCS.PHASECHK.TRANS64 P0, [R0+URZ+0x3868], R3 ;  /* 0x00386803000085a7 */ /* 0x000ee400080010ff */
[----:B---3--:R-:W-:Y:S05]  /*112b0*/  @!P0 BRA `(.L_x_363) ;  /* 0xfffffffc00f08947 */ /* 0x008fea000383ffff */
[----:B------:R-:W-:Y:S05]  /*112c0*/  BRA `(.L_x_364) ;  /* 0xffffff1000947947 */ /* 0x000fea000383ffff */
.L_x_68:
[----:B------:R-:W-:Y:S07]  /*112d0*/  MOV R0, UR8 ;  /* 0x0000000800007c02 */ /* 0x000fee0008000f00 */
.L_x_365:
[----:B--2---:R2:W3:Y:S02]  /*112e0*/  SYNCS.PHASECHK.TRANS64.TRYWAIT P0, [R0+URZ+0x3820], R3 ;  /* 0x00382003000075a7 */ /* 0x0044e400080011ff */
[----:B---3--:R-:W-:Y:S05]  /*112f0*/  @!P0 NANOSLEEP.SYNCS 0x989680 ;  /* 0x009896800000895d */ /* 0x008fea0003900000 */
[----:B------:R-:W3:Y:S02]  /*11300*/  @!P0 SYNCS.PHASECHK.TRANS64 P0, [R0+URZ+0x3820], R3 ;  /* 0x00382003000085a7 */ /* 0x000ee400080010ff */
[----:B---3--:R-:W-:Y:S05]  /*11310*/  @!P0 BRA `(.L_x_365) ;  /* 0xfffffffc00f08947 */ /* 0x008fea000383ffff */
[----:B------:R-:W-:Y:S05]  /*11320*/  BRA `(.L_x_366) ;  /* 0xffffff1400a87947 */ /* 0x000fea000383ffff */
.L_x_70:
[----:B------:R-:W-:Y:S07]  /*11330*/  MOV R0, UR4 ;  /* 0x0000000400007c02 */ /* 0x000fee0008000f00 */
.L_x_367:
[----:B--2---:R2:W3:Y:S02]  /*11340*/  SYNCS.PHASECHK.TRANS64.TRYWAIT P0, [R0+URZ+0x38a0], R3 ;  /* 0x0038a003000075a7 */ /* 0x0044e400080011ff */
[----:B---3--:R-:W-:Y:S05]  /*11350*/  @!P0 NANOSLEEP.SYNCS 0x989680 ;  /* 0x009896800000895d */ /* 0x008fea0003900000 */
[----:B------:R-:W3:Y:S02]  /*11360*/  @!P0 SYNCS.PHASECHK.TRANS64 P0, [R0+URZ+0x38a0], R3 ;  /* 0x0038a003000085a7 */ /* 0x000ee400080010ff */
[----:B---3--:R-:W-:Y:S05]  /*11370*/  @!P0 BRA `(.L_x_367) ;  /* 0xfffffffc00f08947 */ /* 0x008fea000383ffff */
[----:B------:R-:W-:Y:S05]  /*11380*/  BRA `(.L_x_368) ;  /* 0xffffff1400a47947 */ /* 0x000fea000383ffff */
.L_x_72:
[----:B------:R-:W-:Y:S07]  /*11390*/  MOV R0, UR4 ;  /* 0x0000000400007c02 */ /* 0x000fee0008000f00 */
.L_x_369:
[----:B--2---:R2:W3:Y:S02]  /*113a0*/  SYNCS.PHASECHK.TRANS64.TRYWAIT P0, [R0+URZ+0x3858], R3 ;  /* 0x00385803000075a7 */ /* 0x0044e400080011ff */
[----:B---3--:R-:W-:Y:S05]  /*113b0*/  @!P0 NANOSLEEP.SYNCS 0x989680 ;  /* 0x009896800000895d */ /* 0x008fea0003900000 */
[----:B------:R-:W3:Y:S02]  /*113c0*/  @!P0 SYNCS.PHASECHK.TRANS64 P0, [R0+URZ+0x3858], R3 ;  /* 0x00385803000085a7 */ /* 0x000ee400080010ff */
[----:B---3--:R-:W-:Y:S05]  /*113d0*/  @!P0 BRA `(.L_x_369) ;  /* 0xfffffffc00f08947 */ /* 0x008fea000383ffff */
[----:B------:R-:W-:Y:S05]  /*113e0*/  BRA `(.L_x_370) ;  /* 0xffffff1400a07947 */ /* 0x000fea000383ffff */
.L_x_80:
[----:B------:R-:W-:-:S07]  /*113f0*/  MOV R0, UR4 ;  /* 0x0000000400007c02 */ /* 0x000fce0008000f00 */
.L_x_371:
[----:B--2---:R2:W3:Y:S02]  /*11400*/  SYNCS.PHASECHK.TRANS64.TRYWAIT P0, [R0+URZ+0x38a8], R3 ;  /* 0x0038a803000075a7 */ /* 0x0044e400080011ff */
[----:B---3--:R-:W-:Y:S05]  /*11410*/  @!P0 NANOSLEEP.SYNCS 0x989680 ;  /* 0x009896800000895d */ /* 0x008fea0003900000 */
[----:B------:R-:W3:Y:S02]  /*11420*/  @!P0 SYNCS.PHASECHK.TRANS64 P0, [R0+URZ+0x38a8], R3 ;  /* 0x0038a803000085a7 */ /* 0x000ee400080010ff */
[----:B---3--:R-:W-:Y:S05]  /*11430*/  @!P0 BRA `(.L_x_371) ;  /* 0xfffffffc00f08947 */ /* 0x008fea000383ffff */
[----:B------:R-:W-:Y:S05]  /*11440*/  BRA `(.L_x_372) ;  /* 0xffffff1800a07947 */ /* 0x000fea000383ffff */
.L_x_82:
[----:B--2---:R-:W-:-:S07]  /*11450*/  MOV R0, UR4 ;  /* 0x0000000400007c02 */ /* 0x004fce0008000f00 */
.L_x_373:
[----:B--2---:R2:W3:Y:S02]  /*11460*/  SYNCS.PHASECHK.TRANS64.TRYWAIT P0, [R0+URZ+0x3868], R5 ;  /* 0x00386805000075a7 */ /* 0x0044e400080011ff */
[----:B---3--:R-:W-:Y:S05]  /*11470*/  @!P0 NANOSLEEP.SYNCS 0x989680 ;  /* 0x009896800000895d */ /* 0x008fea0003900000 */
[----:B------:R-:W3:Y:S02]  /*11480*/  @!P0 SYNCS.PHASECHK.TRANS64 P0, [R0+URZ+0x3868], R5 ;  /* 0x00386805000085a7 */ /* 0x000ee400080010ff */
[----:B---3--:R-:W-:Y:S05]  /*11490*/  @!P0 BRA `(.L_x_373) ;  /* 0xfffffffc00f08947 */ /* 0x008fea000383ffff */
[----:B------:R-:W-:Y:S05]  /*114a0*/  BRA `(.L_x_374) ;  /* 0xffffff18009c7947 */ /* 0x000fea000383ffff */
.L_x_89:
[----:B-1----:R1:W2:Y:S02]  /*114b0*/  SYNCS.PHASECHK.TRANS64.TRYWAIT P0, [R17+URZ+0x38c0], R0 ;  /* 0x0038c000110075a7 */ /* 0x0022a400080011ff */
[----:B--2---:R-:W-:Y:S05]  /*114c0*/  @!P0 NANOSLEEP.SYNCS 0x989680 ;  /* 0x009896800000895d */ /* 0x004fea0003900000 */
[----:B------:R-:W2:Y:S02]  /*114d0*/  @!P0 SYNCS.PHASECHK.TRANS64 P0, [R17+URZ+0x38c0], R0 ;  /* 0x0038c000110085a7 */ /* 0x000ea400080010ff */
[----:B--2---:R-:W-:Y:S05]  /*114e0*/  @!P0 BRA `(.L_x_89) ;  /* 0xfffffffc00f08947 */ /* 0x004fea000383ffff */
[----:B------:R-:W-:Y:S05]  /*114f0*/  BRA `(.L_x_375) ;  /* 0xffffff1c00cc7947 */ /* 0x000fea000383ffff */
.L_x_155:
[----:B--2---:R2:W5:Y:S02]  /*11500*/  SYNCS.PHASECHK.TRANS64.TRYWAIT P0, [R17+URZ+0x38c8], R4 ;  /* 0x0038c804110075a7 */ /* 0x00456400080011ff */
[----:B-----5:R-:W-:Y:S05]  /*11510*/  @!P0 NANOSLEEP.SYNCS 0x989680 ;  /* 0x009896800000895d */ /* 0x020fea0003900000 */
[----:B------:R-:W5:Y:S02]  /*11520*/  @!P0 SYNCS.PHASECHK.TRANS64 P0, [R17+URZ+0x38c8], R4 ;  /* 0x0038c804110085a7 */ /* 0x000f6400080010ff */
[----:B-----5:R-:W-:Y:S05]  /*11530*/  @!P0 BRA `(.L_x_155) ;  /* 0xfffffffc00f08947 */ /* 0x020fea000383ffff */
[----:B------:R-:W-:Y:S05]  /*11540*/  BRA `(.L_x_376) ;  /* 0xffffff4800f47947 */ /* 0x000fea000383ffff */
.L_x_160:
[----:B-1----:R-:W-:-:S04]  /*11550*/  MOV R0, UR39 ;  /* 0x0000002700007c02 */ /* 0x002fc80008000f00 */
[----:B------:R1:W2:Y:S03]  /*11560*/  SYNCS.PHASECHK.TRANS64.TRYWAIT P0, [R0+URZ+0x3870], R3 ;  /* 0x00387003000075a7 */ /* 0x0002a600080011ff */
[----:B--2---:R-:W-:Y:S05]  /*11570*/  @!P0 NANOSLEEP.SYNCS 0x989680 ;  /* 0x009896800000895d */ /* 0x004fea0003900000 */
[----:B------:R-:W2:Y:S02]  /*11580*/  @!P0 SYNCS.PHASECHK.TRANS64 P0, [R0+URZ+0x3870], R3 ;  /* 0x00387003000085a7 */ /* 0x000ea400080010ff */
[----:B--2---:R-:W-:Y:S05]  /*11590*/  @!P0 BRA `(.L_x_160) ;  /* 0xfffffffc00ec8947 */ /* 0x004fea000383ffff */
[----:B------:R-:W-:Y:S05]  /*115a0*/  BRA `(.L_x_377) ;  /* 0xffffff4c00d87947 */ /* 0x000fea000383ffff */
.L_x_163:
[----:B-1----:R-:W-:-:S04]  /*115b0*/  MOV R0, UR39 ;  /* 0x0000002700007c02 */ /* 0x002fc80008000f00 */
[----:B------:R1:W2:Y:S03]  /*115c0*/  SYNCS.PHASECHK.TRANS64.TRYWAIT P0, [R0+URZ+0x3880], R3 ;  /* 0x00388003000075a7 */ /* 0x0002a600080011ff */
[----:B--2---:R-:W-:Y:S05]  /*115d0*/  @!P0 NANOSLEEP.SYNCS 0x989680 ;  /* 0x009896800000895d */ /* 0x004fea0003900000 */
[----:B------:R-:W2:Y:S02]  /*115e0*/  @!P0 SYNCS.PHASECHK.TRANS64 P0, [R0+URZ+0x3880], R3 ;  /* 0x00388003000085a7 */ /* 0x000ea400080010ff */
[----:B--2---:R-:W-:Y:S05]  /*115f0*/  @!P0 BRA `(.L_x_163) ;  /* 0xfffffffc00ec8947 */ /* 0x004fea000383ffff */
[----:B------:R-:W-:Y:S05]  /*11600*/  BRA `(.L_x_378) ;  /* 0xffffff4c00f07947 */ /* 0x000fea000383ffff */
.L_x_166:
[----:B-1----:R-:W-:-:S04]  /*11610*/  MOV R0, UR39 ;  /* 0x0000002700007c02 */ /* 0x002fc80008000f00 */
[----:B------:R1:W2:Y:S03]  /*11620*/  SYNCS.PHASECHK.TRANS64.TRYWAIT P0, [R0+URZ+0x3870], R3 ;  /* 0x00387003000075a7 */ /* 0x0002a600080011ff */
[----:B--2---:R-:W-:Y:S05]  /*11630*/  @!P0 NANOSLEEP.SYNCS 0x989680 ;  /* 0x009896800000895d */ /* 0x004fea0003900000 */
[----:B------:R-:W2:Y:S02]  /*11640*/  @!P0 SYNCS.PHASECHK.TRANS64 P0, [R0+URZ+0x3870], R3 ;  /* 0x00387003000085a7 */ /* 0x000ea400080010ff */
[----:B--2---:R-:W-:Y:S05]  /*11650*/  @!P0 BRA `(.L_x_166) ;  /* 0xfffffffc00ec8947 */ /* 0x004fea000383ffff */
[----:B------:R-:W-:Y:S05]  /*11660*/  BRA `(.L_x_379) ;  /* 0xffffff5000487947 */ /* 0x000fea000383ffff */
.L_x_168:
[----:B-1----:R-:W-:-:S04]  /*11670*/  MOV R0, UR39 ;  /* 0x0000002700007c02 */ /* 0x002fc80008000f00 */
[----:B------:R1:W2:Y:S03]  /*11680*/  SYNCS.PHASECHK.TRANS64.TRYWAIT P0, [R0+URZ+0x3890], R3 ;  /* 0x00389003000075a7 */ /* 0x0002a600080011ff */
[----:B--2---:R-:W-:Y:S05]  /*11690*/  @!P0 NANOSLEEP.SYNCS 0x989680 ;  /* 0x009896800000895d */ /* 0x004fea0003900000 */
[----:B------:R-:W2:Y:S02]  /*116a0*/  @!P0 SYNCS.PHASECHK.TRANS64 P0, [R0+URZ+0x3890], R3 ;  /* 0x00389003000085a7 */ /* 0x000ea400080010ff */
[----:B--2---:R-:W-:Y:S05]  /*116b0*/  @!P0 BRA `(.L_x_168) ;  /* 0xfffffffc00ec8947 */ /* 0x004fea000383ffff */
[----:B------:R-:W-:Y:S05]  /*116c0*/  BRA `(.L_x_380) ;  /* 0xffffff5000887947 */ /* 0x000fea000383ffff */
.L_x_175:
[----:B-1----:R-:W-:-:S04]  /*116d0*/  MOV R0, UR39 ;  /* 0x0000002700007c02 */ /* 0x002fc80008000f00 */
[----:B------:R1:W3:Y:S03]  /*116e0*/  SYNCS.PHASECHK.TRANS64.TRYWAIT P1, [R0+URZ+0x3880], R3 ;  /* 0x00388003000075a7 */ /* 0x0002e600080211ff */
[----:B---3--:R-:W-:Y:S05]  /*116f0*/  @!P1 NANOSLEEP.SYNCS 0x989680 ;  /* 0x009896800000995d */ /* 0x008fea0003900000 */
[----:B------:R-:W3:Y:S02]  /*11700*/  @!P1 SYNCS.PHASECHK.TRANS64 P1, [R0+URZ+0x3880], R3 ;  /* 0x00388003000095a7 */ /* 0x000ee400080210ff */
[----:B---3--:R-:W-:Y:S05]  /*11710*/  @!P1 BRA `(.L_x_175) ;  /* 0xfffffffc00ec9947 */ /* 0x008fea000383ffff */
[----:B------:R-:W-:Y:S05]  /*11720*/  BRA `(.L_x_381) ;  /* 0xffffff5400a07947 */ /* 0x000fea000383ffff */
.L_x_178:
[----:B-1----:R-:W-:-:S04]  /*11730*/  MOV R0, UR39 ;  /* 0x0000002700007c02 */ /* 0x002fc80008000f00 */
[----:B------:R1:W3:Y:S03]  /*11740*/  SYNCS.PHASECHK.TRANS64.TRYWAIT P0, [R0+URZ+0x3898], R3 ;  /* 0x00389803000075a7 */ /* 0x0002e600080011ff */
[----:B---3--:R-:W-:Y:S05]  /*11750*/  @!P0 NANOSLEEP.SYNCS 0x989680 ;  /* 0x009896800000895d */ /* 0x008fea0003900000 */
[----:B------:R-:W3:Y:S02]  /*11760*/  @!P0 SYNCS.PHASECHK.TRANS64 P0, [R0+URZ+0x3898], R3 ;  /* 0x00389803000085a7 */ /* 0x000ee400080010ff */
[----:B---3--:R-:W-:Y:S05]  /*11770*/  @!P0 BRA `(.L_x_178) ;  /* 0xfffffffc00ec8947 */ /* 0x008fea000383ffff */
[----:B------:R-:W-:Y:S05]  /*11780*/  BRA `(.L_x_382) ;  /* 0xffffff5800287947 */ /* 0x000fea000383ffff */
.L_x_187:
[----:B-1----:R-:W-:-:S04]  /*11790*/  MOV R0, UR40 ;  /* 0x0000002800007c02 */ /* 0x002fc80008000f00 */
[----:B------:R1:W4:Y:S03]  /*117a0*/  SYNCS.PHASECHK.TRANS64.TRYWAIT P0, [R0+URZ+0x3870], R43 ;  /* 0x0038702b000075a7 */ /* 0x00032600080011ff */
[----:B----4-:R-:W-:Y:S05]  /*117b0*/  @!P0 NANOSLEEP.SYNCS 0x989680 ;  /* 0x009896800000895d */ /* 0x010fea0003900000 */
[----:B------:R-:W4:Y:S02]  /*117c0*/  @!P0 SYNCS.PHASECHK.TRANS64 P0, [R0+URZ+0x3870], R43 ;  /* 0x0038702b000085a7 */ /* 0x000f2400080010ff */
[----:B----4-:R-:W-:Y:S05]  /*117d0*/  @!P0 BRA `(.L_x_187) ;  /* 0xfffffffc00ec8947 */ /* 0x010fea000383ffff */
[----:B------:R-:W-:Y:S05]  /*117e0*/  BRA `(.L_x_383) ;  /* 0xffffff5c00647947 */ /* 0x000fea000383ffff */
.L_x_190:
[----:B-1----:R-:W-:-:S04]  /*117f0*/  MOV R0, UR40 ;  /* 0x0000002800007c02 */ /* 0x002fc80008000f00 */
[----:B------:R1:W4:Y:S03]  /*11800*/  SYNCS.PHASECHK.TRANS64.TRYWAIT P0, [R0+URZ+0x3890], R3 ;  /* 0x00389003000075a7 */ /* 0x00032600080011ff */
[----:B----4-:R-:W-:Y:S05]  /*11810*/  @!P0 NANOSLEEP.SYNCS 0x989680 ;  /* 0x009896800000895d */ /* 0x010fea0003900000 */
[----:B------:R-:W4:Y:S02]  /*11820*/  @!P0 SYNCS.PHASECHK.TRANS64 P0, [R0+URZ+0x3890], R3 ;  /* 0x00389003000085a7 */ /* 0x000f2400080010ff */
[----:B----4-:R-:W-:Y:S05]  /*11830*/  @!P0 BRA `(.L_x_190) ;  /* 0xfffffffc00ec8947 */ /* 0x010fea000383ffff */
[----:B------:R-:W-:Y:S05]  /*11840*/  BRA `(.L_x_384) ;  /* 0xffffff5c00807947 */ /* 0x000fea000383ffff */
.L_x_192:
[----:B-1----:R-:W-:-:S04]  /*11850*/  MOV R3, UR40 ;  /* 0x0000002800037c02 */ /* 0x002fc80008000f00 */
[----:B------:R1:W2:Y:S03]  /*11860*/  SYNCS.PHASECHK.TRANS64.TRYWAIT P1, [R3+URZ+0x38c0], R0 ;  /* 0x0038c000030075a7 */ /* 0x0002a600080211ff */
[----:B--2---:R-:W-:Y:S05]  /*11870*/  @!P1 NANOSLEEP.SYNCS 0x989680 ;  /* 0x009896800000995d */ /* 0x004fea0003900000 */
[----:B------:R-:W2:Y:S02]  /*11880*/  @!P1 SYNCS.PHASECHK.TRANS64 P1, [R3+URZ+0x38c0], R0 ;  /* 0x0038c000030095a7 */ /* 0x000ea400080210ff */
[----:B--2---:R-:W-:Y:S05]  /*11890*/  @!P1 BRA `(.L_x_192) ;  /* 0xfffffffc00ec9947 */ /* 0x004fea000383ffff */
[----:B------:R-:W-:Y:S05]  /*118a0*/  BRA `(.L_x_385) ;  /* 0xffffff5c009c7947 */ /* 0x000fea000383ffff */
.L_x_201:
[----:B-1----:R-:W-:-:S04]  /*118b0*/  MOV R0, UR40 ;  /* 0x0000002800007c02 */ /* 0x002fc80008000f00 */
[----:B------:R1:W2:Y:S03]  /*118c0*/  SYNCS.PHASECHK.TRANS64.TRYWAIT P1, [R0+URZ+0x3880], R3 ;  /* 0x00388003000075a7 */ /* 0x0002a600080211ff */
[----:B--2---:R-:W-:Y:S05]  /*118d0*/  @!P1 NANOSLEEP.SYNCS 0x989680 ;  /* 0x009896800000995d */ /* 0x004fea0003900000 */
[----:B------:R-:W2:Y:S02]  /*118e0*/  @!P1 SYNCS.PHASECHK.TRANS64 P1, [R0+URZ+0x3880], R3 ;  /* 0x00388003000095a7 */ /* 0x000ea400080210ff */
[----:B--2---:R-:W-:Y:S05]  /*118f0*/  @!P1 BRA `(.L_x_201) ;  /* 0xfffffffc00ec9947 */ /* 0x004fea000383ffff */
[----:B------:R-:W-:Y:S05]  /*11900*/  BRA `(.L_x_386) ;  /* 0xffffff68000c7947 */ /* 0x000fea000383ffff */
.L_x_205:
[----:B-1----:R-:W-:-:S04]  /*11910*/  MOV R0, UR40 ;  /* 0x0000002800007c02 */ /* 0x002fc80008000f00 */
[----:B------:R1:W2:Y:S03]  /*11920*/  SYNCS.PHASECHK.TRANS64.TRYWAIT P0, [R0+URZ+0x3898], R3 ;  /* 0x00389803000075a7 */ /* 0x0002a600080011ff */
[----:B--2---:R-:W-:Y:S05]  /*11930*/  @!P0 NANOSLEEP.SYNCS 0x989680 ;  /* 0x009896800000895d */ /* 0x004fea0003900000 */
[----:B------:R-:W2:Y:S02]  /*11940*/  @!P0 SYNCS.PHASECHK.TRANS64 P0, [R0+URZ+0x3898], R3 ;  /* 0x00389803000085a7 */ /* 0x000ea400080010ff */
[----:B--2---:R-:W-:Y:S05]  /*11950*/  @!P0 BRA `(.L_x_205) ;  /* 0xfffffffc00ec8947 */ /* 0x004fea000383ffff */
[----:B------:R-:W-:Y:S05]  /*11960*/  BRA `(.L_x_387) ;  /* 0xffffff6800747947 */ /* 0x000fea000383ffff */
.L_x_207:
[----:B-1----:R-:W-:-:S04]  /*11970*/  MOV R3, UR40 ;  /* 0x0000002800037c02 */ /* 0x002fc80008000f00 */
[----:B------:R1:W2:Y:S03]  /*11980*/  SYNCS.PHASECHK.TRANS64.TRYWAIT P1, [R3+URZ+0x38c8], R0 ;  /* 0x0038c800030075a7 */ /* 0x0002a600080211ff */
[----:B--2---:R-:W-:Y:S05]  /*11990*/  @!P1 NANOSLEEP.SYNCS 0x989680 ;  /* 0x009896800000995d */ /* 0x004fea0003900000 */
[----:B------:R-:W2:Y:S02]  /*119a0*/  @!P1 SYNCS.PHASECHK.TRANS64 P1, [R3+URZ+0x38c8], R0 ;  /* 0x0038c800030095a7 */ /* 0x000ea400080210ff */
[----:B--2---:R-:W-:Y:S05]  /*119b0*/  @!P1 BRA `(.L_x_207) ;  /* 0xfffffffc00ec9947 */ /* 0x004fea000383ffff */
[----:B------:R-:W-:Y:S05]  /*119c0*/  BRA `(.L_x_388) ;  /* 0xffffff6800847947 */ /* 0x000fea000383ffff */
.L_x_216:
[----:B-1----:R-:W-:-:S04]  /*119d0*/  MOV R0, UR56 ;  /* 0x0000003800007c02 */ /* 0x002fc80008000f00 */
[----:B------:R1:W2:Y:S03]  /*119e0*/  SYNCS.PHASECHK.TRANS64.TRYWAIT P0, [R0+URZ], R3 ;  /* 0x00000003000075a7 */ /* 0x0002a600080011ff */
[----:B--2---:R-:W-:Y:S05]  /*119f0*/  @!P0 NANOSLEEP.SYNCS 0x989680 ;  /* 0x009896800000895d */ /* 0x004fea0003900000 */
[----:B------:R-:W2:Y:S02]  /*11a00*/  @!P0 SYNCS.PHASECHK.TRANS64 P0, [R0+URZ], R3 ;  /* 0x00000003000085a7 */ /* 0x000ea400080010ff */
[----:B--2---:R-:W-:Y:S05]  /*11a10*/  @!P0 BRA `(.L_x_216) ;  /* 0xfffffffc00ec8947 */ /* 0x004fea000383ffff */
[----:B------:R-:W-:Y:S05]  /*11a20*/  BRA `(.L_x_389) ;  /* 0xffffff74004c7947 */ /* 0x000fea000383ffff */
.L_x_219:
[----:B-1----:R-:W-:-:S04]  /*11a30*/  MOV R0, UR42 ;  /* 0x0000002a00007c02 */ /* 0x002fc80008000f00 */
[----:B------:R1:W3:Y:S03]  /*11a40*/  SYNCS.PHASECHK.TRANS64.TRYWAIT P1, [R0+URZ], R3 ;  /* 0x00000003000075a7 */ /* 0x0002e600080211ff */
[----:B---3--:R-:W-:Y:S05]  /*11a50*/  @!P1 NANOSLEEP.SYNCS 0x989680 ;  /* 0x009896800000995d */ /* 0x008fea0003900000 */
[----:B------:R-:W3:Y:S02]  /*11a60*/  @!P1 SYNCS.PHASECHK.TRANS64 P1, [R0+URZ], R3 ;  /* 0x00000003000095a7 */ /* 0x000ee400080210ff */
[----:B---3--:R-:W-:Y:S05]  /*11a70*/  @!P1 BRA `(.L_x_219) ;  /* 0xfffffffc00ec9947 */ /* 0x008fea000383ffff */
[----:B------:R-:W-:Y:S05]  /*11a80*/  BRA `(.L_x_390) ;  /* 0xffffff7400e87947 */ /* 0x000fea000383ffff */
.L_x_224:
[----:B-1----:R-:W-:-:S04]  /*11a90*/  MOV R4, UR45 ;  /* 0x0000002d00047c02 */ /* 0x002fc80008000f00 */
[----:B------:R1:W2:Y:S03]  /*11aa0*/  SYNCS.PHASECHK.TRANS64.TRYWAIT P2, [R4+URZ+0x38d0], R3 ;  /* 0x0038d003040075a7 */ /* 0x0002a600080411ff */
[----:B--2---:R-:W-:Y:S05]  /*11ab0*/  @!P2 NANOSLEEP.SYNCS 0x989680 ;  /* 0x009896800000a95d */ /* 0x004fea0003900000 */
[----:B------:R-:W2:Y:S02]  /*11ac0*/  @!P2 SYNCS.PHASECHK.TRANS64 P2, [R4+URZ+0x38d0], R3 ;  /* 0x0038d0030400a5a7 */ /* 0x000ea400080410ff */
[----:B--2---:R-:W-:Y:S05]  /*11ad0*/  @!P2 BRA `(.L_x_224) ;  /* 0xfffffffc00eca947 */ /* 0x004fea000383ffff */
[----:B------:R-:W-:Y:S05]  /*11ae0*/  BRA `(.L_x_391) ;  /* 0xffffff7c00dc7947 */ /* 0x000fea000383ffff */
.L_x_228:
[----:B--2---:R-:W-:-:S04]  /*11af0*/  MOV R3, UR56 ;  /* 0x0000003800037c02 */ /* 0x004fc80008000f00 */
[----:B------:R2:W3:Y:S03]  /*11b00*/  SYNCS.PHASECHK.TRANS64.TRYWAIT P2, [R3+URZ], R0 ;  /* 0x00000000030075a7 */ /* 0x0004e600080411ff */
[----:B---3--:R-:W-:Y:S05]  /*11b10*/  @!P2 NANOSLEEP.SYNCS 0x989680 ;  /* 0x009896800000a95d */ /* 0x008fea0003900000 */
[----:B------:R-:W3:Y:S02]  /*11b20*/  @!P2 SYNCS.PHASECHK.TRANS64 P2, [R3+URZ], R0 ;  /* 0x000000000300a5a7 */ /* 0x000ee400080410ff */
[----:B---3--:R-:W-:Y:S05]  /*11b30*/  @!P2 BRA `(.L_x_228) ;  /* 0xfffffffc00eca947 */ /* 0x008fea000383ffff */
[----:B------:R-:W-:Y:S05]  /*11b40*/  BRA `(.L_x_392) ;  /* 0xffffff9400647947 */ /* 0x000fea000383ffff */
.L_x_233:
[----:B--2---:R-:W-:-:S04]  /*11b50*/  MOV R0, UR42 ;  /* 0x0000002a00007c02 */ /* 0x004fc80008000f00 */
[----:B------:R2:W3:Y:S03]  /*11b60*/  SYNCS.PHASECHK.TRANS64.TRYWAIT P1, [R0+URZ], R3 ;  /* 0x00000003000075a7 */ /* 0x0004e600080211ff */
[----:B---3--:R-:W-:Y:S05]  /*11b70*/  @!P1 NANOSLEEP.SYNCS 0x989680 ;  /* 0x009896800000995d */ /* 0x008fea0003900000 */
[----:B------:R-:W3:Y:S02]  /*11b80*/  @!P1 SYNCS.PHASECHK.TRANS64 P1, [R0+URZ], R3 ;  /* 0x00000003000095a7 */ /* 0x000ee400080210ff */
[----:B---3--:R-:W-:Y:S05]  /*11b90*/  @!P1 BRA `(.L_x_233) ;  /* 0xfffffffc00ec9947 */ /* 0x008fea000383ffff */
[----:B------:R-:W-:Y:S05]  /*11ba0*/  BRA `(.L_x_393) ;  /* 0xffffff9800107947 */ /* 0x000fea000383ffff */
.L_x_238:
[----:B-1----:R-:W-:-:S04]  /*11bb0*/  MOV R0, UR40 ;  /* 0x0000002800007c02 */ /* 0x002fc80008000f00 */
[----:B------:R1:W2:Y:S03]  /*11bc0*/  SYNCS.PHASECHK.TRANS64.TRYWAIT P1, [R0+URZ], R3 ;  /* 0x00000003000075a7 */ /* 0x0002a600080211ff */
[----:B--2---:R-:W-:Y:S05]  /*11bd0*/  @!P1 NANOSLEEP.SYNCS 0x989680 ;  /* 0x009896800000995d */ /* 0x004fea0003900000 */
[----:B------:R-:W2:Y:S02]  /*11be0*/  @!P1 SYNCS.PHASECHK.TRANS64 P1, [R0+URZ], R3 ;  /* 0x00000003000095a7 */ /* 0x000ea400080210ff */
[----:B--2---:R-:W-:Y:S05]  /*11bf0*/  @!P1 BRA `(.L_x_238) ;  /* 0xfffffffc00ec9947 */ /* 0x004fea000383ffff */
[----:B------:R-:W-:Y:S05]  /*11c00*/  BRA `(.L_x_394) ;  /* 0xffffff9800c87947 */ /* 0x000fea000383ffff */
.L_x_243:
[----:B-1----:R-:W-:-:S04]  /*11c10*/  MOV R4, UR45 ;  /* 0x0000002d00047c02 */ /* 0x002fc80008000f00 */
[----:B------:R1:W2:Y:S03]  /*11c20*/  SYNCS.PHASECHK.TRANS64.TRYWAIT P2, [R4+URZ+0x38d0], R3 ;  /* 0x0038d003040075a7 */ /* 0x0002a600080411ff */
[----:B--2---:R-:W-:Y:S05]  /*11c30*/  @!P2 NANOSLEEP.SYNCS 0x989680 ;  /* 0x009896800000a95d */ /* 0x004fea0003900000 */
[----:B------:R-:W2:Y:S02]  /*11c40*/  @!P2 SYNCS.PHASECHK.TRANS64 P2, [R4+URZ+0x38d0], R3 ;  /* 0x0038d0030400a5a7 */ /* 0x000ea400080410ff */
[----:B--2---:R-:W-:Y:S05]  /*11c50*/  @!P2 BRA `(.L_x_243) ;  /* 0xfffffffc00eca947 */ /* 0x004fea000383ffff */
[----:B------:R-:W-:Y:S05]  /*11c60*/  BRA `(.L_x_395) ;  /* 0xffffffac00cc7947 */ /* 0x000fea000383ffff */
.L_x_247:
[----:B--2---:R-:W-:-:S04]  /*11c70*/  MOV R3, UR56 ;  /* 0x0000003800037c02 */ /* 0x004fc80008000f00 */
[----:B------:R2:W3:Y:S03]  /*11c80*/  SYNCS.PHASECHK.TRANS64.TRYWAIT P2, [R3+URZ], R0 ;  /* 0x00000000030075a7 */ /* 0x0004e600080411ff */
[----:B---3--:R-:W-:Y:S05]  /*11c90*/  @!P2 NANOSLEEP.SYNCS 0x989680 ;  /* 0x009896800000a95d */ /* 0x008fea0003900000 */
[----:B------:R-:W3:Y:S02]  /*11ca0*/  @!P2 SYNCS.PHASECHK.TRANS64 P2, [R3+URZ], R0 ;  /* 0x000000000300a5a7 */ /* 0x000ee400080410ff */
[----:B---3--:R-:W-:Y:S05]  /*11cb0*/  @!P2 BRA `(.L_x_247) ;  /* 0xfffffffc00eca947 */ /* 0x008fea000383ffff */
[----:B------:R-:W-:Y:S05]  /*11cc0*/  BRA `(.L_x_396) ;  /* 0xffffffc4003c7947 */ /* 0x000fea000383ffff */
.L_x_251:
[----:B--2---:R-:W-:-:S04]  /*11cd0*/  MOV R3, UR40 ;  /* 0x0000002800037c02 */ /* 0x004fc80008000f00 */
[----:B------:R2:W3:Y:S03]  /*11ce0*/  SYNCS.PHASECHK.TRANS64.TRYWAIT P1, [R3+URZ], R0 ;  /* 0x00000000030075a7 */ /* 0x0004e600080211ff */
[----:B---3--:R-:W-:Y:S05]  /*11cf0*/  @!P1 NANOSLEEP.SYNCS 0x989680 ;  /* 0x009896800000995d */ /* 0x008fea0003900000 */
[----:B------:R-:W3:Y:S02]  /*11d00*/  @!P1 SYNCS.PHASECHK.TRANS64 P1, [R3+URZ], R0 ;  /* 0x00000000030095a7 */ /* 0x000ee400080210ff */
[----:B---3--:R-:W-:Y:S05]  /*11d10*/  @!P1 BRA `(.L_x_251) ;  /* 0xfffffffc00ec9947 */ /* 0x008fea000383ffff */
[----:B------:R-:W-:Y:S05]  /*11d20*/  BRA `(.L_x_397) ;  /* 0xffffffc400e87947 */ /* 0x000fea000383ffff */
.L_x_255:
[----:B-1----:R-:W-:-:S04]  /*11d30*/  MOV R0, UR56 ;  /* 0x0000003800007c02 */ /* 0x002fc80008000f00 */
[----:B------:R1:W2:Y:S03]  /*11d40*/  SYNCS.PHASECHK.TRANS64.TRYWAIT P0, [R0+URZ], R3 ;  /* 0x00000003000075a7 */ /* 0x0002a600080011ff */
[----:B--2---:R-:W-:Y:S05]  /*11d50*/  @!P0 NANOSLEEP.SYNCS 0x989680 ;  /* 0x009896800000895d */ /* 0x004fea0003900000 */
[----:B------:R-:W2:Y:S02]  /*11d60*/  @!P0 SYNCS.PHASECHK.TRANS64 P0, [R0+URZ], R3 ;  /* 0x00000003000085a7 */ /* 0x000ea400080010ff */
[----:B--2---:R-:W-:Y:S05]  /*11d70*/  @!P0 BRA `(.L_x_255) ;  /* 0xfffffffc00ec8947 */ /* 0x004fea000383ffff */
[----:B------:R-:W-:Y:S05]  /*11d80*/  BRA `(.L_x_398) ;  /* 0xffffffc800687947 */ /* 0x000fea000383ffff */
.L_x_259:
[----:B------:R-:W-:-:S07]  /*11d90*/  MOV R0, UR8 ;  /* 0x0000000800007c02 */ /* 0x000fce0008000f00 */
.L_x_399:
[----:B-1----:R1:W2:Y:S02]  /*11da0*/  SYNCS.PHASECHK.TRANS64.TRYWAIT P1, [R0+URZ+0x3810], R3 ;  /* 0x00381003000075a7 */ /* 0x0022a400080211ff */
[----:B--2---:R-:W-:Y:S05]  /*11db0*/  @!P1 NANOSLEEP.SYNCS 0x989680 ;  /* 0x009896800000995d */ /* 0x004fea0003900000 */
[----:B------:R-:W2:Y:S02]  /*11dc0*/  @!P1 SYNCS.PHASECHK.TRANS64 P1, [R0+URZ+0x3810], R3 ;  /* 0x00381003000095a7 */ /* 0x000ea400080210ff */
[----:B--2---:R-:W-:Y:S05]  /*11dd0*/  @!P1 BRA `(.L_x_399) ;  /* 0xfffffffc00f09947 */ /* 0x004fea000383ffff */
[----:B------:R-:W-:Y:S05]  /*11de0*/  BRA `(.L_x_400) ;  /* 0xffffffcc00587947 */ /* 0x000fea000383ffff */
.L_x_265:
[----:B-1----:R-:W-:-:S07]  /*11df0*/  MOV R0, UR8 ;  /* 0x0000000800007c02 */ /* 0x002fce0008000f00 */
.L_x_401:
[----:B-1----:R1:W2:Y:S02]  /*11e00*/  SYNCS.PHASECHK.TRANS64.TRYWAIT P1, [R0+URZ+0x3838], R3 ;  /* 0x00383803000075a7 */ /* 0x0022a400080211ff */
[----:B--2---:R-:W-:Y:S05]  /*11e10*/  @!P1 NANOSLEEP.SYNCS 0x989680 ;  /* 0x009896800000995d */ /* 0x004fea0003900000 */
[----:B------:R-:W2:Y:S02]  /*11e20*/  @!P1 SYNCS.PHASECHK.TRANS64 P1, [R0+URZ+0x3838], R3 ;  /* 0x00383803000095a7 */ /* 0x000ea400080210ff */
[----:B--2---:R-:W-:Y:S05]  /*11e30*/  @!P1 BRA `(.L_x_401) ;  /* 0xfffffffc00f09947 */ /* 0x004fea000383ffff */
[----:B------:R-:W-:Y:S05]  /*11e40*/  BRA `(.L_x_402) ;  /* 0xffffffcc00ac7947 */ /* 0x000fea000383ffff */
.L_x_271:
[----:B-1----:R-:W-:-:S07]  /*11e50*/  MOV R0, UR8 ;  /* 0x0000000800007c02 */ /* 0x002fce0008000f00 */
.L_x_403:
[----:B-1----:R1:W2:Y:S02]  /*11e60*/  SYNCS.PHASECHK.TRANS64.TRYWAIT P1, [R0+URZ+0x3818], R3 ;  /* 0x00381803000075a7 */ /* 0x0022a400080211ff */
[----:B--2---:R-:W-:Y:S05]  /*11e70*/  @!P1 NANOSLEEP.SYNCS 0x989680 ;  /* 0x009896800000995d */ /* 0x004fea0003900000 */
[----:B------:R-:W2:Y:S02]  /*11e80*/  @!P1 SYNCS.PHASECHK.TRANS64 P1, [R0+URZ+0x3818], R3 ;  /* 0x00381803000095a7 */ /* 0x000ea400080210ff */
[----:B--2---:R-:W-:Y:S05]  /*11e90*/  @!P1 BRA `(.L_x_403) ;  /* 0xfffffffc00f09947 */ /* 0x004fea000383ffff */
[----:B------:R-:W-:Y:S05]  /*11ea0*/  BRA `(.L_x_404) ;  /* 0xffffffd000087947 */ /* 0x000fea000383ffff */
.L_x_277:
[----:B-1----:R-:W-:-:S07]  /*11eb0*/  MOV R0, UR8 ;  /* 0x0000000800007c02 */ /* 0x002fce0008000f00 */
.L_x_405:
[----:B-1----:R1:W2:Y:S02]  /*11ec0*/  SYNCS.PHASECHK.TRANS64.TRYWAIT P1, [R0+URZ+0x3840], R3 ;  /* 0x00384003000075a7 */ /* 0x0022a400080211ff */
[----:B--2---:R-:W-:Y:S05]  /*11ed0*/  @!P1 NANOSLEEP.SYNCS 0x989680 ;  /* 0x009896800000995d */ /* 0x004fea0003900000 */
[----:B------:R-:W2:Y:S02]  /*11ee0*/  @!P1 SYNCS.PHASECHK.TRANS64 P1, [R0+URZ+0x3840], R3 ;  /* 0x00384003000095a7 */ /* 0x000ea400080210ff */
[----:B--2---:R-:W-:Y:S05]  /*11ef0*/  @!P1 BRA `(.L_x_405) ;  /* 0xfffffffc00f09947 */ /* 0x004fea000383ffff */
[----:B------:R-:W-:Y:S05]  /*11f00*/  BRA `(.L_x_406) ;  /* 0xffffffd000607947 */ /* 0x000fea000383ffff */
.L_x_283:
[----:B-1----:R-:W-:-:S07]  /*11f10*/  MOV R0, UR33 ;  /* 0x0000002100007c02 */ /* 0x002fce0008000f00 */
.L_x_407:
[----:B-1----:R1:W3:Y:S02]  /*11f20*/  SYNCS.PHASECHK.TRANS64.TRYWAIT P1, [R0+URZ+0x3838], R3 ;  /* 0x00383803000075a7 */ /* 0x0022e400080211ff */
[----:B---3--:R-:W-:Y:S05]  /*11f30*/  @!P1 NANOSLEEP.SYNCS 0x989680 ;  /* 0x009896800000995d */ /* 0x008fea0003900000 */
[----:B------:R-:W3:Y:S02]  /*11f40*/  @!P1 SYNCS.PHASECHK.TRANS64 P1, [R0+URZ+0x3838], R3 ;  /* 0x00383803000095a7 */ /* 0x000ee400080210ff */
[----:B---3--:R-:W-:Y:S05]  /*11f50*/  @!P1 BRA `(.L_x_407) ;  /* 0xfffffffc00f09947 */ /* 0x008fea000383ffff */
[----:B------:R-:W-:Y:S05]  /*11f60*/  BRA `(.L_x_408) ;  /* 0xffffffd400187947 */ /* 0x000fea000383ffff */
.L_x_288:
[----:B-1----:R-:W-:-:S07]  /*11f70*/  MOV R0, UR17 ;  /* 0x0000001100007c02 */ /* 0x002fce0008000f00 */
.L_x_409:
[----:B-1----:R1:W2:Y:S02]  /*11f80*/  SYNCS.PHASECHK.TRANS64.TRYWAIT P1, [R0+URZ+0x3838], R3 ;  /* 0x00383803000075a7 */ /* 0x0022a400080211ff */
[----:B--2---:R-:W-:Y:S05]  /*11f90*/  @!P1 NANOSLEEP.SYNCS 0x989680 ;  /* 0x009896800000995d */ /* 0x004fea0003900000 */
[----:B------:R-:W2:Y:S02]  /*11fa0*/  @!P1 SYNCS.PHASECHK.TRANS64 P1, [R0+URZ+0x3838], R3 ;  /* 0x00383803000095a7 */ /* 0x000ea400080210ff */
[----:B--2---:R-:W-:Y:S05]  /*11fb0*/  @!P1 BRA `(.L_x_409) ;  /* 0xfffffffc00f09947 */ /* 0x004fea000383ffff */
[----:B------:R-:W-:Y:S05]  /*11fc0*/  BRA `(.L_x_410) ;  /* 0xffffffd400747947 */ /* 0x000fea000383ffff */
.L_x_293:
[----:B-1----:R-:W-:-:S07]  /*11fd0*/  MOV R0, UR25 ;  /* 0x0000001900007c02 */ /* 0x002fce0008000f00 */
.L_x_411:
[----:B-1----:R1:W2:Y:S02]  /*11fe0*/  SYNCS.PHASECHK.TRANS64.TRYWAIT P1, [R0+URZ+0x3838], R3 ;  /* 0x00383803000075a7 */ /* 0x0022a400080211ff */
[----:B--2---:R-:W-:Y:S05]  /*11ff0*/  @!P1 NANOSLEEP.SYNCS 0x989680 ;  /* 0x009896800000995d */ /* 0x004fea0003900000 */
[----:B------:R-:W2:Y:S02]  /*12000*/  @!P1 SYNCS.PHASECHK.TRANS64 P1, [R0+URZ+0x3838], R3 ;  /* 0x00383803000095a7 */ /* 0x000ea400080210ff */
[----:B--2---:R-:W-:Y:S05]  /*12010*/  @!P1 BRA `(.L_x_411) ;  /* 0xfffffffc00f09947 */ /* 0x004fea000383ffff */
[----:B------:R-:W-:Y:S05]  /*12020*/  BRA `(.L_x_412) ;  /* 0xffffffd400d87947 */ /* 0x000fea000383ffff */
.L_x_298:
[----:B-1----:R-:W-:-:S07]  /*12030*/  MOV R0, UR17 ;  /* 0x0000001100007c02 */ /* 0x002fce0008000f00 */
.L_x_413:
[----:B-1----:R1:W2:Y:S02]  /*12040*/  SYNCS.PHASECHK.TRANS64.TRYWAIT P1, [R0+URZ+0x3838], R3 ;  /* 0x00383803000075a7 */ /* 0x0022a400080211ff */
[----:B--2---:R-:W-:Y:S05]  /*12050*/  @!P1 NANOSLEEP.SYNCS 0x989680 ;  /* 0x009896800000995d */ /* 0x004fea0003900000 */
[----:B------:R-:W2:Y:S02]  /*12060*/  @!P1 SYNCS.PHASECHK.TRANS64 P1, [R0+URZ+0x3838], R3 ;  /* 0x00383803000095a7 */ /* 0x000ea400080210ff */
[----:B--2---:R-:W-:Y:S05]  /*12070*/  @!P1 BRA `(.L_x_413) ;  /* 0xfffffffc00f09947 */ /* 0x004fea000383ffff */
[----:B------:R-:W-:Y:S05]  /*12080*/  BRA `(.L_x_414) ;  /* 0xffffffd800387947 */ /* 0x000fea000383ffff */
.L_x_303:
[----:B-1----:R-:W-:-:S07]  /*12090*/  MOV R0, UR17 ;  /* 0x0000001100007c02 */ /* 0x002fce0008000f00 */
.L_x_415:
[----:B-1----:R1:W2:Y:S02]  /*120a0*/  SYNCS.PHASECHK.TRANS64.TRYWAIT P1, [R0+URZ+0x3838], R3 ;  /* 0x00383803000075a7 */ /* 0x0022a400080211ff */
[----:B--2---:R-:W-:Y:S05]  /*120b0*/  @!P1 NANOSLEEP.SYNCS 0x989680 ;  /* 0x009896800000995d */ /* 0x004fea0003900000 */
[----:B------:R-:W2:Y:S02]  /*120c0*/  @!P1 SYNCS.PHASECHK.TRANS64 P1, [R0+URZ+0x3838], R3 ;  /* 0x00383803000095a7 */ /* 0x000ea400080210ff */
[----:B--2---:R-:W-:Y:S05]  /*120d0*/  @!P1 BRA `(.L_x_415) ;  /* 0xfffffffc00f09947 */ /* 0x004fea000383ffff */
[----:B------:R-:W-:Y:S05]  /*120e0*/  BRA `(.L_x_416) ;  /* 0xffffffd8009c7947 */ /* 0x000fea000383ffff */
.L_x_308:
[----:B-1----:R-:W-:-:S07]  /*120f0*/  MOV R0, UR17 ;  /* 0x0000001100007c02 */ /* 0x002fce0008000f00 */
.L_x_417:
[----:B-1----:R1:W2:Y:S02]  /*12100*/  SYNCS.PHASECHK.TRANS64.TRYWAIT P1, [R0+URZ+0x3838], R3 ;  /* 0x00383803000075a7 */ /* 0x0022a400080211ff */
[----:B--2---:R-:W-:Y:S05]  /*12110*/  @!P1 NANOSLEEP.SYNCS 0x989680 ;  /* 0x009896800000995d */ /* 0x004fea0003900000 */
[----:B------:R-:W2:Y:S02]  /*12120*/  @!P1 SYNCS.PHASECHK.TRANS64 P1, [R0+URZ+0x3838], R3 ;  /* 0x00383803000095a7 */ /* 0x000ea400080210ff */
[----:B--2---:R-:W-:Y:S05]  /*12130*/  @!P1 BRA `(.L_x_417) ;  /* 0xfffffffc00f09947 */ /* 0x004fea000383ffff */
[----:B------:R-:W-:Y:S05]  /*12140*/  BRA `(.L_x_418) ;  /* 0xffffffdc00007947 */ /* 0x000fea000383ffff */
.L_x_313:
[----:B-1----:R-:W-:-:S07]  /*12150*/  MOV R0, UR17 ;  /* 0x0000001100007c02 */ /* 0x002fce0008000f00 */
.L_x_419:
[----:B-1----:R1:W2:Y:S02]  /*12160*/  SYNCS.PHASECHK.TRANS64.TRYWAIT P1, [R0+URZ+0x3838], R3 ;  /* 0x00383803000075a7 */ /* 0x0022a400080211ff */
[----:B--2---:R-:W-:Y:S05]  /*12170*/  @!P1 NANOSLEEP.SYNCS 0x989680 ;  /* 0x009896800000995d */ /* 0x004fea0003900000 */
[----:B------:R-:W2:Y:S02]  /*12180*/  @!P1 SYNCS.PHASECHK.TRANS64 P1, [R0+URZ+0x3838], R3 ;  /* 0x00383803000095a7 */ /* 0x000ea400080210ff */
[----:B--2---:R-:W-:Y:S05]  /*12190*/  @!P1 BRA `(.L_x_419) ;  /* 0xfffffffc00f09947 */ /* 0x004fea000383ffff */
[----:B------:R-:W-:Y:S05]  /*121a0*/  BRA `(.L_x_420) ;  /* 0xffffffdc00647947 */ /* 0x000fea000383ffff */
.L_x_318:
[----:B-1----:R-:W-:-:S07]  /*121b0*/  MOV R0, UR17 ;  /* 0x0000001100007c02 */ /* 0x002fce0008000f00 */
.L_x_421:
[----:B-1----:R1:W2:Y:S02]  /*121c0*/  SYNCS.PHASECHK.TRANS64.TRYWAIT P1, [R0+URZ+0x3838], R3 ;  /* 0x00383803000075a7 */ /* 0x0022a400080211ff */
[----:B--2---:R-:W-:Y:S05]  /*121d0*/  @!P1 NANOSLEEP.SYNCS 0x989680 ;  /* 0x009896800000995d */ /* 0x004fea0003900000 */
[----:B------:R-:W2:Y:S02]  /*121e0*/  @!P1 SYNCS.PHASECHK.TRANS64 P1, [R0+URZ+0x3838], R3 ;  /* 0x00383803000095a7 */ /* 0x000ea400080210ff */
[----:B--2---:R-:W-:Y:S05]  /*121f0*/  @!P1 BRA `(.L_x_421) ;  /* 0xfffffffc00f09947 */ /* 0x004fea000383ffff */
[----:B------:R-:W-:Y:S05]  /*12200*/  BRA `(.L_x_422) ;  /* 0xffffffdc00c87947 */ /* 0x000fea000383ffff */
.L_x_324:
[----:B-1----:R-:W-:-:S07]  /*12210*/  MOV R0, UR25 ;  /* 0x0000001900007c02 */ /* 0x002fce0008000f00 */
.L_x_423:
[----:B-1----:R1:W2:Y:S02]  /*12220*/  SYNCS.PHASECHK.TRANS64.TRYWAIT P1, [R0+URZ+0x3838], R3 ;  /* 0x00383803000075a7 */ /* 0x0022a400080211ff */
[----:B--2---:R-:W-:Y:S05]  /*12230*/  @!P1 NANOSLEEP.SYNCS 0x989680 ;  /* 0x009896800000995d */ /* 0x004fea0003900000 */
[----:B------:R-:W2:Y:S02]  /*12240*/  @!P1 SYNCS.PHASECHK.TRANS64 P1, [R0+URZ+0x3838], R3 ;  /* 0x00383803000095a7 */ /* 0x000ea400080210ff */
[----:B--2---:R-:W-:Y:S05]  /*12250*/  @!P1 BRA `(.L_x_423) ;  /* 0xfffffffc00f09947 */ /* 0x004fea000383ffff */
[----:B------:R-:W-:Y:S05]  /*12260*/  BRA `(.L_x_424) ;  /* 0xffffffe000547947 */ /* 0x000fea000383ffff */
.L_x_329:
[----:B-1----:R-:W-:-:S07]  /*12270*/  MOV R0, UR17 ;  /* 0x0000001100007c02 */ /* 0x002fce0008000f00 */
.L_x_425:
[----:B-1----:R1:W2:Y:S02]  /*12280*/  SYNCS.PHASECHK.TRANS64.TRYWAIT P1, [R0+URZ+0x3838], R3 ;  /* 0x00383803000075a7 */ /* 0x0022a400080211ff */
[----:B--2---:R-:W-:Y:S05]  /*12290*/  @!P1 NANOSLEEP.SYNCS 0x989680 ;  /* 0x009896800000995d */ /* 0x004fea0003900000 */
[----:B------:R-:W2:Y:S02]  /*122a0*/  @!P1 SYNCS.PHASECHK.TRANS64 P1, [R0+URZ+0x3838], R3 ;  /* 0x00383803000095a7 */ /* 0x000ea400080210ff */
[----:B--2---:R-:W-:Y:S05]  /*122b0*/  @!P1 BRA `(.L_x_425) ;  /* 0xfffffffc00f09947 */ /* 0x004fea000383ffff */
[----:B------:R-:W-:Y:S05]  /*122c0*/  BRA `(.L_x_426) ;  /* 0xffffffe000b47947 */ /* 0x000fea000383ffff */
.L_x_335:
[----:B------:R-:W-:-:S07]  /*122d0*/  MOV R0, UR16 ;  /* 0x0000001000007c02 */ /* 0x000fce0008000f00 */
.L_x_427:
[----:B-1----:R1:W2:Y:S02]  /*122e0*/  SYNCS.PHASECHK.TRANS64.TRYWAIT P0, [R0+URZ+0x38b0], R3 ;  /* 0x0038b003000075a7 */ /* 0x0022a400080011ff */
[----:B--2---:R-:W-:Y:S05]  /*122f0*/  @!P0 NANOSLEEP.SYNCS 0x989680 ;  /* 0x009896800000895d */ /* 0x004fea0003900000 */
[----:B------:R-:W2:Y:S02]  /*12300*/  @!P0 SYNCS.PHASECHK.TRANS64 P0, [R0+URZ+0x38b0], R3 ;  /* 0x0038b003000085a7 */ /* 0x000ea400080010ff */
[----:B--2---:R-:W-:Y:S05]  /*12310*/  @!P0 BRA `(.L_x_427) ;  /* 0xfffffffc00f08947 */ /* 0x004fea000383ffff */
[----:B------:R-:W-:Y:S05]  /*12320*/  BRA `(.L_x_428) ;  /* 0xffffffe400b87947 */ /* 0x000fea000383ffff */
.L_x_337:
[----:B-1----:R-:W-:-:S07]  /*12330*/  MOV R0, UR16 ;  /* 0x0000001000007c02 */ /* 0x002fce0008000f00 */
.L_x_429:
[----:B-1----:R1:W2:Y:S02]  /*12340*/  SYNCS.PHASECHK.TRANS64.TRYWAIT P0, [R0+URZ+0x38b8], R3 ;  /* 0x0038b803000075a7 */ /* 0x0022a400080011ff */
[----:B--2---:R-:W-:Y:S05]  /*12350*/  @!P0 NANOSLEEP.SYNCS 0x989680 ;  /* 0x009896800000895d */ /* 0x004fea0003900000 */
[----:B------:R-:W2:Y:S02]  /*12360*/  @!P0 SYNCS.PHASECHK.TRANS64 P0, [R0+URZ+0x38b8], R3 ;  /* 0x0038b803000085a7 */ /* 0x000ea400080010ff */
[----:B--2---:R-:W-:Y:S05]  /*12370*/  @!P0 BRA `(.L_x_429) ;  /* 0xfffffffc00f08947 */ /* 0x004fea000383ffff */
[----:B------:R-:W-:Y:S05]  /*12380*/  BRA `(.L_x_430) ;  /* 0xffffffe400c87947 */ /* 0x000fea000383ffff */
        .weak           $__internal_0_$__cuda_sm10x_tcgen05_guardrail_trap_col_being_dealloced_not_returned_by_alloc
        .type           $__internal_0_$__cuda_sm10x_tcgen05_guardrail_trap_col_being_dealloced_not_returned_by_alloc,@function
        .size           $__internal_0_$__cuda_sm10x_tcgen05_guardrail_trap_col_being_dealloced_not_returned_by_alloc,($__internal_1_$__cuda_sm10x_tcgen05_guardrail_trap_phase_invalid_during_alloc - $__internal_0_$__cuda_sm10x_tcgen05_guardrail_trap_col_being_dealloced_not_returned_by_alloc)
$__internal_0_$__cuda_sm10x_tcgen05_guardrail_trap_col_being_dealloced_not_returned_by_alloc:
[----:B------:R-:W-:Y:S05]  /*12390*/  BPT.TRAP 0x1 ;  /* 0x000000040000795c */ /* 0x000fea0000300000 */
[----:B------:R-:W-:-:S04]  /*123a0*/  HFMA2 R3, -RZ, RZ, 0, 0 ;  /* 0x00000000ff037431 */ /* 0x000fc800000001ff */
[----:B------:R-:W-:Y:S05]  /*123b0*/  RET.REL.NODEC R2 `(_ZN7cutlass13device_kernelINS_4fmha6kernel36Sm100FmhaFwdKernelTmaWarpspecializedIN4cute5tupleIJiiiNS5_IJNS5_IJiiEEEiEEEEEENS1_10collective38Sm100FmhaFwdMainloopTmaWarpspecializedINS_6half_tEffNS5_IJNS4_1CILi256EEENSC_ILi64EEENSC_ILi16EEEEEENS5_IJiNSC_ILi1EEES7_EEENS5_IJiSH_NS5_IJNS5_IJNSC_ILi0EEEiEEEiEEEEEESM_NS9_12ResidualMaskENS5_IJNSC_ILi2EEESH_SH_EEENSC_ILb0EEEEENS9_38Sm100FmhaFwdEpilogueTmaWarpspecializedISB_fNS5_IJNSC_ILi128EEESF_SE_EEESI_NS5_IJSH_S7_EEESQ_EENS2_23IndividualTileSchedulerENS2_41Sm100FmhaCtxKernelWarpspecializedScheduleEEEEEvNT_6ParamsE) ;  /* 0xfffffedc02107950 */ /* 0x000fea0003c3ffff */
        .weak           $__internal_1_$__cuda_sm10x_tcgen05_guardrail_trap_phase_invalid_during_alloc
        .type           $__internal_1_$__cuda_sm10x_tcgen05_guardrail_trap_phase_invalid_during_alloc,@function
        .size           $__internal_1_$__cuda_sm10x_tcgen05_guardrail_trap_phase_invalid_during_alloc,($__internal_2_$__cuda_sm10x_tcgen05_guardrail_trap_unallocated_columns_being_dealloced - $__internal_1_$__cuda_sm10x_tcgen05_guardrail_trap_phase_invalid_during_alloc)
$__internal_1_$__cuda_sm10x_tcgen05_guardrail_trap_phase_invalid_during_alloc:
[----:B------:R-:W-:Y:S05]  /*123c0*/  BPT.TRAP 0x1 ;  /* 0x000000040000795c */ /* 0x000fea0000300000 */
[----:B------:R-:W-:-:S04]  /*123d0*/  MOV R3, 0x0 ;  /* 0x0000000000037802 */ /* 0x000fc80000000f00 */
[----:B------:R-:W-:Y:S05]  /*123e0*/  RET.REL.NODEC R2 `(_ZN7cutlass13device_kernelINS_4fmha6kernel36Sm100FmhaFwdKernelTmaWarpspecializedIN4cute5tupleIJiiiNS5_IJNS5_IJiiEEEiEEEEEENS1_10collective38Sm100FmhaFwdMainloopTmaWarpspecializedINS_6half_tEffNS5_IJNS4_1CILi256EEENSC_ILi64EEENSC_ILi16EEEEEENS5_IJiNSC_ILi1EEES7_EEENS5_IJiSH_NS5_IJNS5_IJNSC_ILi0EEEiEEEiEEEEEESM_NS9_12ResidualMaskENS5_IJNSC_ILi2EEESH_SH_EEENSC_ILb0EEEEENS9_38Sm100FmhaFwdEpilogueTmaWarpspecializedISB_fNS5_IJNSC_ILi128EEESF_SE_EEESI_NS5_IJSH_S7_EEESQ_EENS2_23IndividualTileSchedulerENS2_41Sm100FmhaCtxKernelWarpspecializedScheduleEEEEEvNT_6ParamsE) ;  /* 0xfffffedc02047950 */ /* 0x000fea0003c3ffff */
        .weak           $__internal_2_$__cuda_sm10x_tcgen05_guardrail_trap_unallocated_columns_being_dealloced
        .type           $__internal_2_$__cuda_sm10x_tcgen05_guardrail_trap_unallocated_columns_being_dealloced,@function
        .size           $__internal_2_$__cuda_sm10x_tcgen05_guardrail_trap_unallocated_columns_being_dealloced,($__internal_3_$__cuda_sm3x_div_rn_noftz_f32_slowpath - $__internal_2_$__cuda_sm10x_tcgen05_guardrail_trap_unallocated_columns_being_dealloced)
$__internal_2_$__cuda_sm10x_tcgen05_guardrail_trap_unallocated_columns_being_dealloced:
[----:B------:R-:W-:Y:S05]  /*123f0*/  BPT.TRAP 0x1 ;  /* 0x000000040000795c */ /* 0x000fea0000300000 */
[----:B------:R-:W-:-:S04]  /*12400*/  HFMA2 R3, -RZ, RZ, 0, 0 ;  /* 0x00000000ff037431 */ /* 0x000fc800000001ff */
[----:B------:R-:W-:Y:S05]  /*12410*/  RET.REL.NODEC R2 `(_ZN7cutlass13device_kernelINS_4fmha6kernel36Sm100FmhaFwdKernelTmaWarpspecializedIN4cute5tupleIJiiiNS5_IJNS5_IJiiEEEiEEEEEENS1_10collective38Sm100FmhaFwdMainloopTmaWarpspecializedINS_6half_tEffNS5_IJNS4_1CILi256EEENSC_ILi64EEENSC_ILi16EEEEEENS5_IJiNSC_ILi1EEES7_EEENS5_IJiSH_NS5_IJNS5_IJNSC_ILi0EEEiEEEiEEEEEESM_NS9_12ResidualMaskENS5_IJNSC_ILi2EEESH_SH_EEENSC_ILb0EEEEENS9_38Sm100FmhaFwdEpilogueTmaWarpspecializedISB_fNS5_IJNSC_ILi128EEESF_SE_EEESI_NS5_IJSH_S7_EEESQ_EENS2_23IndividualTileSchedulerENS2_41Sm100FmhaCtxKernelWarpspecializedScheduleEEEEEvNT_6ParamsE) ;  /* 0xfffffed802f87950 */ /* 0x000fea0003c3ffff */
        .weak           $__internal_3_$__cuda_sm3x_div_rn_noftz_f32_slowpath
        .type           $__internal_3_$__cuda_sm3x_div_rn_noftz_f32_slowpath,@function
        .size           $__internal_3_$__cuda_sm3x_div_rn_noftz_f32_slowpath,(.L_x_447 - $__internal_3_$__cuda_sm3x_div_rn_noftz_f32_slowpath)
$__internal_3_$__cuda_sm3x_div_rn_noftz_f32_slowpath:
[----:B------:R-:W-:Y:S01]  /*12420*/  SHF.R.U32.HI R2, RZ, 0x17, R22 ;  /* 0x00000017ff027819 */ /* 0x000fe20000011616 */
[----:B------:R-:W-:Y:S01]  /*12430*/  BSSY.RECONVERGENT B1, `(.L_x_431) ;  /* 0x0000065000017945 */ /* 0x000fe20003800200 */
[--C-:B------:R-:W-:Y:S01]  /*12440*/  SHF.R.U32.HI R35, RZ, 0x17, R26.reuse ;  /* 0x00000017ff237819 */ /* 0x100fe2000001161a */
[----:B------:R-:W-:Y:S01]  /*12450*/  IMAD.MOV.U32 R36, RZ, RZ, R26 ;  /* 0x000000ffff247224 */ /* 0x000fe200078e001a */
[----:B------:R-:W-:Y:S01]  /*12460*/  LOP3.LUT R2, R2, 0xff, RZ, 0xc0, !PT ;  /* 0x000000ff02027812 */ /* 0x000fe200078ec0ff */
[----:B------:R-:W-:Y:S01]  /*12470*/  IMAD.MOV.U32 R3, RZ, RZ, R22 ;  /* 0x000000ffff037224 */ /* 0x000fe200078e0016 */
[----:B------:R-:W-:-:S03]  /*12480*/  LOP3.LUT R35, R35, 0xff, RZ, 0xc0, !PT ;  /* 0x000000ff23237812 */ /* 0x000fc600078ec0ff */
[----:B------:R-:W-:Y:S02]  /*12490*/  VIADD R0, R2, 0xffffffff ;  /* 0xffffffff02007836 */ /* 0x000fe40000000000 */
[----:B------:R-:W-:-:S03]  /*124a0*/  VIADD R21, R35, 0xffffffff ;  /* 0xffffffff23157836 */ /* 0x000fc60000000000 */
[----:B------:R-:W-:-:S04]  /*124b0*/  ISETP.GT.U32.AND P0, PT, R0, 0xfd, PT ;  /* 0x000000fd0000780c */ /* 0x000fc80003f04070 */
[----:B------:R-:W-:-:S13]  /*124c0*/  ISETP.GT.U32.OR P0, PT, R21, 0xfd, P0 ;  /* 0x000000fd1500780c */ /* 0x000fda0000704470 */
[----:B------:R-:W-:Y:S01]  /*124d0*/  @!P0 IMAD.MOV.U32 R34, RZ, RZ, RZ ;  /* 0x000000ffff228224 */ /* 0x000fe200078e00ff */
[----:B------:R-:W-:Y:S06]  /*124e0*/  @!P0 BRA `(.L_x_432) ;  /* 0x00000000005c8947 */ /* 0x000fec0003800000 */
[----:B------:R-:W-:Y:S02]  /*124f0*/  FSETP.GTU.FTZ.AND P2, PT, |R26|, +INF , PT ;  /* 0x7f8000001a00780b */ /* 0x000fe40003f5c200 */
[----:B------:R-:W-:-:S04]  /*12500*/  FSETP.GTU.FTZ.AND P0, PT, |R22|, +INF , PT ;  /* 0x7f8000001600780b */ /* 0x000fc80003f1c200 */
[----:B------:R-:W-:-:S13]  /*12510*/  PLOP3.LUT P0, PT, P2, P0, PT, 0xf8, 0x8f ;  /* 0x00000000008f781c */ /* 0x000fda0001701f70 */
[----:B------:R-:W-:Y:S05]  /*12520*/  @P0 BRA `(.L_x_433) ;  /* 0x0000000400500947 */ /* 0x000fea0003800000 */
[----:B------:R-:W-:-:S13]  /*12530*/  LOP3.LUT P0, RZ, R3, 0x7fffffff, R36, 0xc8, !PT ;  /* 0x7fffffff03ff7812 */ /* 0x000fda000780c824 */
[----:B------:R-:W-:Y:S05]  /*12540*/  @!P0 BRA `(.L_x_434) ;  /* 0x0000000400408947 */ /* 0x000fea0003800000 */
[----:B------:R-:W-:Y:S02]  /*12550*/  FSETP.NEU.FTZ.AND P0, PT, |R26|, +INF , PT ;  /* 0x7f8000001a00780b */ /* 0x000fe40003f1d200 */
[----:B------:R-:W-:Y:S02]  /*12560*/  FSETP.NEU.FTZ.AND P2, PT, |R22|, +INF , PT ;  /* 0x7f8000001600780b */ /* 0x000fe40003f5d200 */
[----:B------:R-:W-:-:S11]  /*12570*/  FSETP.NEU.FTZ.AND P3, PT, |R26|, +INF , PT ;  /* 0x7f8000001a00780b */ /* 0x000fd60003f7d200 */
[----:B------:R-:W-:Y:S05]  /*12580*/  @!P2 BRA !P0, `(.L_x_434) ;  /* 0x000000040030a947 */ /* 0x000fea0004000000 */
[----:B------:R-:W-:-:S04]  /*12590*/  LOP3.LUT P0, RZ, R36, 0x7fffffff, RZ, 0xc0, !PT ;  /* 0x7fffffff24ff7812 */ /* 0x000fc8000780c0ff */
[----:B------:R-:W-:-:S13]  /*125a0*/  PLOP3.LUT P0, PT, P2, P0, PT, 0x2f, 0xf2 ;  /* 0x0000000000f2781c */ /* 0x000fda0001700577 */
[----:B------:R-:W-:Y:S05]  /*125b0*/  @P0 BRA `(.L_x_435) ;  /* 0x00000004001c0947 */ /* 0x000fea0003800000 */
[----:B------:R-:W-:-:S04]  /*125c0*/  LOP3.LUT P0, RZ, R3, 0x7fffffff, RZ, 0xc0, !PT ;  /* 0x7fffffff03ff7812 */ /* 0x000fc8000780c0ff */
[----:B------:R-:W-:-:S13]  /*125d0*/  PLOP3.LUT P0, PT, P3, P0, PT, 0x2f, 0xf2 ;  /* 0x0000000000f2781c */ /* 0x000fda0001f00577 */
[----:B------:R-:W-:Y:S05]  /*125e0*/  @P0 BRA `(.L_x_436) ;  /* 0x0000000400040947 */ /* 0x000fea0003800000 */
[----:B------:R-:W-:Y:S02]  /*125f0*/  ISETP.GE.AND P2, PT, R21, RZ, PT ;  /* 0x000000ff1500720c */ /* 0x000fe40003f46270 */
[----:B------:R-:W-:-:S11]  /*12600*/  ISETP.GE.AND P0, PT, R0, RZ, PT ;  /* 0x000000ff0000720c */ /* 0x000fd60003f06270 */
[----:B------:R-:W-:Y:S01]  /*12610*/  @P2 MOV R34, RZ ;  /* 0x000000ff00222202 */ /* 0x000fe20000000f00 */
[----:B------:R-:W-:Y:S01]  /*12620*/  @!P2 FFMA R36, R26, 1.84467440737095516160e+19, RZ ;  /* 0x5f8000001a24a823 */ /* 0x000fe200000000ff */
[----:B------:R-:W-:Y:S01]  /*12630*/  @!P2 MOV R34, 0xffffffc0 ;  /* 0xffffffc00022a802 */ /* 0x000fe20000000f00 */
[----:B------:R-:W-:-:S03]  /*12640*/  @!P0 FFMA R3, R22, 1.84467440737095516160e+19, RZ ;  /* 0x5f80000016038823 */ /* 0x000fc600000000ff */
[----:B------:R-:W-:-:S07]  /*12650*/  @!P0 IADD3 R34, PT, PT, R34, 0x40, RZ ;  /* 0x0000004022228810 */ /* 0x000fce0007ffe0ff */
.L_x_432:
[----:B------:R-:W-:Y:S01]  /*12660*/  LEA R0, R2, 0xc0800000, 0x17 ;  /* 0xc080000002007811 */ /* 0x000fe200078eb8ff */
[----:B------:R-:W-:Y:S01]  /*12670*/  BSSY.RECONVERGENT B0, `(.L_x_437) ;  /* 0x0000036000007945 */ /* 0x000fe20003800200 */
[----:B------:R-:W-:Y:S02]  /*12680*/  IADD3 R35, PT, PT, R35, -0x7f, RZ ;  /* 0xffffff8123237810 */ /* 0x000fe40007ffe0ff */
[----:B------:R-:W-:-:S03]  /*12690*/  IADD3 R37, PT, PT, -R0, R3, RZ ;  /* 0x0000000300257210 */ /* 0x000fc60007ffe1ff */
[----:B------:R-:W-:Y:S01]  /*126a0*/  IMAD R33, R35, -0x800000, R36 ;  /* 0xff80000023217824 */ /* 0x000fe200078e0224 */
[----:B------:R-:W1:Y:S01]  /*126b0*/  MUFU.RCP R3, R37 ;  /* 0x0000002500037308 */ /* 0x000e620000001000 */
[----:B------:R-:W-:Y:S01]  /*126c0*/  FADD.FTZ R32, -R37, -RZ ;  /* 0x800000ff25207221 */ /* 0x000fe20000010100 */
[----:B------:R-:W-:-:S04]  /*126d0*/  IADD3 R35, PT, PT, R35, 0x7f, -R2 ;  /* 0x0000007f23237810 */ /* 0x000fc80007ffe802 */
[----:B------:R-:W-:Y:S01]  /*126e0*/  IADD3 R34, PT, PT, R35, R34, RZ ;  /* 0x0000002223227210 */ /* 0x000fe20007ffe0ff */
[----:B-1----:R-:W-:-:S04]  /*126f0*/  FFMA R0, R3, R32, 1 ;  /* 0x3f80000003007423 */ /* 0x002fc80000000020 */
[----:B------:R-:W-:-:S04]  /*12700*/  FFMA R0, R3, R0, R3 ;  /* 0x0000000003007223 */ /* 0x000fc80000000003 */
[----:B------:R-:W-:-:S04]  /*12710*/  FFMA R21, R33, R0, RZ ;  /* 0x0000000021157223 */ /* 0x000fc800000000ff */
[----:B------:R-:W-:-:S04]  /*12720*/  FFMA R3, R32, R21, R33 ;  /* 0x0000001520037223 */ /* 0x000fc80000000021 */
[----:B------:R-:W-:-:S04]  /*12730*/  FFMA R3, R0, R3, R21 ;  /* 0x0000000300037223 */ /* 0x000fc80000000015 */
[----:B------:R-:W-:-:S04]  /*12740*/  FFMA R32, R32, R3, R33 ;  /* 0x0000000320207223 */ /* 0x000fc80000000021 */
[----:B------:R-:W-:-:S05]  /*12750*/  FFMA R21, R0, R32, R3 ;  /* 0x0000002000157223 */ /* 0x000fca0000000003 */
[----:B------:R-:W-:-:S04]  /*12760*/  SHF.R.U32.HI R2, RZ, 0x17, R21 ;  /* 0x00000017ff027819 */ /* 0x000fc80000011615 */
[----:B------:R-:W-:-:S04]  /*12770*/  LOP3.LUT R33, R2, 0xff, RZ, 0xc0, !PT ;  /* 0x000000ff02217812 */ /* 0x000fc800078ec0ff */
[----:B------:R-:W-:-:S04]  /*12780*/  IADD3 R2, PT, PT, R33, R34, RZ ;  /* 0x0000002221027210 */ /* 0x000fc80007ffe0ff */
[----:B------:R-:W-:-:S04]  /*12790*/  IADD3 R33, PT, PT, R2, -0x1, RZ ;  /* 0xffffffff02217810 */ /* 0x000fc80007ffe0ff */
[----:B------:R-:W-:-:S13]  /*127a0*/  ISETP.GE.U32.AND P0, PT, R33, 0xfe, PT ;  /* 0x000000fe2100780c */ /* 0x000fda0003f06070 */
[----:B------:R-:W-:Y:S05]  /*127b0*/  @!P0 BRA `(.L_x_438) ;  /* 0x0000000000808947 */ /* 0x000fea0003800000 */
[----:B------:R-:W-:-:S13]  /*127c0*/  ISETP.GT.AND P0, PT, R2, 0xfe, PT ;  /* 0x000000fe0200780c */ /* 0x000fda0003f04270 */
[----:B------:R-:W-:Y:S05]  /*127d0*/  @P0 BRA `(.L_x_439) ;  /* 0x00000000006c0947 */ /* 0x000fea0003800000 */
[----:B------:R-:W-:-:S13]  /*127e0*/  ISETP.GE.AND P0, PT, R2, 0x1, PT ;  /* 0x000000010200780c */ /* 0x000fda0003f06270 */
[----:B------:R-:W-:Y:S05]  /*127f0*/  @P0 BRA `(.L_x_440) ;  /* 0x0000000000740947 */ /* 0x000fea0003800000 */
[----:B------:R-:W-:Y:S02]  /*12800*/  ISETP.GE.AND P0, PT, R2, -0x18, PT ;  /* 0xffffffe80200780c */ /* 0x000fe40003f06270 */
[----:B------:R-:W-:-:S11]  /*12810*/  LOP3.LUT R21, R21, 0x80000000, RZ, 0xc0, !PT ;  /* 0x8000000015157812 */ /* 0x000fd600078ec0ff */
[----:B------:R-:W-:Y:S05]  /*12820*/  @!P0 BRA `(.L_x_440) ;  /* 0x0000000000688947 */ /* 0x000fea0003800000 */
[CCC-:B------:R-:W-:Y:S01]  /*12830*/  FFMA.RZ R33, R0.reuse, R32.reuse, R3.reuse ;  /* 0x0000002000217223 */ /* 0x1c0fe2000000c003 */
[CCC-:B------:R-:W-:Y:S01]  /*12840*/  FFMA.RP R34, R0.reuse, R32.reuse, R3.reuse ;  /* 0x0000002000227223 */ /* 0x1c0fe20000008003 */
[----:B------:R-:W-:Y:S01]  /*12850*/  FFMA.RM R3, R0, R32, R3 ;  /* 0x0000002000037223 */ /* 0x000fe20000004003 */
[C---:B------:R-:W-:Y:S01]  /*12860*/  VIADD R0, R2.reuse, 0x20 ;  /* 0x0000002002007836 */ /* 0x040fe20000000000 */
[C---:B------:R-:W-:Y:S02]  /*12870*/  ISETP.NE.AND P0, PT, R2.reuse, RZ, PT ;  /* 0x000000ff0200720c */ /* 0x040fe40003f05270 */
[----:B------:R-:W-:Y:S02]  /*12880*/  LOP3.LUT R33, R33, 0x7fffff, RZ, 0xc0, !PT ;  /* 0x007fffff21217812 */ /* 0x000fe400078ec0ff */
[----:B------:R-:W-:Y:S01]  /*12890*/  ISETP.NE.AND P2, PT, R2, RZ, PT ;  /* 0x000000ff0200720c */ /* 0x000fe20003f45270 */
[----:B------:R-:W-:Y:S01]  /*128a0*/  IMAD.MOV R2, RZ, RZ, -R2 ;  /* 0x000000ffff027224 */ /* 0x000fe200078e0a02 */
[----:B------:R-:W-:-:S02]  /*128b0*/  LOP3.LUT R33, R33, 0x800000, RZ, 0xfc, !PT ;  /* 0x0080000021217812 */ /* 0x000fc400078efcff */
[----:B------:R-:W-:Y:S02]  /*128c0*/  FSETP.NEU.FTZ.AND P3, PT, R34, R3, PT ;  /* 0x000000032200720b */ /* 0x000fe40003f7d000 */
[----:B------:R-:W-:Y:S02]  /*128d0*/  SHF.L.U32 R0, R33, R0, RZ ;  /* 0x0000000021007219 */ /* 0x000fe400000006ff */
[----:B------:R-:W-:Y:S02]  /*128e0*/  SEL R2, R2, RZ, P0 ;  /* 0x000000ff02027207 */ /* 0x000fe40000000000 */
[----:B------:R-:W-:Y:S02]  /*128f0*/  ISETP.NE.AND P2, PT, R0, RZ, P2 ;  /* 0x000000ff0000720c */ /* 0x000fe40001745270 */
[----:B------:R-:W-:Y:S02]  /*12900*/  SHF.R.U32.HI R33, RZ, R2, R33 ;  /* 0x00000002ff217219 */ /* 0x000fe40000011621 */
[----:B------:R-:W-:-:S02]  /*12910*/  PLOP3.LUT P2, PT, P3, P2, PT, 0xf8, 0x8f ;  /* 0x00000000008f781c */ /* 0x000fc40001f45f70 */
[----:B------:R-:W-:Y:S02]  /*12920*/  SHF.R.U32.HI R2, RZ, 0x1, R33 ;  /* 0x00000001ff027819 */ /* 0x000fe40000011621 */
[----:B------:R-:W-:-:S04]  /*12930*/  SEL R3, RZ, 0x1, !P2 ;  /* 0x00000001ff037807 */ /* 0x000fc80005000000 */
[----:B------:R-:W-:-:S04]  /*12940*/  LOP3.LUT R0, R3, 0x1, R2, 0xf8, !PT ;  /* 0x0000000103007812 */ /* 0x000fc800078ef802 */
[----:B------:R-:W-:-:S05]  /*12950*/  LOP3.LUT R33, R0, R33, RZ, 0xc0, !PT ;  /* 0x0000002100217212 */ /* 0x000fca00078ec0ff */
[----:B------:R-:W-:-:S05]  /*12960*/  IMAD.IADD R2, R2, 0x1, R33 ;  /* 0x0000000102027824 */ /* 0x000fca00078e0221 */
[----:B------:R-:W-:Y:S01]  /*12970*/  LOP3.LUT R21, R2, R21, RZ, 0xfc, !PT ;  /* 0x0000001502157212 */ /* 0x000fe200078efcff */
[----:B------:R-:W-:Y:S05]  /*12980*/  BRA `(.L_x_440) ;  /* 0x0000000000107947 */ /* 0x000fea0003800000 */
.L_x_439:
[----:B------:R-:W-:-:S04]  /*12990*/  LOP3.LUT R21, R21, 0x80000000, RZ, 0xc0, !PT ;  /* 0x8000000015157812 */ /* 0x000fc800078ec0ff */
[----:B------:R-:W-:Y:S01]  /*129a0*/  LOP3.LUT R21, R21, 0x7f800000, RZ, 0xfc, !PT ;  /* 0x7f80000015157812 */ /* 0x000fe200078efcff */
[----:B------:R-:W-:Y:S05]  /*129b0*/  BRA `(.L_x_440) ;  /* 0x0000000000047947 */ /* 0x000fea0003800000 */
.L_x_438:
[----:B------:R-:W-:Y:S02]  /*129c0*/  LEA R21, R34, R21, 0x17 ;  /* 0x0000001522157211 */ /* 0x000fe400078eb8ff */
.L_x_440:
[----:B------:R-:W-:Y:S05]  /*129d0*/  BSYNC.RECONVERGENT B0 ;  /* 0x0000000000007941 */ /* 0x000fea0003800200 */
.L_x_437:
[----:B------:R-:W-:Y:S01]  /*129e0*/  MOV R0, R21 ;  /* 0x0000001500007202 */ /* 0x000fe20000000f00 */
[----:B------:R-:W-:Y:S05]  /*129f0*/  BRA `(.L_x_441) ;  /* 0x0000000000207947 */ /* 0x000fea0003800000 */
.L_x_436:
[----:B------:R-:W-:-:S04]  /*12a00*/  LOP3.LUT R3, R3, 0x80000000, R36, 0x48, !PT ;  /* 0x8000000003037812 */ /* 0x000fc800078e4824 */
[----:B------:R-:W-:Y:S01]  /*12a10*/  LOP3.LUT R0, R3, 0x7f800000, RZ, 0xfc, !PT ;  /* 0x7f80000003007812 */ /* 0x000fe200078efcff */
[----:B------:R-:W-:Y:S05]  /*12a20*/  BRA `(.L_x_441) ;  /* 0x0000000000147947 */ /* 0x000fea0003800000 */
.L_x_435:
[----:B------:R-:W-:Y:S01]  /*12a30*/  LOP3.LUT R0, R3, 0x80000000, R36, 0x48, !PT ;  /* 0x8000000003007812 */ /* 0x000fe200078e4824 */
[----:B------:R-:W-:Y:S05]  /*12a40*/  BRA `(.L_x_441) ;  /* 0x00000000000c7947 */ /* 0x000fea0003800000 */
.L_x_434:
[----:B------:R-:W1:Y:S01]  /*12a50*/  MUFU.RSQ R0, -QNAN ;  /* 0xffc0000000007908 */ /* 0x000e620000001400 */
[----:B------:R-:W-:Y:S05]  /*12a60*/  BRA `(.L_x_441) ;  /* 0x0000000000047947 */ /* 0x000fea0003800000 */
.L_x_433:
[----:B------:R-:W-:-:S07]  /*12a70*/  FADD.FTZ R0, R26, R22 ;  /* 0x000000161a007221 */ /* 0x000fce0000010000 */
.L_x_441:
[----:B------:R-:W-:Y:S05]  /*12a80*/  BSYNC.RECONVERGENT B1 ;  /* 0x0000000000017941 */ /* 0x000fea0003800200 */
.L_x_431:
[----:B------:R-:W-:-:S04]  /*12a90*/  HFMA2 R21, -RZ, RZ, 0, 0 ;  /* 0x00000000ff157431 */ /* 0x000fc800000001ff */
[----:B-1----:R-:W-:Y:S05]  /*12aa0*/  RET.REL.NODEC R20 `(_ZN7cutlass13device_kernelINS_4fmha6kernel36Sm100FmhaFwdKernelTmaWarpspecializedIN4cute5tupleIJiiiNS5_IJNS5_IJiiEEEiEEEEEENS1_10collective38Sm100FmhaFwdMainloopTmaWarpspecializedINS_6half_tEffNS5_IJNS4_1CILi256EEENSC_ILi64EEENSC_ILi16EEEEEENS5_IJiNSC_ILi1EEES7_EEENS5_IJiSH_NS5_IJNS5_IJNSC_ILi0EEEiEEEiEEEEEESM_NS9_12ResidualMaskENS5_IJNSC_ILi2EEESH_SH_EEENSC_ILb0EEEEENS9_38Sm100FmhaFwdEpilogueTmaWarpspecializedISB_fNS5_IJNSC_ILi128EEESF_SE_EEESI_NS5_IJSH_S7_EEESQ_EENS2_23IndividualTileSchedulerENS2_41Sm100FmhaCtxKernelWarpspecializedScheduleEEEEEvNT_6ParamsE) ;  /* 0xfffffed414547950 */ /* 0x002fea0003c3ffff */
.L_x_442:
[----:B------:R-:W-:-:S00]  /*12ab0*/  BRA `(.L_x_442) ;  /* 0xfffffffc00fc7947 */ /* 0x000fc0000383ffff */
[----:B------:R-:W-:-:S00]  /*12ac0*/  NOP ;  /* 0x0000000000007918 */ /* 0x000fc00000000000 */
        /* <DEDUP_REMOVED lines=11> */
.L_x_447:


//--------------------- .nv.global.init           --------------------------
	.section	.nv.global.init,"aw",@progbits
.nv.global.init:
	.type		$str$23,@object
	.size		$str$23,($str$37 - $str$23)
$str$23:
        /*0000*/ 	.byte	0x0a, 0x00
	.type		$str$37,@object
	.size		$str$37,($str$32 - $str$37)
$str$37:
        /*0002*/ 	.byte	0x3a, 0x00
	.type		$str$32,@object
	.size		$str$32,($str$29 - $str$32)
$str$32:
        /*0004*/ 	.byte	0x5f, 0x00
	.type		$str$29,@object
	.size		$str$29,($str$28 - $str$29)
$str$29:
        /*0006*/ 	.byte	0x25, 0x64, 0x00
	.type		$str$28,@object
	.size		$str$28,($str$30 - $str$28)
$str$28:
        /*0009*/ 	.byte	0x25, 0x63, 0x00
	.type		$str$30,@object
	.size		$str$30,($str$31 - $str$30)
$str$30:
        /*000c*/ 	.byte	0x25, 0x73, 0x00
	.type		$str$31,@object
	.size		$str$31,($str$35 - $str$31)
$str$31:
        /*000f*/ 	.byte	0x20, 0x6f, 0x20, 0x00
	.type		$str$35,@object
	.size		$str$35,($str$22 - $str$35)
$str$35:
        /*0013*/ 	.byte	0x70, 0x74, 0x72, 0x5b, 0x00
	.type		$str$22,@object
	.size		$str$22,($str$34 - $str$22)
$str$22:
        /*0018*/ 	.byte	0x73, 0x4f, 0x3a, 0x20, 0x00
	.type		$str$34,@object
	.size		$str$34,($str$36 - $str$34)
$str$34:
        /*001d*/ 	.byte	0x73, 0x6d, 0x65, 0x6d, 0x5f, 0x00
	.type		$str$36,@object
	.size		$str$36,($str$33 - $str$36)
$str$36:
        /*0023*/ 	.byte	0x62, 0x5d, 0x28, 0x25, 0x70, 0x29, 0x00
	.type		$str$33,@object
	.size		$str$33,($str$27 - $str$33)
$str$33:
        /*002a*/ 	.byte	0x53, 0x77, 0x3c, 0x25, 0x64, 0x2c, 0x25, 0x64, 0x2c, 0x25, 0x64, 0x3e, 0x00
	.type		$str$27,@object
	.size		$str$27,($str$26 - $str$27)
$str$27:
        /*0037*/ 	.byte	0x2f, 0x74, 0x6d, 0x70, 0x2f, 0x63, 0x75, 0x74, 0x6c, 0x61, 0x73, 0x73, 0x5f, 0x73, 0x77, 0x65
        /*0047*/ 	.byte	0x65, 0x70, 0x5f, 0x73, 0x72, 0x63, 0x2f, 0x69, 0x6e, 0x63, 0x6c, 0x75, 0x64, 0x65, 0x2f, 0x63
        /*0057*/ 	.byte	0x75, 0x74, 0x65, 0x2f, 0x61, 0x74, 0x6f, 0x6d, 0x2f, 0x63, 0x6f, 0x70, 0x79, 0x5f, 0x74, 0x72
        /*0067*/ 	.byte	0x61, 0x69, 0x74, 0x73, 0x5f, 0x73, 0x6d, 0x31, 0x30, 0x30, 0x2e, 0x68, 0x70, 0x70, 0x00
	.type		$str$26,@object
	.size		$str$26,(__unnamed_4 - $str$26)
$str$26:
        /*0076*/ 	.byte	0x28, 0x28, 0x75, 0x69, 0x6e, 0x74, 0x33, 0x32, 0x5f, 0x74, 0x28, 0x74, 0x68, 0x72, 0x65, 0x61
        /*0086*/ 	.byte	0x64, 0x49, 0x64, 0x78, 0x2e, 0x78, 0x29, 0x20, 0x2f, 0x20, 0x33, 0x32, 0x29, 0x20, 0x25, 0x20
        /*0096*/ 	.byte	0x34, 0x29, 0x20, 0x3d, 0x3d, 0x20, 0x28, 0x28, 0x28, 0x74, 0x6d, 0x65, 0x6d, 0x5f, 0x61, 0x64
        /*00a6*/ 	.byte	0x64, 0x72, 0x20, 0x3e, 0x3e, 0x20, 0x31, 0x36, 0x29, 0x20, 0x2f, 0x20, 0x33, 0x32, 0x29, 0x20
        /*00b6*/ 	.byte	0x25, 0x20, 0x34, 0x29, 0x00
	.type		__unnamed_4,@object
	.size		__unnamed_4,(__unnamed_1 - __unnamed_4)
__unnamed_4:
        /*00bb*/ 	.byte	0x63, 0x6f, 0x6e, 0x73, 0x74, 0x65, 0x78, 0x70, 0x72, 0x20, 0x76, 0x6f, 0x69, 0x64, 0x20, 0x63
        /* <DEDUP_REMOVED lines=36> */
        /*030b*/ 	.byte	0x30, 0x3e, 0x3e, 0x3e, 0x3e, 0x5d, 0x00
	.type		__unnamed_1,@object
	.size		__unnamed_1,(__unnamed_5 - __unnamed_1)
__unnamed_1:
        /* <DEDUP_REMOVED lines=37> */
        /*0562*/ 	.byte	0x3a, 0x43, 0x3c, 0x30, 0x3e, 0x3e, 0x3e, 0x3e, 0x5d, 0x00
	.type		__unnamed_5,@object
	.size		__unnamed_5,(__unnamed_6 - __unnamed_5)
__unnamed_5:
        /* <DEDUP_REMOVED lines=38> */
	.type		__unnamed_6,@object
	.size		__unnamed_6,(__unnamed_7 - __unnamed_6)
__unnamed_6:
        /* <DEDUP_REMOVED lines=37> */
        /*0a16*/ 	.byte	0x74, 0x65, 0x3a, 0x3a, 0x43, 0x3c, 0x30, 0x3e, 0x3e, 0x3e, 0x3e, 0x5d, 0x00
	.type		__unnamed_7,@object
	.size		__unnamed_7,(__unnamed_2 - __unnamed_7)
__unnamed_7:
        /* <DEDUP_REMOVED lines=37> */
        /*0c73*/ 	.byte	0x63, 0x75, 0x74, 0x65, 0x3a, 0x3a, 0x43, 0x3c, 0x30, 0x3e, 0x3e, 0x3e, 0x3e, 0x5d, 0x00
	.type		__unnamed_2,@object
	.size		__unnamed_2,(__unnamed_3 - __unnamed_2)
__unnamed_2:
        /* <DEDUP_REMOVED lines=38> */
	.type		__unnamed_3,@object
	.size		__unnamed_3,(.L_3 - __unnamed_3)
__unnamed_3:
        /* <DEDUP_REMOVED lines=38> */
        /*1142*/ 	.byte	0x3e, 0x3e, 0x5d, 0x00
.L_3:


//--------------------- .nv.shared._ZN7cutlass13device_kernelINS_4fmha6kernel36Sm100FmhaFwdKernelTmaWarpspecializedIN4cute5tupleIJiiiNS5_IJNS5_IJiiEEEiEEEEEENS1_10collective38Sm100FmhaFwdMainloopTmaWarpspecializedINS_6half_tEffNS5_IJNS4_1CILi256EEENSC_ILi64EEENSC_ILi16EEEEEENS5_IJiNSC_ILi1EEES7_EEENS5_IJiSH_NS5_IJNS5_IJNSC_ILi0EEEiEEEiEEEEEESM_NS9_12ResidualMaskENS5_IJNSC_ILi2EEESH_SH_EEENSC_ILb0EEEEENS9_38Sm100FmhaFwdEpilogueTmaWarpspecializedISB_fNS5_IJNSC_ILi128EEESF_SE_EEESI_NS5_IJSH_S7_EEESQ_EENS2_23IndividualTileSchedulerENS2_41Sm100FmhaCtxKernelWarpspecializedScheduleEEEEEvNT_6ParamsE --------------------------
	.section	.nv.shared._ZN7cutlass13device_kernelINS_4fmha6kernel36Sm100FmhaFwdKernelTmaWarpspecializedIN4cute5tupleIJiiiNS5_IJNS5_IJiiEEEiEEEEEENS1_10collective38Sm100FmhaFwdMainloopTmaWarpspecializedINS_6half_tEffNS5_IJNS4_1CILi256EEENSC_ILi64EEENSC_ILi16EEEEEENS5_IJiNSC_ILi1EEES7_EEENS5_IJiSH_NS5_IJNS5_IJNSC_ILi0EEEiEEEiEEEEEESM_NS9_12ResidualMaskENS5_IJNSC_ILi2EEESH_SH_EEENSC_ILb0EEEEENS9_38Sm100FmhaFwdEpilogueTmaWarpspecializedISB_fNS5_IJNSC_ILi128EEESF_SE_EEESI_NS5_IJSH_S7_EEESQ_EENS2_23IndividualTileSchedulerENS2_41Sm100FmhaCtxKernelWarpspecializedScheduleEEEEEvNT_6ParamsE,"aw",@nobits
	.sectionflags	@""
	.align	16
	.zero		1024


//--------------------- .nv.shared.reserved.0     --------------------------
	.section	.nv.shared.reserved.0,"aw",@nobits
	.weak		__nv_reservedSMEM_offset_0_alias
	.size		__nv_reservedSMEM_offset_0_alias, 0, 64
	.other		__nv_reservedSMEM_offset_0_alias,@"STO_CUDA_RESERVED_SHARED STV_DEFAULT"
__nv_reservedSMEM_offset_0_alias:
	.zero		0
.nv.shared.reserved.0:
	.zero		64
	.weak		__nv_reservedSMEM_tcgen05_partition
	.type		__nv_reservedSMEM_tcgen05_partition,@object
	.size		__nv_reservedSMEM_tcgen05_partition,(.L_0 - __nv_reservedSMEM_tcgen05_partition)
__nv_reservedSMEM_tcgen05_partition:
	.zero		32
.L_0:


//--------------------- .nv.global                --------------------------
	.section	.nv.global,"aw",@nobits
.nv.global:
	.type		_ZN39_INTERNAL_86d5757f_4_k_cu_5614120e_37094cute1_E,@object
	.size		_ZN39_INTERNAL_86d5757f_4_k_cu_5614120e_37094cute1_E,(_ZN39_INTERNAL_86d5757f_4_k_cu_5614120e_37094cuda3std3__45__cpo6cbeginE - _ZN39_INTERNAL_86d5757f_4_k_cu_5614120e_37094cute1_E)
_ZN39_INTERNAL_86d5757f_4_k_cu_5614120e_37094cute1_E:
	.zero		1
	.type		_ZN39_INTERNAL_86d5757f_4_k_cu_5614120e_37094cuda3std3__45__cpo6cbeginE,@object
	.size		_ZN39_INTERNAL_86d5757f_4_k_cu_5614120e_37094cuda3std3__45__cpo6cbeginE,(_ZN39_INTERNAL_86d5757f_4_k_cu_5614120e_37094cuda3std3__48in_placeE - _ZN39_INTERNAL_86d5757f_4_k_cu_5614120e_37094cuda3std3__45__cpo6cbeginE)
_ZN39_INTERNAL_86d5757f_4_k_cu_5614120e_37094cuda3std3__45__cpo6cbeginE:
	.zero		1
	.type		_ZN39_INTERNAL_86d5757f_4_k_cu_5614120e_37094cuda3std3__48in_placeE,@object
	.size		_ZN39_INTERNAL_86d5757f_4_k_cu_5614120e_37094cuda3std3__48in_placeE,(_ZN39_INTERNAL_86d5757f_4_k_cu_5614120e_37094cuda3std6ranges3__45__cpo9iter_moveE - _ZN39_INTERNAL_86d5757f_4_k_cu_5614120e_37094cuda3std3__48in_placeE)
_ZN39_INTERNAL_86d5757f_4_k_cu_5614120e_37094cuda3std3__48in_placeE:
	.zero		1
	.type		_ZN39_INTERNAL_86d5757f_4_k_cu_5614120e_37094cuda3std6ranges3__45__cpo9iter_moveE,@object
	.size		_ZN39_INTERNAL_86d5757f_4_k_cu_5614120e_37094cuda3std6ranges3__45__cpo9iter_moveE,(_ZN39_INTERNAL_86d5757f_4_k_cu_5614120e_37094cuda3std3__45__cpo5beginE - _ZN39_INTERNAL_86d5757f_4_k_cu_5614120e_37094cuda3std6ranges3__45__cpo9iter_moveE)
_ZN39_INTERNAL_86d5757f_4_k_cu_5614120e_37094cuda3std6ranges3__45__cpo9iter_moveE:
	.zero		1
	.type		_ZN39_INTERNAL_86d5757f_4_k_cu_5614120e_37094cuda3std3__45__cpo5beginE,@object
	.size		_ZN39_INTERNAL_86d5757f_4_k_cu_5614120e_37094cuda3std3__45__cpo5beginE,(_ZN39_INTERNAL_86d5757f_4_k_cu_5614120e_37094cuda3std3__441_GLOBAL__N__86d5757f_4_k_cu_5614120e_37096ignoreE - _ZN39_INTERNAL_86d5757f_4_k_cu_5614120e_37094cuda3std3__45__cpo5beginE)
_ZN39_INTERNAL_86d5757f_4_k_cu_5614120e_37094cuda3std3__45__cpo5beginE:
	.zero		1
	.type		_ZN39_INTERNAL_86d5757f_4_k_cu_5614120e_37094cuda3std3__441_GLOBAL__N__86d5757f_4_k_cu_5614120e_37096ignoreE,@object
	.size		_ZN39_INTERNAL_86d5757f_4_k_cu_5614120e_37094cuda3std3__441_GLOBAL__N__86d5757f_4_k_cu_5614120e_37096ignoreE,(_ZN39_INTERNAL_86d5757f_4_k_cu_5614120e_37094cute7productE - _ZN39_INTERNAL_86d5757f_4_k_cu_5614120e_37094cuda3std3__441_GLOBAL__N__86d5757f_4_k_cu_5614120e_37096ignoreE)
_ZN39_INTERNAL_86d5757f_4_k_cu_5614120e_37094cuda3std3__441_GLOBAL__N__86d5757f_4_k_cu_5614120e_37096ignoreE:
	.zero		1
	.type		_ZN39_INTERNAL_86d5757f_4_k_cu_5614120e_37094cute7productE,@object
	.size		_ZN39_INTERNAL_86d5757f_4_k_cu_5614120e_37094cute7productE,(_ZN39_INTERNAL_86d5757f_4_k_cu_5614120e_37094cuda3std3__45__cpo3endE - _ZN39_INTERNAL_86d5757f_4_k_cu_5614120e_37094cute7productE)
_ZN39_INTERNAL_86d5757f_4_k_cu_5614120e_37094cute7productE:
	.zero		1
	.type		_ZN39_INTERNAL_86d5757f_4_k_cu_5614120e_37094cuda3std3__45__cpo3endE,@object
	.size		_ZN39_INTERNAL_86d5757f_4_k_cu_5614120e_37094cuda3std3__45__cpo3endE,(_ZN39_INTERNAL_86d5757f_4_k_cu_5614120e_37094cuda3std3__419piecewise_constructE - _ZN39_INTERNAL_86d5757f_4_k_cu_5614120e_37094cuda3std3__45__cpo3endE)
_ZN39_INTERNAL_86d5757f_4_k_cu_5614120e_37094cuda3std3__45__cpo3endE:
	.zero		1
	.type		_ZN39_INTERNAL_86d5757f_4_k_cu_5614120e_37094cuda3std3__419piecewise_constructE,@object
	.size		_ZN39_INTERNAL_86d5757f_4_k_cu_5614120e_37094cuda3std3__419piecewise_constructE,(_ZN39_INTERNAL_86d5757f_4_k_cu_5614120e_37094cuda3std3__45__cpo4cendE - _ZN39_INTERNAL_86d5757f_4_k_cu_5614120e_37094cuda3std3__419piecewise_constructE)
_ZN39_INTERNAL_86d5757f_4_k_cu_5614120e_37094cuda3std3__419piecewise_constructE:
	.zero		1
	.type		_ZN39_INTERNAL_86d5757f_4_k_cu_5614120e_37094cuda3std3__45__cpo4cendE,@object
	.size		_ZN39_INTERNAL_86d5757f_4_k_cu_5614120e_37094cuda3std3__45__cpo4cendE,(_ZN39_INTERNAL_86d5757f_4_k_cu_5614120e_37094cuda3std6ranges3__45__cpo4swapE - _ZN39_INTERNAL_86d5757f_4_k_cu_5614120e_37094cuda3std3__45__cpo4cendE)
_ZN39_INTERNAL_86d5757f_4_k_cu_5614120e_37094cuda3std3__45__cpo4cendE:
	.zero		1
	.type		_ZN39_INTERNAL_86d5757f_4_k_cu_5614120e_37094cuda3std6ranges3__45__cpo4swapE,@object
	.size		_ZN39_INTERNAL_86d5757f_4_k_cu_5614120e_37094cuda3std6ranges3__45__cpo4swapE,(.L_15 - _ZN39_INTERNAL_86d5757f_4_k_cu_5614120e_37094cuda3std6ranges3__45__cpo4swapE)
_ZN39_INTERNAL_86d5757f_4_k_cu_5614120e_37094cuda3std6ranges3__45__cpo4swapE:
	.zero		1
.L_15:


//--------------------- .nv.constant0._ZN7cutlass13device_kernelINS_4fmha6kernel36Sm100FmhaFwdKernelTmaWarpspecializedIN4cute5tupleIJiiiNS5_IJNS5_IJiiEEEiEEEEEENS1_10collective38Sm100FmhaFwdMainloopTmaWarpspecializedINS_6half_tEffNS5_IJNS4_1CILi256EEENSC_ILi64EEENSC_ILi16EEEEEENS5_IJiNSC_ILi1EEES7_EEENS5_IJiSH_NS5_IJNS5_IJNSC_ILi0EEEiEEEiEEEEEESM_NS9_12ResidualMaskENS5_IJNSC_ILi2EEESH_SH_EEENSC_ILb0EEEEENS9_38Sm100FmhaFwdEpilogueTmaWarpspecializedISB_fNS5_IJNSC_ILi128EEESF_SE_EEESI_NS5_IJSH_S7_EEESQ_EENS2_23IndividualTileSchedulerENS2_41Sm100FmhaCtxKernelWarpspecializedScheduleEEEEEvNT_6ParamsE --------------------------
	.section	.nv.constant0._ZN7cutlass13device_kernelINS_4fmha6kernel36Sm100FmhaFwdKernelTmaWarpspecializedIN4cute5tupleIJiiiNS5_IJNS5_IJiiEEEiEEEEEENS1_10collective38Sm100FmhaFwdMainloopTmaWarpspecializedINS_6half_tEffNS5_IJNS4_1CILi256EEENSC_ILi64EEENSC_ILi16EEEEEENS5_IJiNSC_ILi1EEES7_EEENS5_IJiSH_NS5_IJNS5_IJNSC_ILi0EEEiEEEiEEEEEESM_NS9_12ResidualMaskENS5_IJNSC_ILi2EEESH_SH_EEENSC_ILb0EEEEENS9_38Sm100FmhaFwdEpilogueTmaWarpspecializedISB_fNS5_IJNSC_ILi128EEESF_SE_EEESI_NS5_IJSH_S7_EEESQ_EENS2_23IndividualTileSchedulerENS2_41Sm100FmhaCtxKernelWarpspecializedScheduleEEEEEvNT_6ParamsE,"a",@progbits
	.sectionflags	@""
	.align	4
.nv.constant0._ZN7cutlass13device_kernelINS_4fmha6kernel36Sm100FmhaFwdKernelTmaWarpspecializedIN4cute5tupleIJiiiNS5_IJNS5_IJiiEEEiEEEEEENS1_10collective38Sm100FmhaFwdMainloopTmaWarpspecializedINS_6half_tEffNS5_IJNS4_1CILi256EEENSC_ILi64EEENSC_ILi16EEEEEENS5_IJiNSC_ILi1EEES7_EEENS5_IJiSH_NS5_IJNS5_IJNSC_ILi0EEEiEEEiEEEEEESM_NS9_12ResidualMaskENS5_IJNSC_ILi2EEESH_SH_EEENSC_ILb0EEEEENS9_38Sm100FmhaFwdEpilogueTmaWarpspecializedISB_fNS5_IJNSC_ILi128EEESF_SE_EEESI_NS5_IJSH_S7_EEESQ_EENS2_23IndividualTileSchedulerENS2_41Sm100FmhaCtxKernelWarpspecializedScheduleEEEEEvNT_6ParamsE:
	.zero		2432


//--------------------- SYMBOLS --------------------------

	.type		.nv.reservedSmem.offset0,@object
	.size		.nv.reservedSmem.offset0,0x4
	.type		.nv.reservedSmem.cap,@object
	.size		.nv.reservedSmem.cap,0x4
	.type		vprintf,@function
	.type		__assertfail,@function
